//
// Generated by NVIDIA NVVM Compiler
//
// Compiler Build ID: CL-36424714
// Cuda compilation tools, release 13.0, V13.0.88
// Based on NVVM 20.0.0
//

.version 9.0
.target sm_100
.address_size 64

	// .globl	_Z4initIjEvPT_P5BlockIS0_EPjii
// _ZZN3cub18CUB_300001_SM_10006detail4scan16DeviceScanKernelINS2_10policy_hubIjjjjN4cuda3std3__44plusIvEEE10Policy1000EN6thrust24THRUST_300001_SM_1000_NS10device_ptrIjEESF_NS0_13ScanTileStateIjLb1EEES9_NS0_8NullTypeEjjLb0ESI_EEvT0_T1_T2_iT3_T4_T5_E12temp_storage has been demoted
// _ZZN3cub18CUB_300001_SM_10006detail4scan16DeviceScanKernelINS2_10policy_hubIjjjmN4cuda3std3__44plusIvEEE10Policy1000EN6thrust24THRUST_300001_SM_1000_NS10device_ptrIjEESF_NS0_13ScanTileStateIjLb1EEES9_NS0_8NullTypeEmjLb0ESI_EEvT0_T1_T2_iT3_T4_T5_E12temp_storage has been demoted
// _ZZ5quickIjEvPT_S1_P9PartitionIS0_EP5BlockIS0_EE6sh_out has been demoted
// _ZZ5quickIjEvPT_S1_P9PartitionIS0_EP5BlockIS0_EE6start1 has been demoted
// _ZZ5quickIjEvPT_S1_P9PartitionIS0_EP5BlockIS0_EE4end1 has been demoted
// _ZZ5quickIjEvPT_S1_P9PartitionIS0_EP5BlockIS0_EE4left has been demoted
// _ZZ5quickIjEvPT_S1_P9PartitionIS0_EP5BlockIS0_EE5right has been demoted
// _ZZ17globalBitonicSortIjEvPT_S1_P5BlockIS0_EbE6shared has been demoted
// _ZZ5quickIdEvPT_S1_P9PartitionIS0_EP5BlockIS0_EE6sh_out has been demoted
// _ZZ5quickIdEvPT_S1_P9PartitionIS0_EP5BlockIS0_EE6start1 has been demoted
// _ZZ5quickIdEvPT_S1_P9PartitionIS0_EP5BlockIS0_EE4end1 has been demoted
// _ZZ5quickIdEvPT_S1_P9PartitionIS0_EP5BlockIS0_EE4left has been demoted
// _ZZ5quickIdEvPT_S1_P9PartitionIS0_EP5BlockIS0_EE5right has been demoted
// _ZZ17globalBitonicSortIdEvPT_S1_P5BlockIS0_EbE6shared has been demoted
.global .align 1 .b8 _ZN34_INTERNAL_4486fad2_4_k_cu_169782c64cuda3std3__45__cpo5beginE[1];
.global .align 1 .b8 _ZN34_INTERNAL_4486fad2_4_k_cu_169782c64cuda3std3__45__cpo3endE[1];
.global .align 1 .b8 _ZN34_INTERNAL_4486fad2_4_k_cu_169782c64cuda3std3__45__cpo6cbeginE[1];
.global .align 1 .b8 _ZN34_INTERNAL_4486fad2_4_k_cu_169782c64cuda3std3__45__cpo4cendE[1];
.global .align 1 .b8 _ZN34_INTERNAL_4486fad2_4_k_cu_169782c64cuda3std3__45__cpo6rbeginE[1];
.global .align 1 .b8 _ZN34_INTERNAL_4486fad2_4_k_cu_169782c64cuda3std3__45__cpo4rendE[1];
.global .align 1 .b8 _ZN34_INTERNAL_4486fad2_4_k_cu_169782c64cuda3std3__45__cpo7crbeginE[1];
.global .align 1 .b8 _ZN34_INTERNAL_4486fad2_4_k_cu_169782c64cuda3std3__45__cpo5crendE[1];
.global .align 1 .b8 _ZN34_INTERNAL_4486fad2_4_k_cu_169782c64cuda3std3__436_GLOBAL__N__4486fad2_4_k_cu_169782c66ignoreE[1];
.global .align 1 .b8 _ZN34_INTERNAL_4486fad2_4_k_cu_169782c64cuda3std3__419piecewise_constructE[1];
.global .align 1 .b8 _ZN34_INTERNAL_4486fad2_4_k_cu_169782c64cuda3std3__48in_placeE[1];
.global .align 1 .b8 _ZN34_INTERNAL_4486fad2_4_k_cu_169782c64cuda3std3__420unreachable_sentinelE[1];
.global .align 1 .b8 _ZN34_INTERNAL_4486fad2_4_k_cu_169782c64cuda3std3__47nulloptE[1];
.global .align 1 .b8 _ZN34_INTERNAL_4486fad2_4_k_cu_169782c64cuda3std3__48unexpectE[1];
.global .align 1 .b8 _ZN34_INTERNAL_4486fad2_4_k_cu_169782c64cuda3std6ranges3__45__cpo4swapE[1];
.global .align 1 .b8 _ZN34_INTERNAL_4486fad2_4_k_cu_169782c64cuda3std6ranges3__45__cpo9iter_moveE[1];
.global .align 1 .b8 _ZN34_INTERNAL_4486fad2_4_k_cu_169782c64cuda3std6ranges3__45__cpo5beginE[1];
.global .align 1 .b8 _ZN34_INTERNAL_4486fad2_4_k_cu_169782c64cuda3std6ranges3__45__cpo3endE[1];
.global .align 1 .b8 _ZN34_INTERNAL_4486fad2_4_k_cu_169782c64cuda3std6ranges3__45__cpo6cbeginE[1];
.global .align 1 .b8 _ZN34_INTERNAL_4486fad2_4_k_cu_169782c64cuda3std6ranges3__45__cpo4cendE[1];
.global .align 1 .b8 _ZN34_INTERNAL_4486fad2_4_k_cu_169782c64cuda3std6ranges3__45__cpo7advanceE[1];
.global .align 1 .b8 _ZN34_INTERNAL_4486fad2_4_k_cu_169782c64cuda3std6ranges3__45__cpo9iter_swapE[1];
.global .align 1 .b8 _ZN34_INTERNAL_4486fad2_4_k_cu_169782c64cuda3std6ranges3__45__cpo4nextE[1];
.global .align 1 .b8 _ZN34_INTERNAL_4486fad2_4_k_cu_169782c64cuda3std6ranges3__45__cpo4prevE[1];
.global .align 1 .b8 _ZN34_INTERNAL_4486fad2_4_k_cu_169782c64cuda3std6ranges3__45__cpo4dataE[1];
.global .align 1 .b8 _ZN34_INTERNAL_4486fad2_4_k_cu_169782c64cuda3std6ranges3__45__cpo5cdataE[1];
.global .align 1 .b8 _ZN34_INTERNAL_4486fad2_4_k_cu_169782c64cuda3std6ranges3__45__cpo4sizeE[1];
.global .align 1 .b8 _ZN34_INTERNAL_4486fad2_4_k_cu_169782c64cuda3std6ranges3__45__cpo5ssizeE[1];
.global .align 1 .b8 _ZN34_INTERNAL_4486fad2_4_k_cu_169782c64cuda3std6ranges3__45__cpo8distanceE[1];
.global .align 1 .b8 _ZN34_INTERNAL_4486fad2_4_k_cu_169782c66thrust24THRUST_300001_SM_1000_NS8cuda_cub3parE[1];
.global .align 1 .b8 _ZN34_INTERNAL_4486fad2_4_k_cu_169782c66thrust24THRUST_300001_SM_1000_NS8cuda_cub10par_nosyncE[1];
.global .align 1 .b8 _ZN34_INTERNAL_4486fad2_4_k_cu_169782c66thrust24THRUST_300001_SM_1000_NS6system6detail10sequential3seqE[1];
.global .align 1 .b8 _ZN34_INTERNAL_4486fad2_4_k_cu_169782c66thrust24THRUST_300001_SM_1000_NS12placeholders2_1E[1];
.global .align 1 .b8 _ZN34_INTERNAL_4486fad2_4_k_cu_169782c66thrust24THRUST_300001_SM_1000_NS12placeholders2_2E[1];
.global .align 1 .b8 _ZN34_INTERNAL_4486fad2_4_k_cu_169782c66thrust24THRUST_300001_SM_1000_NS12placeholders2_3E[1];
.global .align 1 .b8 _ZN34_INTERNAL_4486fad2_4_k_cu_169782c66thrust24THRUST_300001_SM_1000_NS12placeholders2_4E[1];
.global .align 1 .b8 _ZN34_INTERNAL_4486fad2_4_k_cu_169782c66thrust24THRUST_300001_SM_1000_NS12placeholders2_5E[1];
.global .align 1 .b8 _ZN34_INTERNAL_4486fad2_4_k_cu_169782c66thrust24THRUST_300001_SM_1000_NS12placeholders2_6E[1];
.global .align 1 .b8 _ZN34_INTERNAL_4486fad2_4_k_cu_169782c66thrust24THRUST_300001_SM_1000_NS12placeholders2_7E[1];
.global .align 1 .b8 _ZN34_INTERNAL_4486fad2_4_k_cu_169782c66thrust24THRUST_300001_SM_1000_NS12placeholders2_8E[1];
.global .align 1 .b8 _ZN34_INTERNAL_4486fad2_4_k_cu_169782c66thrust24THRUST_300001_SM_1000_NS12placeholders2_9E[1];
.global .align 1 .b8 _ZN34_INTERNAL_4486fad2_4_k_cu_169782c66thrust24THRUST_300001_SM_1000_NS12placeholders3_10E[1];
.global .align 1 .b8 _ZN34_INTERNAL_4486fad2_4_k_cu_169782c66thrust24THRUST_300001_SM_1000_NS3seqE[1];

.visible .entry _Z4initIjEvPT_P5BlockIS0_EPjii(
	.param .u64 .ptr .align 1 _Z4initIjEvPT_P5BlockIS0_EPjii_param_0,
	.param .u64 .ptr .align 1 _Z4initIjEvPT_P5BlockIS0_EPjii_param_1,
	.param .u64 .ptr .align 1 _Z4initIjEvPT_P5BlockIS0_EPjii_param_2,
	.param .u32 _Z4initIjEvPT_P5BlockIS0_EPjii_param_3,
	.param .u32 _Z4initIjEvPT_P5BlockIS0_EPjii_param_4
)
{
	.reg .pred 	%p<3>;
	.reg .b16 	%rs<3>;
	.reg .b32 	%r<15>;
	.reg .b64 	%rd<13>;

	ld.param.u64 	%rd1, [_Z4initIjEvPT_P5BlockIS0_EPjii_param_0];
	ld.param.u64 	%rd2, [_Z4initIjEvPT_P5BlockIS0_EPjii_param_1];
	ld.param.u64 	%rd3, [_Z4initIjEvPT_P5BlockIS0_EPjii_param_2];
	ld.param.u32 	%r2, [_Z4initIjEvPT_P5BlockIS0_EPjii_param_3];
	ld.param.u32 	%r3, [_Z4initIjEvPT_P5BlockIS0_EPjii_param_4];
	mov.u32 	%r4, %ctaid.x;
	mov.u32 	%r5, %ntid.x;
	mov.u32 	%r6, %tid.x;
	mad.lo.s32 	%r1, %r4, %r5, %r6;
	setp.ge.u32 	%p1, %r1, %r3;
	@%p1 bra 	$L__BB0_2;
	cvta.to.global.u64 	%rd4, %rd2;
	cvta.to.global.u64 	%rd5, %rd3;
	cvta.to.global.u64 	%rd6, %rd1;
	mul.wide.u32 	%rd7, %r1, 32;
	add.s64 	%rd8, %rd4, %rd7;
	mov.b32 	%r7, 0;
	st.global.u32 	[%rd8+8], %r7;
	st.global.u32 	[%rd8], %r7;
	setp.eq.s32 	%p2, %r1, 0;
	selp.b32 	%r8, %r2, 0, %p2;
	st.global.u32 	[%rd8+12], %r8;
	st.global.u32 	[%rd8+4], %r8;
	mul.wide.u32 	%rd9, %r1, 4;
	add.s64 	%rd10, %rd5, %rd9;
	st.global.u32 	[%rd10], %r7;
	selp.u16 	%rs1, 1, 0, %p2;
	mov.b16 	%rs2, 0;
	mov.b32 	%r9, {%rs1, %rs2};
	st.global.u32 	[%rd8+28], %r9;
	st.global.u32 	[%rd8+20], %r7;
	mov.b32 	%r10, -1;
	st.global.u32 	[%rd8+24], %r10;
	shr.u32 	%r11, %r2, 31;
	add.s32 	%r12, %r2, %r11;
	shr.s32 	%r13, %r12, 1;
	mul.wide.s32 	%rd11, %r13, 4;
	add.s64 	%rd12, %rd6, %rd11;
	ld.global.u32 	%r14, [%rd12];
	st.global.u32 	[%rd8+16], %r14;
$L__BB0_2:
	ret;

}
	// .globl	_Z11insertPivotIjEvPT_P5BlockIS0_Ei
.visible .entry _Z11insertPivotIjEvPT_P5BlockIS0_Ei(
	.param .u64 .ptr .align 1 _Z11insertPivotIjEvPT_P5BlockIS0_Ei_param_0,
	.param .u64 .ptr .align 1 _Z11insertPivotIjEvPT_P5BlockIS0_Ei_param_1,
	.param .u32 _Z11insertPivotIjEvPT_P5BlockIS0_Ei_param_2
)
{
	.reg .pred 	%p<6>;
	.reg .b16 	%rs<2>;
	.reg .b32 	%r<12>;
	.reg .b64 	%rd<10>;

	ld.param.u64 	%rd3, [_Z11insertPivotIjEvPT_P5BlockIS0_Ei_param_0];
	ld.param.u64 	%rd4, [_Z11insertPivotIjEvPT_P5BlockIS0_Ei_param_1];
	ld.param.u32 	%r7, [_Z11insertPivotIjEvPT_P5BlockIS0_Ei_param_2];
	cvta.to.global.u64 	%rd5, %rd4;
	mov.u32 	%r8, %ctaid.x;
	mul.wide.u32 	%rd6, %r8, 32;
	add.s64 	%rd7, %rd5, %rd6;
	add.s64 	%rd1, %rd7, 16;
	ld.global.u32 	%r1, [%rd7+12];
	ld.global.u16 	%rs1, [%rd7+28];
	setp.eq.s16 	%p1, %rs1, 0;
	setp.ge.s32 	%p2, %r8, %r7;
	or.pred  	%p3, %p2, %p1;
	@%p3 bra 	$L__BB1_4;
	ld.global.u32 	%r2, [%rd1];
	ld.global.u32 	%r9, [%rd1+-8];
	mov.u32 	%r10, %tid.x;
	add.s32 	%r11, %r9, %r10;
	setp.ge.u32 	%p4, %r11, %r1;
	@%p4 bra 	$L__BB1_4;
	mov.u32 	%r4, %ntid.x;
	cvta.to.global.u64 	%rd2, %rd3;
$L__BB1_3:
	mul.wide.u32 	%rd8, %r11, 4;
	add.s64 	%rd9, %rd2, %rd8;
	st.global.u32 	[%rd9], %r2;
	add.s32 	%r11, %r11, %r4;
	setp.lt.u32 	%p5, %r11, %r1;
	@%p5 bra 	$L__BB1_3;
$L__BB1_4:
	ret;

}
	// .globl	_Z12bucketAssignIjEvP5BlockIT_EPjii
.visible .entry _Z12bucketAssignIjEvP5BlockIT_EPjii(
	.param .u64 .ptr .align 1 _Z12bucketAssignIjEvP5BlockIT_EPjii_param_0,
	.param .u64 .ptr .align 1 _Z12bucketAssignIjEvP5BlockIT_EPjii_param_1,
	.param .u32 _Z12bucketAssignIjEvP5BlockIT_EPjii_param_2,
	.param .u32 _Z12bucketAssignIjEvP5BlockIT_EPjii_param_3
)
{
	.reg .pred 	%p<8>;
	.reg .b16 	%rs<5>;
	.reg .b32 	%r<37>;
	.reg .b64 	%rd<16>;

	ld.param.u64 	%rd4, [_Z12bucketAssignIjEvP5BlockIT_EPjii_param_0];
	ld.param.u64 	%rd5, [_Z12bucketAssignIjEvP5BlockIT_EPjii_param_1];
	ld.param.u32 	%r3, [_Z12bucketAssignIjEvP5BlockIT_EPjii_param_2];
	cvta.to.global.u64 	%rd1, %rd5;
	cvta.to.global.u64 	%rd2, %rd4;
	mov.u32 	%r5, %ctaid.x;
	mov.u32 	%r6, %ntid.x;
	mov.u32 	%r7, %tid.x;
	mad.lo.s32 	%r1, %r5, %r6, %r7;
	setp.ge.u32 	%p1, %r1, %r3;
	@%p1 bra 	$L__BB2_5;
	mul.wide.u32 	%rd6, %r1, 32;
	add.s64 	%rd7, %rd2, %rd6;
	add.s64 	%rd3, %rd7, 28;
	ld.global.u16 	%rs1, [%rd7+28];
	setp.eq.s16 	%p2, %rs1, 0;
	@%p2 bra 	$L__BB2_5;
	ld.param.u32 	%r36, [_Z12bucketAssignIjEvP5BlockIT_EPjii_param_3];
	ld.global.u32 	%r8, [%rd3+-28];
	ld.global.u32 	%r9, [%rd3+-20];
	ld.global.u32 	%r10, [%rd3+-24];
	ld.global.u32 	%r11, [%rd3+-16];
	ld.global.u32 	%r12, [%rd3+-12];
	ld.global.u32 	%r13, [%rd3+-4];
	ld.global.u32 	%r15, [%rd3+-8];
	min.u32 	%r17, %r12, %r15;
	max.u32 	%r18, %r12, %r13;
	add.s32 	%r19, %r3, %r1;
	mul.wide.u32 	%rd8, %r19, 32;
	add.s64 	%rd9, %rd2, %rd8;
	st.global.u32 	[%rd9], %r8;
	st.global.u32 	[%rd9+8], %r8;
	st.global.u32 	[%rd9+12], %r9;
	st.global.u32 	[%rd9+4], %r9;
	add.s32 	%r20, %r17, %r13;
	shr.u32 	%r21, %r20, 1;
	st.global.u32 	[%rd9+16], %r21;
	sub.s32 	%r22, %r9, %r8;
	setp.gt.u32 	%p3, %r22, 1024;
	setp.ne.s32 	%p4, %r13, %r15;
	and.pred  	%p5, %p3, %p4;
	selp.u16 	%rs2, 1, 0, %p5;
	cvt.u16.u32 	%rs3, %r36;
	mov.b32 	%r23, {%rs2, %rs3};
	st.global.u32 	[%rd9+28], %r23;
	mov.b32 	%r24, -1;
	st.global.u32 	[%rd9+24], %r24;
	mov.b32 	%r25, 0;
	st.global.u32 	[%rd9+20], %r25;
	add.s32 	%r26, %r22, 1023;
	shr.u32 	%r27, %r26, 10;
	selp.b32 	%r28, %r27, 0, %p5;
	mul.wide.u32 	%rd10, %r19, 4;
	add.s64 	%rd11, %rd1, %rd10;
	st.global.u32 	[%rd11], %r28;
	st.global.u32 	[%rd3+-28], %r11;
	st.global.u32 	[%rd3+-20], %r11;
	st.global.u32 	[%rd3+-16], %r10;
	add.s32 	%r29, %r18, %r15;
	shr.u32 	%r30, %r29, 1;
	add.s32 	%r31, %r30, 1;
	st.global.u32 	[%rd3+-12], %r31;
	sub.s32 	%r2, %r10, %r11;
	setp.gt.u32 	%p6, %r2, 1024;
	and.pred  	%p7, %p6, %p4;
	selp.u16 	%rs4, 1, 0, %p7;
	mov.b32 	%r32, {%rs4, %rs3};
	st.global.u32 	[%rd3], %r32;
	st.global.u32 	[%rd3+-4], %r24;
	st.global.u32 	[%rd3+-8], %r25;
	@%p7 bra 	$L__BB2_4;
	mul.wide.u32 	%rd12, %r1, 4;
	add.s64 	%rd13, %rd1, %rd12;
	mov.b32 	%r33, 0;
	st.global.u32 	[%rd13], %r33;
	bra.uni 	$L__BB2_5;
$L__BB2_4:
	add.s32 	%r34, %r2, 1023;
	shr.u32 	%r35, %r34, 10;
	mul.wide.u32 	%rd14, %r1, 4;
	add.s64 	%rd15, %rd1, %rd14;
	st.global.u32 	[%rd15], %r35;
$L__BB2_5:
	ret;

}
	// .globl	_Z15partitionAssignIjEvP5BlockIT_EPjP9PartitionIS1_E
.visible .entry _Z15partitionAssignIjEvP5BlockIT_EPjP9PartitionIS1_E(
	.param .u64 .ptr .align 1 _Z15partitionAssignIjEvP5BlockIT_EPjP9PartitionIS1_E_param_0,
	.param .u64 .ptr .align 1 _Z15partitionAssignIjEvP5BlockIT_EPjP9PartitionIS1_E_param_1,
	.param .u64 .ptr .align 1 _Z15partitionAssignIjEvP5BlockIT_EPjP9PartitionIS1_E_param_2
)
{
	.reg .pred 	%p<8>;
	.reg .b32 	%r<29>;
	.reg .b64 	%rd<19>;

	ld.param.u64 	%rd3, [_Z15partitionAssignIjEvP5BlockIT_EPjP9PartitionIS1_E_param_0];
	ld.param.u64 	%rd4, [_Z15partitionAssignIjEvP5BlockIT_EPjP9PartitionIS1_E_param_1];
	ld.param.u64 	%rd5, [_Z15partitionAssignIjEvP5BlockIT_EPjP9PartitionIS1_E_param_2];
	cvta.to.global.u64 	%rd1, %rd5;
	cvta.to.global.u64 	%rd2, %rd4;
	cvta.to.global.u64 	%rd6, %rd3;
	mov.u32 	%r1, %tid.x;
	mov.u32 	%r2, %ctaid.x;
	mul.wide.u32 	%rd7, %r2, 32;
	add.s64 	%rd8, %rd6, %rd7;
	ld.global.u32 	%r3, [%rd8+8];
	ld.global.u32 	%r4, [%rd8+12];
	ld.global.u32 	%r5, [%rd8+16];
	setp.eq.s32 	%p1, %r2, 0;
	@%p1 bra 	$L__BB3_2;
	add.s32 	%r16, %r2, -1;
	mul.wide.u32 	%rd9, %r16, 4;
	add.s64 	%rd10, %rd2, %rd9;
	ld.global.u32 	%r26, [%rd10];
	mul.wide.u32 	%rd11, %r2, 4;
	add.s64 	%rd12, %rd2, %rd11;
	ld.global.u32 	%r27, [%rd12];
	bra.uni 	$L__BB3_3;
$L__BB3_2:
	ld.global.u32 	%r27, [%rd2];
	mov.b32 	%r26, 0;
$L__BB3_3:
	add.s32 	%r11, %r26, %r1;
	setp.ge.u32 	%p2, %r11, %r27;
	@%p2 bra 	$L__BB3_5;
	shl.b32 	%r18, %r1, 10;
	add.s32 	%r19, %r3, %r18;
	mul.wide.u32 	%rd13, %r11, 16;
	add.s64 	%rd14, %rd1, %rd13;
	st.global.u32 	[%rd14+4], %r19;
	add.s32 	%r20, %r19, 1024;
	st.global.u32 	[%rd14+8], %r20;
	st.global.u32 	[%rd14+12], %r5;
	st.global.u32 	[%rd14], %r2;
$L__BB3_5:
	mov.u32 	%r12, %ntid.x;
	add.s32 	%r28, %r11, %r12;
	setp.ge.u32 	%p3, %r28, %r27;
	@%p3 bra 	$L__BB3_7;
$L__BB3_6:
	sub.s32 	%r21, %r28, %r26;
	shl.b32 	%r22, %r21, 10;
	add.s32 	%r23, %r22, %r3;
	mul.wide.u32 	%rd15, %r28, 16;
	add.s64 	%rd16, %rd1, %rd15;
	st.global.u32 	[%rd16+4], %r23;
	add.s32 	%r24, %r23, 1024;
	st.global.u32 	[%rd16+8], %r24;
	st.global.u32 	[%rd16+12], %r5;
	st.global.u32 	[%rd16], %r2;
	add.s32 	%r28, %r28, %r12;
	setp.lt.u32 	%p4, %r28, %r27;
	@%p4 bra 	$L__BB3_6;
$L__BB3_7:
	bar.sync 	0;
	setp.ne.s32 	%p5, %r1, 0;
	setp.eq.s32 	%p6, %r27, %r26;
	or.pred  	%p7, %p5, %p6;
	@%p7 bra 	$L__BB3_9;
	add.s32 	%r25, %r27, -1;
	mul.wide.u32 	%rd17, %r25, 16;
	add.s64 	%rd18, %rd1, %rd17;
	st.global.u32 	[%rd18+8], %r4;
$L__BB3_9:
	ret;

}
	// .globl	_Z5quickIjEvPT_S1_P9PartitionIS0_EP5BlockIS0_E
.visible .entry _Z5quickIjEvPT_S1_P9PartitionIS0_EP5BlockIS0_E(
	.param .u64 .ptr .align 1 _Z5quickIjEvPT_S1_P9PartitionIS0_EP5BlockIS0_E_param_0,
	.param .u64 .ptr .align 1 _Z5quickIjEvPT_S1_P9PartitionIS0_EP5BlockIS0_E_param_1,
	.param .u64 .ptr .align 1 _Z5quickIjEvPT_S1_P9PartitionIS0_EP5BlockIS0_E_param_2,
	.param .u64 .ptr .align 1 _Z5quickIjEvPT_S1_P9PartitionIS0_EP5BlockIS0_E_param_3
)
{
	.reg .pred 	%p<43>;
	.reg .b32 	%r<422>;
	.reg .b64 	%rd<44>;
	// demoted variable
	.shared .align 4 .b8 _ZZ5quickIjEvPT_S1_P9PartitionIS0_EP5BlockIS0_EE6sh_out[4096];
	// demoted variable
	.shared .align 4 .u32 _ZZ5quickIjEvPT_S1_P9PartitionIS0_EP5BlockIS0_EE6start1;
	// demoted variable
	.shared .align 4 .u32 _ZZ5quickIjEvPT_S1_P9PartitionIS0_EP5BlockIS0_EE4end1;
	// demoted variable
	.shared .align 4 .u32 _ZZ5quickIjEvPT_S1_P9PartitionIS0_EP5BlockIS0_EE4left;
	// demoted variable
	.shared .align 4 .u32 _ZZ5quickIjEvPT_S1_P9PartitionIS0_EP5BlockIS0_EE5right;
	ld.param.u64 	%rd4, [_Z5quickIjEvPT_S1_P9PartitionIS0_EP5BlockIS0_E_param_0];
	ld.param.u64 	%rd5, [_Z5quickIjEvPT_S1_P9PartitionIS0_EP5BlockIS0_E_param_1];
	ld.param.u64 	%rd6, [_Z5quickIjEvPT_S1_P9PartitionIS0_EP5BlockIS0_E_param_2];
	cvta.to.global.u64 	%rd1, %rd5;
	cvta.to.global.u64 	%rd2, %rd4;
	cvta.to.global.u64 	%rd7, %rd6;
	mov.u32 	%r408, %tid.x;
	mov.u32 	%r159, %ctaid.x;
	mul.wide.u32 	%rd8, %r159, 16;
	add.s64 	%rd9, %rd7, %rd8;
	ld.global.u32 	%r160, [%rd9+4];
	ld.global.u32 	%r2, [%rd9+8];
	ld.global.u32 	%r3, [%rd9+12];
	ld.global.u32 	%r4, [%rd9];
	add.s32 	%r5, %r160, %r408;
	setp.ge.u32 	%p1, %r5, %r2;
	mov.b32 	%r388, -1;
	mov.b32 	%r386, 0;
	mov.u32 	%r387, %r386;
	mov.u32 	%r389, %r386;
	@%p1 bra 	$L__BB4_2;
	mul.wide.u32 	%rd10, %r5, 4;
	add.s64 	%rd11, %rd2, %rd10;
	ld.global.u32 	%r388, [%rd11];
	setp.lt.u32 	%p2, %r388, %r3;
	selp.u32 	%r386, 1, 0, %p2;
	setp.gt.u32 	%p3, %r388, %r3;
	selp.u32 	%r387, 1, 0, %p3;
	mov.u32 	%r389, %r388;
	mov.u32 	%r380, %r388;
$L__BB4_2:
	mov.u32 	%r14, %ntid.x;
	add.s32 	%r398, %r5, %r14;
	setp.ge.u32 	%p4, %r398, %r2;
	@%p4 bra 	$L__BB4_5;
	mov.u32 	%r381, %r398;
$L__BB4_4:
	mul.wide.u32 	%rd12, %r381, 4;
	add.s64 	%rd13, %rd2, %rd12;
	ld.global.u32 	%r161, [%rd13];
	setp.lt.u32 	%p5, %r161, %r3;
	selp.u32 	%r162, 1, 0, %p5;
	add.s32 	%r386, %r386, %r162;
	setp.gt.u32 	%p6, %r161, %r3;
	selp.u32 	%r163, 1, 0, %p6;
	add.s32 	%r387, %r387, %r163;
	min.u32 	%r388, %r388, %r161;
	max.u32 	%r389, %r389, %r161;
	add.s32 	%r381, %r381, %r14;
	setp.lt.u32 	%p7, %r381, %r2;
	@%p7 bra 	$L__BB4_4;
$L__BB4_5:
	shl.b32 	%r30, %r14, 3;
	shl.b32 	%r31, %r408, 1;
	and.b32  	%r32, %r408, 31;
	sub.s32 	%r164, %r31, %r32;
	shl.b32 	%r165, %r164, 2;
	mov.u32 	%r166, _ZZ5quickIjEvPT_S1_P9PartitionIS0_EP5BlockIS0_EE6sh_out;
	add.s32 	%r33, %r166, %r165;
	mov.b32 	%r167, 0;
	st.volatile.shared.u32 	[%r33], %r167;
	add.s32 	%r34, %r33, %r30;
	st.volatile.shared.u32 	[%r34], %r167;
	st.volatile.shared.u32 	[%r33+128], %r389;
	st.volatile.shared.u32 	[%r34+128], %r388;
	ld.volatile.shared.u32 	%r168, [%r33+128];
	ld.volatile.shared.u32 	%r169, [%r33+124];
	max.u32 	%r170, %r168, %r169;
	st.volatile.shared.u32 	[%r33+128], %r170;
	ld.volatile.shared.u32 	%r171, [%r34+128];
	ld.volatile.shared.u32 	%r172, [%r34+124];
	min.u32 	%r173, %r171, %r172;
	st.volatile.shared.u32 	[%r34+128], %r173;
	ld.volatile.shared.u32 	%r174, [%r33+128];
	ld.volatile.shared.u32 	%r175, [%r33+120];
	max.u32 	%r176, %r174, %r175;
	st.volatile.shared.u32 	[%r33+128], %r176;
	ld.volatile.shared.u32 	%r177, [%r34+128];
	ld.volatile.shared.u32 	%r178, [%r34+120];
	min.u32 	%r179, %r177, %r178;
	st.volatile.shared.u32 	[%r34+128], %r179;
	ld.volatile.shared.u32 	%r180, [%r33+128];
	ld.volatile.shared.u32 	%r181, [%r33+112];
	max.u32 	%r182, %r180, %r181;
	st.volatile.shared.u32 	[%r33+128], %r182;
	ld.volatile.shared.u32 	%r183, [%r34+128];
	ld.volatile.shared.u32 	%r184, [%r34+112];
	min.u32 	%r185, %r183, %r184;
	st.volatile.shared.u32 	[%r34+128], %r185;
	ld.volatile.shared.u32 	%r186, [%r33+128];
	ld.volatile.shared.u32 	%r187, [%r33+96];
	max.u32 	%r188, %r186, %r187;
	st.volatile.shared.u32 	[%r33+128], %r188;
	ld.volatile.shared.u32 	%r189, [%r34+128];
	ld.volatile.shared.u32 	%r190, [%r34+96];
	min.u32 	%r191, %r189, %r190;
	st.volatile.shared.u32 	[%r34+128], %r191;
	ld.volatile.shared.u32 	%r192, [%r33+128];
	ld.volatile.shared.u32 	%r193, [%r33+64];
	max.u32 	%r194, %r192, %r193;
	st.volatile.shared.u32 	[%r33+128], %r194;
	ld.volatile.shared.u32 	%r195, [%r34+128];
	ld.volatile.shared.u32 	%r196, [%r34+64];
	min.u32 	%r197, %r195, %r196;
	st.volatile.shared.u32 	[%r34+128], %r197;
	ld.volatile.shared.u32 	%r35, [%r33+128];
	ld.volatile.shared.u32 	%r36, [%r34+128];
	bar.sync 	0;
	setp.ne.s32 	%p8, %r32, 31;
	@%p8 bra 	$L__BB4_7;
	shr.u32 	%r198, %r408, 3;
	and.b32  	%r199, %r198, 124;
	add.s32 	%r201, %r166, %r199;
	st.volatile.shared.u32 	[%r201], %r35;
	add.s32 	%r202, %r201, %r30;
	st.volatile.shared.u32 	[%r202], %r36;
$L__BB4_7:
	bar.sync 	0;
	shr.u32 	%r37, %r14, 5;
	setp.ge.u32 	%p9, %r408, %r37;
	shl.b32 	%r203, %r408, 2;
	add.s32 	%r38, %r166, %r203;
	@%p9 bra 	$L__BB4_12;
	ld.volatile.shared.u32 	%r205, [%r38];
	add.s32 	%r206, %r38, %r30;
	ld.volatile.shared.u32 	%r207, [%r206];
	add.s32 	%r208, %r37, -1;
	and.b32  	%r209, %r208, %r408;
	sub.s32 	%r210, %r31, %r209;
	shl.b32 	%r211, %r210, 2;
	add.s32 	%r213, %r166, %r211;
	mov.b32 	%r214, 0;
	st.volatile.shared.u32 	[%r213], %r214;
	add.s32 	%r215, %r213, %r30;
	st.volatile.shared.u32 	[%r215], %r214;
	shl.b32 	%r216, %r37, 2;
	add.s32 	%r39, %r213, %r216;
	st.volatile.shared.u32 	[%r39], %r205;
	add.s32 	%r40, %r39, %r30;
	st.volatile.shared.u32 	[%r40], %r207;
	setp.lt.u32 	%p10, %r14, 64;
	@%p10 bra 	$L__BB4_11;
	mov.b32 	%r390, 1;
$L__BB4_10:
	ld.volatile.shared.u32 	%r218, [%r39];
	add.s32 	%r219, %r37, -1;
	and.b32  	%r220, %r219, %r408;
	sub.s32 	%r221, %r31, %r220;
	add.s32 	%r222, %r221, %r37;
	sub.s32 	%r223, %r222, %r390;
	shl.b32 	%r224, %r223, 2;
	add.s32 	%r226, %r166, %r224;
	ld.volatile.shared.u32 	%r227, [%r226];
	max.u32 	%r228, %r218, %r227;
	st.volatile.shared.u32 	[%r39], %r228;
	ld.volatile.shared.u32 	%r229, [%r40];
	add.s32 	%r230, %r226, %r30;
	ld.volatile.shared.u32 	%r231, [%r230];
	min.u32 	%r232, %r229, %r231;
	st.volatile.shared.u32 	[%r40], %r232;
	shl.b32 	%r390, %r390, 1;
	setp.lt.u32 	%p11, %r390, %r37;
	@%p11 bra 	$L__BB4_10;
$L__BB4_11:
	ld.volatile.shared.u32 	%r233, [%r39];
	ld.volatile.shared.u32 	%r234, [%r40];
	st.volatile.shared.u32 	[%r38], %r233;
	st.volatile.shared.u32 	[%r206], %r234;
$L__BB4_12:
	bar.sync 	0;
	shr.u32 	%r236, %r408, 3;
	and.b32  	%r237, %r236, 124;
	add.s32 	%r43, %r166, %r237;
	ld.volatile.shared.u32 	%r239, [%r43];
	max.u32 	%r44, %r35, %r239;
	add.s32 	%r45, %r43, %r30;
	ld.volatile.shared.u32 	%r240, [%r45];
	min.u32 	%r46, %r36, %r240;
	bar.sync 	0;
	add.s32 	%r47, %r14, -1;
	setp.ne.s32 	%p12, %r408, %r47;
	@%p12 bra 	$L__BB4_14;
	ld.param.u64 	%rd42, [_Z5quickIjEvPT_S1_P9PartitionIS0_EP5BlockIS0_E_param_3];
	cvta.to.global.u64 	%rd14, %rd42;
	mul.wide.u32 	%rd15, %r4, 32;
	add.s64 	%rd16, %rd14, %rd15;
	atom.global.max.u32 	%r241, [%rd16+20], %r44;
	atom.global.min.u32 	%r242, [%rd16+24], %r46;
$L__BB4_14:
	bar.sync 	0;
	setp.lt.u32 	%p13, %r14, 33;
	@%p13 bra 	$L__BB4_23;
	setp.ne.s32 	%p16, %r32, 31;
	mov.b32 	%r262, 0;
	st.volatile.shared.u32 	[%r33], %r262;
	st.volatile.shared.u32 	[%r34], %r262;
	st.volatile.shared.u32 	[%r33+128], %r386;
	st.volatile.shared.u32 	[%r34+128], %r387;
	ld.volatile.shared.u32 	%r263, [%r33+124];
	ld.volatile.shared.u32 	%r264, [%r33+128];
	add.s32 	%r265, %r264, %r263;
	st.volatile.shared.u32 	[%r33+128], %r265;
	ld.volatile.shared.u32 	%r266, [%r34+124];
	ld.volatile.shared.u32 	%r267, [%r34+128];
	add.s32 	%r268, %r267, %r266;
	st.volatile.shared.u32 	[%r34+128], %r268;
	ld.volatile.shared.u32 	%r269, [%r33+120];
	ld.volatile.shared.u32 	%r270, [%r33+128];
	add.s32 	%r271, %r270, %r269;
	st.volatile.shared.u32 	[%r33+128], %r271;
	ld.volatile.shared.u32 	%r272, [%r34+120];
	ld.volatile.shared.u32 	%r273, [%r34+128];
	add.s32 	%r274, %r273, %r272;
	st.volatile.shared.u32 	[%r34+128], %r274;
	ld.volatile.shared.u32 	%r275, [%r33+112];
	ld.volatile.shared.u32 	%r276, [%r33+128];
	add.s32 	%r277, %r276, %r275;
	st.volatile.shared.u32 	[%r33+128], %r277;
	ld.volatile.shared.u32 	%r278, [%r34+112];
	ld.volatile.shared.u32 	%r279, [%r34+128];
	add.s32 	%r280, %r279, %r278;
	st.volatile.shared.u32 	[%r34+128], %r280;
	ld.volatile.shared.u32 	%r281, [%r33+96];
	ld.volatile.shared.u32 	%r282, [%r33+128];
	add.s32 	%r283, %r282, %r281;
	st.volatile.shared.u32 	[%r33+128], %r283;
	ld.volatile.shared.u32 	%r284, [%r34+96];
	ld.volatile.shared.u32 	%r285, [%r34+128];
	add.s32 	%r286, %r285, %r284;
	st.volatile.shared.u32 	[%r34+128], %r286;
	ld.volatile.shared.u32 	%r287, [%r33+64];
	ld.volatile.shared.u32 	%r288, [%r33+128];
	add.s32 	%r289, %r288, %r287;
	st.volatile.shared.u32 	[%r33+128], %r289;
	ld.volatile.shared.u32 	%r290, [%r34+64];
	ld.volatile.shared.u32 	%r291, [%r34+128];
	add.s32 	%r292, %r291, %r290;
	st.volatile.shared.u32 	[%r34+128], %r292;
	ld.volatile.shared.u32 	%r48, [%r33+128];
	ld.volatile.shared.u32 	%r49, [%r34+128];
	bar.sync 	0;
	@%p16 bra 	$L__BB4_17;
	st.volatile.shared.u32 	[%r43], %r48;
	st.volatile.shared.u32 	[%r45], %r49;
$L__BB4_17:
	setp.ge.u32 	%p17, %r408, %r37;
	bar.sync 	0;
	@%p17 bra 	$L__BB4_22;
	ld.volatile.shared.u32 	%r50, [%r38];
	add.s32 	%r293, %r38, %r30;
	ld.volatile.shared.u32 	%r51, [%r293];
	add.s32 	%r294, %r37, -1;
	and.b32  	%r295, %r294, %r408;
	sub.s32 	%r296, %r31, %r295;
	shl.b32 	%r297, %r296, 2;
	mov.u32 	%r298, _ZZ5quickIjEvPT_S1_P9PartitionIS0_EP5BlockIS0_EE6sh_out;
	add.s32 	%r299, %r298, %r297;
	mov.b32 	%r300, 0;
	st.volatile.shared.u32 	[%r299], %r300;
	add.s32 	%r301, %r299, %r30;
	st.volatile.shared.u32 	[%r301], %r300;
	shl.b32 	%r302, %r37, 2;
	add.s32 	%r52, %r299, %r302;
	st.volatile.shared.u32 	[%r52], %r50;
	add.s32 	%r53, %r52, %r30;
	st.volatile.shared.u32 	[%r53], %r51;
	setp.lt.u32 	%p18, %r14, 64;
	@%p18 bra 	$L__BB4_21;
	mov.b32 	%r391, 1;
$L__BB4_20:
	add.s32 	%r308, %r296, %r37;
	sub.s32 	%r309, %r308, %r391;
	shl.b32 	%r310, %r309, 2;
	mov.u32 	%r311, _ZZ5quickIjEvPT_S1_P9PartitionIS0_EP5BlockIS0_EE6sh_out;
	add.s32 	%r312, %r311, %r310;
	ld.volatile.shared.u32 	%r313, [%r312];
	ld.volatile.shared.u32 	%r314, [%r52];
	add.s32 	%r315, %r314, %r313;
	st.volatile.shared.u32 	[%r52], %r315;
	add.s32 	%r316, %r312, %r30;
	ld.volatile.shared.u32 	%r317, [%r316];
	ld.volatile.shared.u32 	%r318, [%r53];
	add.s32 	%r319, %r318, %r317;
	st.volatile.shared.u32 	[%r53], %r319;
	shl.b32 	%r391, %r391, 1;
	setp.lt.u32 	%p19, %r391, %r37;
	@%p19 bra 	$L__BB4_20;
$L__BB4_21:
	ld.volatile.shared.u32 	%r320, [%r52];
	sub.s32 	%r321, %r320, %r50;
	ld.volatile.shared.u32 	%r322, [%r53];
	sub.s32 	%r323, %r322, %r51;
	st.volatile.shared.u32 	[%r38], %r321;
	st.volatile.shared.u32 	[%r293], %r323;
$L__BB4_22:
	bar.sync 	0;
	ld.volatile.shared.u32 	%r325, [%r43];
	add.s32 	%r393, %r325, %r48;
	ld.volatile.shared.u32 	%r326, [%r45];
	add.s32 	%r394, %r326, %r49;
	bra.uni 	$L__BB4_27;
$L__BB4_23:
	and.b32  	%r243, %r47, %r408;
	sub.s32 	%r58, %r31, %r243;
	shl.b32 	%r244, %r58, 2;
	mov.u32 	%r245, _ZZ5quickIjEvPT_S1_P9PartitionIS0_EP5BlockIS0_EE6sh_out;
	add.s32 	%r246, %r245, %r244;
	mov.b32 	%r247, 0;
	st.volatile.shared.u32 	[%r246], %r247;
	add.s32 	%r248, %r246, %r30;
	st.volatile.shared.u32 	[%r248], %r247;
	shl.b32 	%r249, %r14, 2;
	add.s32 	%r59, %r246, %r249;
	st.volatile.shared.u32 	[%r59], %r386;
	add.s32 	%r60, %r59, %r30;
	st.volatile.shared.u32 	[%r60], %r387;
	setp.lt.u32 	%p14, %r14, 2;
	@%p14 bra 	$L__BB4_26;
	add.s32 	%r61, %r58, %r14;
	mov.b32 	%r392, 1;
$L__BB4_25:
	sub.s32 	%r251, %r61, %r392;
	shl.b32 	%r252, %r251, 2;
	add.s32 	%r254, %r245, %r252;
	ld.volatile.shared.u32 	%r255, [%r254];
	ld.volatile.shared.u32 	%r256, [%r59];
	add.s32 	%r257, %r256, %r255;
	st.volatile.shared.u32 	[%r59], %r257;
	add.s32 	%r258, %r254, %r30;
	ld.volatile.shared.u32 	%r259, [%r258];
	ld.volatile.shared.u32 	%r260, [%r60];
	add.s32 	%r261, %r260, %r259;
	st.volatile.shared.u32 	[%r60], %r261;
	shl.b32 	%r392, %r392, 1;
	setp.lt.u32 	%p15, %r392, %r14;
	@%p15 bra 	$L__BB4_25;
$L__BB4_26:
	ld.volatile.shared.u32 	%r393, [%r59];
	ld.volatile.shared.u32 	%r394, [%r60];
$L__BB4_27:
	setp.ne.s32 	%p20, %r408, %r47;
	add.s32 	%r401, %r393, -1;
	neg.s32 	%r69, %r394;
	@%p20 bra 	$L__BB4_29;
	ld.param.u64 	%rd43, [_Z5quickIjEvPT_S1_P9PartitionIS0_EP5BlockIS0_E_param_3];
	st.shared.u32 	[_ZZ5quickIjEvPT_S1_P9PartitionIS0_EP5BlockIS0_EE4left], %r393;
	st.shared.u32 	[_ZZ5quickIjEvPT_S1_P9PartitionIS0_EP5BlockIS0_EE5right], %r394;
	cvta.to.global.u64 	%rd17, %rd43;
	mul.wide.u32 	%rd18, %r4, 32;
	add.s64 	%rd19, %rd17, %rd18;
	atom.global.add.u32 	%r327, [%rd19+8], %r393;
	st.shared.u32 	[_ZZ5quickIjEvPT_S1_P9PartitionIS0_EP5BlockIS0_EE6start1], %r327;
	atom.global.add.u32 	%r328, [%rd19+12], %r69;
	st.shared.u32 	[_ZZ5quickIjEvPT_S1_P9PartitionIS0_EP5BlockIS0_EE4end1], %r328;
$L__BB4_29:
	setp.ge.u32 	%p21, %r5, %r2;
	bar.sync 	0;
	mov.b32 	%r397, 1024;
	@%p21 bra 	$L__BB4_34;
	setp.ge.u32 	%p22, %r380, %r3;
	@%p22 bra 	$L__BB4_32;
	shl.b32 	%r330, %r393, 2;
	mov.u32 	%r331, _ZZ5quickIjEvPT_S1_P9PartitionIS0_EP5BlockIS0_EE6sh_out;
	add.s32 	%r332, %r331, %r330;
	st.shared.u32 	[%r332+-4], %r380;
	add.s32 	%r401, %r393, -2;
$L__BB4_32:
	setp.le.u32 	%p23, %r380, %r3;
	@%p23 bra 	$L__BB4_34;
	shl.b32 	%r335, %r69, 2;
	mov.u32 	%r336, _ZZ5quickIjEvPT_S1_P9PartitionIS0_EP5BlockIS0_EE6sh_out;
	add.s32 	%r337, %r336, %r335;
	st.shared.u32 	[%r337+4096], %r380;
	mov.b32 	%r397, 1025;
$L__BB4_34:
	setp.ge.u32 	%p24, %r398, %r2;
	sub.s32 	%r402, %r397, %r394;
	@%p24 bra 	$L__BB4_40;
$L__BB4_35:
	mul.wide.u32 	%rd20, %r398, 4;
	add.s64 	%rd21, %rd2, %rd20;
	ld.global.u32 	%r78, [%rd21];
	setp.ge.u32 	%p25, %r78, %r3;
	@%p25 bra 	$L__BB4_37;
	shl.b32 	%r338, %r401, 2;
	mov.u32 	%r339, _ZZ5quickIjEvPT_S1_P9PartitionIS0_EP5BlockIS0_EE6sh_out;
	add.s32 	%r340, %r339, %r338;
	st.shared.u32 	[%r340], %r78;
	add.s32 	%r401, %r401, -1;
$L__BB4_37:
	setp.le.u32 	%p26, %r78, %r3;
	@%p26 bra 	$L__BB4_39;
	shl.b32 	%r341, %r402, 2;
	mov.u32 	%r342, _ZZ5quickIjEvPT_S1_P9PartitionIS0_EP5BlockIS0_EE6sh_out;
	add.s32 	%r343, %r342, %r341;
	st.shared.u32 	[%r343], %r78;
	add.s32 	%r402, %r402, 1;
$L__BB4_39:
	add.s32 	%r398, %r398, %r14;
	setp.lt.u32 	%p27, %r398, %r2;
	@%p27 bra 	$L__BB4_35;
$L__BB4_40:
	bar.sync 	0;
	ld.shared.u32 	%r84, [_ZZ5quickIjEvPT_S1_P9PartitionIS0_EP5BlockIS0_EE4left];
	ld.shared.u32 	%r85, [_ZZ5quickIjEvPT_S1_P9PartitionIS0_EP5BlockIS0_EE6start1];
	ld.shared.u32 	%r344, [_ZZ5quickIjEvPT_S1_P9PartitionIS0_EP5BlockIS0_EE5right];
	sub.s32 	%r86, 1024, %r344;
	ld.shared.u32 	%r87, [_ZZ5quickIjEvPT_S1_P9PartitionIS0_EP5BlockIS0_EE4end1];
	add.s32 	%r345, %r408, %r14;
	max.u32 	%r346, %r345, 1024;
	setp.lt.u32 	%p28, %r345, 1024;
	selp.u32 	%r347, 1, 0, %p28;
	add.s32 	%r348, %r345, %r347;
	sub.s32 	%r349, %r346, %r348;
	div.u32 	%r350, %r349, %r14;
	add.s32 	%r88, %r350, %r347;
	and.b32  	%r351, %r88, 3;
	setp.eq.s32 	%p29, %r351, 3;
	@%p29 bra 	$L__BB4_48;
	or.b32  	%r407, %r408, -1024;
	add.s32 	%r406, %r408, %r87;
	add.s32 	%r405, %r408, %r85;
	shl.b32 	%r352, %r408, 2;
	mov.u32 	%r353, _ZZ5quickIjEvPT_S1_P9PartitionIS0_EP5BlockIS0_EE6sh_out;
	add.s32 	%r404, %r353, %r352;
	shl.b32 	%r93, %r14, 2;
	add.s32 	%r354, %r88, 1;
	and.b32  	%r355, %r354, 3;
	neg.s32 	%r403, %r355;
$L__BB4_42:
	.pragma "nounroll";
	add.s32 	%r100, %r407, 1024;
	setp.ge.u32 	%p30, %r100, %r84;
	@%p30 bra 	$L__BB4_44;
	ld.shared.u32 	%r356, [%r404];
	mul.wide.u32 	%rd22, %r405, 4;
	add.s64 	%rd23, %rd1, %rd22;
	st.global.u32 	[%rd23], %r356;
$L__BB4_44:
	setp.lt.u32 	%p31, %r100, %r86;
	@%p31 bra 	$L__BB4_46;
	ld.shared.u32 	%r357, [%r404];
	add.s32 	%r358, %r406, -1024;
	mul.wide.u32 	%rd24, %r358, 4;
	add.s64 	%rd25, %rd1, %rd24;
	st.global.u32 	[%rd25], %r357;
$L__BB4_46:
	add.s32 	%r407, %r407, %r14;
	add.s32 	%r406, %r406, %r14;
	add.s32 	%r405, %r405, %r14;
	add.s32 	%r404, %r404, %r93;
	add.s32 	%r403, %r403, 1;
	setp.ne.s32 	%p32, %r403, 0;
	@%p32 bra 	$L__BB4_42;
	add.s32 	%r408, %r407, 1024;
$L__BB4_48:
	setp.lt.u32 	%p33, %r88, 3;
	@%p33 bra 	$L__BB4_67;
	add.s32 	%r421, %r408, %r87;
	shl.b32 	%r109, %r14, 2;
	shl.b32 	%r359, %r14, 1;
	add.s32 	%r414, %r408, -1024;
	add.s32 	%r420, %r414, %r359;
	add.s32 	%r410, %r408, %r85;
	add.s32 	%r419, %r410, %r359;
	add.s32 	%r418, %r421, %r359;
	mul.lo.s32 	%r360, %r14, 3;
	add.s32 	%r417, %r414, %r360;
	add.s32 	%r416, %r410, %r360;
	add.s32 	%r415, %r421, %r360;
	add.s32 	%r412, %r14, %r408;
	add.s32 	%r413, %r412, %r87;
	add.s32 	%r411, %r412, %r85;
	mul.lo.s32 	%r121, %r14, 12;
	shl.b32 	%r361, %r408, 2;
	mov.u32 	%r362, _ZZ5quickIjEvPT_S1_P9PartitionIS0_EP5BlockIS0_EE6sh_out;
	add.s32 	%r409, %r362, %r361;
	shl.b32 	%r123, %r14, 4;
$L__BB4_50:
	add.s32 	%r137, %r414, 1024;
	setp.ge.u32 	%p34, %r137, %r84;
	@%p34 bra 	$L__BB4_52;
	ld.shared.u32 	%r363, [%r409];
	mul.wide.u32 	%rd26, %r410, 4;
	add.s64 	%rd27, %rd1, %rd26;
	st.global.u32 	[%rd27], %r363;
$L__BB4_52:
	setp.lt.u32 	%p35, %r137, %r86;
	@%p35 bra 	$L__BB4_54;
	ld.shared.u32 	%r364, [%r409];
	add.s32 	%r365, %r421, -1024;
	mul.wide.u32 	%rd28, %r365, 4;
	add.s64 	%rd29, %rd1, %rd28;
	st.global.u32 	[%rd29], %r364;
$L__BB4_54:
	setp.ge.u32 	%p36, %r412, %r84;
	add.s32 	%r138, %r409, %r109;
	@%p36 bra 	$L__BB4_56;
	ld.shared.u32 	%r366, [%r138];
	mul.wide.u32 	%rd30, %r411, 4;
	add.s64 	%rd31, %rd1, %rd30;
	st.global.u32 	[%rd31], %r366;
$L__BB4_56:
	setp.lt.u32 	%p37, %r412, %r86;
	@%p37 bra 	$L__BB4_58;
	ld.shared.u32 	%r367, [%r138];
	add.s32 	%r368, %r413, -1024;
	mul.wide.u32 	%rd32, %r368, 4;
	add.s64 	%rd33, %rd1, %rd32;
	st.global.u32 	[%rd33], %r367;
$L__BB4_58:
	add.s32 	%r139, %r420, 1024;
	setp.ge.u32 	%p38, %r139, %r84;
	add.s32 	%r140, %r409, %r30;
	@%p38 bra 	$L__BB4_60;
	ld.shared.u32 	%r369, [%r140];
	mul.wide.u32 	%rd34, %r419, 4;
	add.s64 	%rd35, %rd1, %rd34;
	st.global.u32 	[%rd35], %r369;
$L__BB4_60:
	setp.lt.u32 	%p39, %r139, %r86;
	@%p39 bra 	$L__BB4_62;
	ld.shared.u32 	%r370, [%r140];
	add.s32 	%r371, %r418, -1024;
	mul.wide.u32 	%rd36, %r371, 4;
	add.s64 	%rd37, %rd1, %rd36;
	st.global.u32 	[%rd37], %r370;
$L__BB4_62:
	add.s32 	%r141, %r417, 1024;
	setp.ge.u32 	%p40, %r141, %r84;
	add.s32 	%r142, %r409, %r121;
	@%p40 bra 	$L__BB4_64;
	ld.shared.u32 	%r372, [%r142];
	mul.wide.u32 	%rd38, %r416, 4;
	add.s64 	%rd39, %rd1, %rd38;
	st.global.u32 	[%rd39], %r372;
$L__BB4_64:
	setp.lt.u32 	%p41, %r141, %r86;
	@%p41 bra 	$L__BB4_66;
	ld.shared.u32 	%r373, [%r142];
	add.s32 	%r374, %r415, -1024;
	mul.wide.u32 	%rd40, %r374, 4;
	add.s64 	%rd41, %rd1, %rd40;
	st.global.u32 	[%rd41], %r373;
$L__BB4_66:
	add.s32 	%r421, %r421, %r109;
	add.s32 	%r420, %r420, %r109;
	add.s32 	%r419, %r419, %r109;
	add.s32 	%r418, %r418, %r109;
	add.s32 	%r417, %r417, %r109;
	add.s32 	%r416, %r416, %r109;
	add.s32 	%r415, %r415, %r109;
	add.s32 	%r414, %r414, %r109;
	add.s32 	%r375, %r414, 1024;
	add.s32 	%r413, %r413, %r109;
	add.s32 	%r412, %r412, %r109;
	add.s32 	%r411, %r411, %r109;
	add.s32 	%r410, %r410, %r109;
	add.s32 	%r409, %r409, %r123;
	setp.lt.u32 	%p42, %r375, 1024;
	@%p42 bra 	$L__BB4_50;
$L__BB4_67:
	ret;

}
	// .globl	_Z17globalBitonicSortIjEvPT_S1_P5BlockIS0_Eb
.visible .entry _Z17globalBitonicSortIjEvPT_S1_P5BlockIS0_Eb(
	.param .u64 .ptr .align 1 _Z17globalBitonicSortIjEvPT_S1_P5BlockIS0_Eb_param_0,
	.param .u64 .ptr .align 1 _Z17globalBitonicSortIjEvPT_S1_P5BlockIS0_Eb_param_1,
	.param .u64 .ptr .align 1 _Z17globalBitonicSortIjEvPT_S1_P5BlockIS0_Eb_param_2,
	.param .u8 _Z17globalBitonicSortIjEvPT_S1_P5BlockIS0_Eb_param_3
)
{
	.reg .pred 	%p<21>;
	.reg .b16 	%rs<2>;
	.reg .b32 	%r<82>;
	.reg .b64 	%rd<14>;
	// demoted variable
	.shared .align 4 .b8 _ZZ17globalBitonicSortIjEvPT_S1_P5BlockIS0_EbE6shared[4096];
	ld.param.u64 	%rd5, [_Z17globalBitonicSortIjEvPT_S1_P5BlockIS0_Eb_param_0];
	ld.param.u64 	%rd4, [_Z17globalBitonicSortIjEvPT_S1_P5BlockIS0_Eb_param_1];
	ld.param.u64 	%rd6, [_Z17globalBitonicSortIjEvPT_S1_P5BlockIS0_Eb_param_2];
	cvta.to.global.u64 	%rd1, %rd5;
	cvta.to.global.u64 	%rd7, %rd6;
	mov.u32 	%r42, %ctaid.x;
	mul.wide.u32 	%rd8, %r42, 32;
	add.s64 	%rd2, %rd7, %rd8;
	ld.global.u32 	%r1, [%rd2];
	ld.global.u32 	%r43, [%rd2+4];
	sub.s32 	%r2, %r43, %r1;
	add.s32 	%r44, %r2, -1025;
	setp.lt.u32 	%p1, %r44, -1024;
	@%p1 bra 	$L__BB5_24;
	ld.global.u16 	%rs1, [%rd2+30];
	cvta.to.global.u64 	%rd9, %rd4;
	setp.eq.s16 	%p2, %rs1, 0;
	add.s32 	%r46, %r2, -1;
	// begin inline asm
	bfind.u32 %r45, %r46;
	// end inline asm
	add.s32 	%r3, %r45, 1;
	mov.b32 	%r47, 1;
	shl.b32 	%r4, %r47, %r3;
	selp.b64 	%rd3, %rd1, %rd9, %p2;
	mov.u32 	%r81, %tid.x;
	setp.ge.u32 	%p3, %r81, %r2;
	@%p3 bra 	$L__BB5_4;
	mov.u32 	%r6, %ntid.x;
	shl.b32 	%r48, %r81, 2;
	mov.u32 	%r49, _ZZ17globalBitonicSortIjEvPT_S1_P5BlockIS0_EbE6shared;
	add.s32 	%r75, %r49, %r48;
	shl.b32 	%r8, %r6, 2;
	add.s32 	%r74, %r81, %r1;
	mov.u32 	%r76, %r81;
$L__BB5_3:
	mul.wide.u32 	%rd10, %r74, 4;
	add.s64 	%rd11, %rd3, %rd10;
	ld.global.u32 	%r50, [%rd11];
	st.shared.u32 	[%r75], %r50;
	add.s32 	%r76, %r76, %r6;
	add.s32 	%r75, %r75, %r8;
	add.s32 	%r74, %r74, %r6;
	setp.lt.s32 	%p4, %r76, %r2;
	@%p4 bra 	$L__BB5_3;
$L__BB5_4:
	add.s32 	%r77, %r2, %r81;
	setp.ge.s32 	%p5, %r77, %r4;
	@%p5 bra 	$L__BB5_7;
	mov.u32 	%r17, %ntid.x;
	mov.u32 	%r52, _ZZ17globalBitonicSortIjEvPT_S1_P5BlockIS0_EbE6shared;
$L__BB5_6:
	shl.b32 	%r51, %r77, 2;
	add.s32 	%r53, %r52, %r51;
	mov.b32 	%r54, -1;
	st.shared.u32 	[%r53], %r54;
	add.s32 	%r77, %r77, %r17;
	setp.lt.s32 	%p6, %r77, %r4;
	@%p6 bra 	$L__BB5_6;
$L__BB5_7:
	bar.sync 	0;
	setp.lt.u32 	%p7, %r3, 2;
	@%p7 bra 	$L__BB5_15;
	shl.b32 	%r20, %r81, 1;
	mov.b32 	%r78, 2;
$L__BB5_9:
	shr.u32 	%r56, %r78, 1;
	and.b32  	%r23, %r56, %r81;
	mov.u32 	%r79, %r78;
$L__BB5_10:
	mov.u32 	%r24, %r79;
	shr.u32 	%r79, %r24, 1;
	bar.sync 	0;
	add.s32 	%r57, %r79, -1;
	and.b32  	%r58, %r57, %r81;
	sub.s32 	%r26, %r20, %r58;
	add.s32 	%r59, %r26, %r79;
	setp.ge.u32 	%p8, %r59, %r4;
	@%p8 bra 	$L__BB5_13;
	setp.eq.s32 	%p9, %r23, 0;
	shl.b32 	%r60, %r26, 2;
	mov.u32 	%r61, _ZZ17globalBitonicSortIjEvPT_S1_P5BlockIS0_EbE6shared;
	add.s32 	%r27, %r61, %r60;
	shl.b32 	%r62, %r79, 2;
	add.s32 	%r28, %r27, %r62;
	ld.shared.u32 	%r29, [%r27];
	ld.shared.u32 	%r30, [%r28];
	setp.le.u32 	%p10, %r29, %r30;
	xor.pred  	%p11, %p9, %p10;
	not.pred 	%p12, %p11;
	@%p12 bra 	$L__BB5_13;
	st.shared.u32 	[%r27], %r30;
	st.shared.u32 	[%r28], %r29;
$L__BB5_13:
	setp.gt.u32 	%p13, %r24, 3;
	@%p13 bra 	$L__BB5_10;
	shl.b32 	%r78, %r78, 1;
	setp.lt.u32 	%p14, %r78, %r4;
	@%p14 bra 	$L__BB5_9;
$L__BB5_15:
	setp.eq.s32 	%p15, %r3, 0;
	@%p15 bra 	$L__BB5_21;
	shl.b32 	%r21, %r81, 1;
	mov.u32 	%r67, _ZZ17globalBitonicSortIjEvPT_S1_P5BlockIS0_EbE6shared;
	mov.u32 	%r80, %r4;
$L__BB5_17:
	mov.u32 	%r32, %r80;
	shr.u32 	%r80, %r32, 1;
	bar.sync 	0;
	add.s32 	%r63, %r80, -1;
	and.b32  	%r64, %r63, %r81;
	sub.s32 	%r34, %r21, %r64;
	add.s32 	%r65, %r34, %r80;
	setp.ge.u32 	%p16, %r65, %r4;
	@%p16 bra 	$L__BB5_20;
	shl.b32 	%r66, %r34, 2;
	add.s32 	%r35, %r67, %r66;
	shl.b32 	%r68, %r80, 2;
	add.s32 	%r36, %r35, %r68;
	ld.shared.u32 	%r37, [%r35];
	ld.shared.u32 	%r38, [%r36];
	setp.le.u32 	%p17, %r37, %r38;
	@%p17 bra 	$L__BB5_20;
	st.shared.u32 	[%r35], %r38;
	st.shared.u32 	[%r36], %r37;
$L__BB5_20:
	setp.gt.u32 	%p18, %r32, 3;
	@%p18 bra 	$L__BB5_17;
$L__BB5_21:
	setp.ge.u32 	%p19, %r81, %r2;
	bar.sync 	0;
	@%p19 bra 	$L__BB5_24;
	mov.u32 	%r39, %ntid.x;
	mov.u32 	%r70, _ZZ17globalBitonicSortIjEvPT_S1_P5BlockIS0_EbE6shared;
$L__BB5_23:
	shl.b32 	%r69, %r81, 2;
	add.s32 	%r71, %r70, %r69;
	ld.shared.u32 	%r72, [%r71];
	add.s32 	%r73, %r81, %r1;
	mul.wide.u32 	%rd12, %r73, 4;
	add.s64 	%rd13, %rd1, %rd12;
	st.global.u32 	[%rd13], %r72;
	add.s32 	%r81, %r81, %r39;
	setp.lt.s32 	%p20, %r81, %r2;
	@%p20 bra 	$L__BB5_23;
$L__BB5_24:
	ret;

}
	// .globl	_Z4initIdEvPT_P5BlockIS0_EPjii
.visible .entry _Z4initIdEvPT_P5BlockIS0_EPjii(
	.param .u64 .ptr .align 1 _Z4initIdEvPT_P5BlockIS0_EPjii_param_0,
	.param .u64 .ptr .align 1 _Z4initIdEvPT_P5BlockIS0_EPjii_param_1,
	.param .u64 .ptr .align 1 _Z4initIdEvPT_P5BlockIS0_EPjii_param_2,
	.param .u32 _Z4initIdEvPT_P5BlockIS0_EPjii_param_3,
	.param .u32 _Z4initIdEvPT_P5BlockIS0_EPjii_param_4
)
{
	.reg .pred 	%p<3>;
	.reg .b16 	%rs<3>;
	.reg .b32 	%r<13>;
	.reg .b64 	%rd<15>;
	.reg .b64 	%fd<2>;

	ld.param.u64 	%rd1, [_Z4initIdEvPT_P5BlockIS0_EPjii_param_0];
	ld.param.u64 	%rd2, [_Z4initIdEvPT_P5BlockIS0_EPjii_param_1];
	ld.param.u64 	%rd3, [_Z4initIdEvPT_P5BlockIS0_EPjii_param_2];
	ld.param.u32 	%r2, [_Z4initIdEvPT_P5BlockIS0_EPjii_param_3];
	ld.param.u32 	%r3, [_Z4initIdEvPT_P5BlockIS0_EPjii_param_4];
	mov.u32 	%r4, %ctaid.x;
	mov.u32 	%r5, %ntid.x;
	mov.u32 	%r6, %tid.x;
	mad.lo.s32 	%r1, %r4, %r5, %r6;
	setp.ge.u32 	%p1, %r1, %r3;
	@%p1 bra 	$L__BB6_2;
	cvta.to.global.u64 	%rd4, %rd2;
	cvta.to.global.u64 	%rd5, %rd3;
	cvta.to.global.u64 	%rd6, %rd1;
	mul.wide.u32 	%rd7, %r1, 48;
	add.s64 	%rd8, %rd4, %rd7;
	setp.eq.s32 	%p2, %r1, 0;
	selp.b32 	%r7, %r2, 0, %p2;
	mov.b32 	%r8, 0;
	st.global.v2.u32 	[%rd8+8], {%r8, %r7};
	st.global.v2.u32 	[%rd8], {%r8, %r7};
	mul.wide.u32 	%rd9, %r1, 4;
	add.s64 	%rd10, %rd5, %rd9;
	st.global.u32 	[%rd10], %r8;
	selp.u16 	%rs1, 1, 0, %p2;
	mov.b16 	%rs2, 0;
	mov.b32 	%r9, {%rs1, %rs2};
	st.global.u32 	[%rd8+40], %r9;
	mov.b64 	%rd11, 0;
	st.global.u64 	[%rd8+24], %rd11;
	mov.b64 	%rd12, 4751297606873776128;
	st.global.u64 	[%rd8+32], %rd12;
	shr.u32 	%r10, %r2, 31;
	add.s32 	%r11, %r2, %r10;
	shr.s32 	%r12, %r11, 1;
	mul.wide.s32 	%rd13, %r12, 8;
	add.s64 	%rd14, %rd6, %rd13;
	ld.global.f64 	%fd1, [%rd14];
	st.global.f64 	[%rd8+16], %fd1;
$L__BB6_2:
	ret;

}
	// .globl	_Z11insertPivotIdEvPT_P5BlockIS0_Ei
.visible .entry _Z11insertPivotIdEvPT_P5BlockIS0_Ei(
	.param .u64 .ptr .align 1 _Z11insertPivotIdEvPT_P5BlockIS0_Ei_param_0,
	.param .u64 .ptr .align 1 _Z11insertPivotIdEvPT_P5BlockIS0_Ei_param_1,
	.param .u32 _Z11insertPivotIdEvPT_P5BlockIS0_Ei_param_2
)
{
	.reg .pred 	%p<6>;
	.reg .b16 	%rs<2>;
	.reg .b32 	%r<11>;
	.reg .b64 	%rd<10>;
	.reg .b64 	%fd<2>;

	ld.param.u64 	%rd3, [_Z11insertPivotIdEvPT_P5BlockIS0_Ei_param_0];
	ld.param.u64 	%rd4, [_Z11insertPivotIdEvPT_P5BlockIS0_Ei_param_1];
	ld.param.u32 	%r6, [_Z11insertPivotIdEvPT_P5BlockIS0_Ei_param_2];
	cvta.to.global.u64 	%rd5, %rd4;
	mov.u32 	%r7, %ctaid.x;
	mul.wide.u32 	%rd6, %r7, 48;
	add.s64 	%rd7, %rd5, %rd6;
	add.s64 	%rd1, %rd7, 16;
	ld.global.u32 	%r1, [%rd7+12];
	ld.global.u16 	%rs1, [%rd7+40];
	setp.eq.s16 	%p1, %rs1, 0;
	setp.ge.s32 	%p2, %r7, %r6;
	or.pred  	%p3, %p2, %p1;
	@%p3 bra 	$L__BB7_4;
	ld.global.u32 	%r8, [%rd1+-8];
	mov.u32 	%r9, %tid.x;
	add.s32 	%r10, %r8, %r9;
	setp.ge.u32 	%p4, %r10, %r1;
	@%p4 bra 	$L__BB7_4;
	ld.global.f64 	%fd1, [%rd1];
	mov.u32 	%r3, %ntid.x;
	cvta.to.global.u64 	%rd2, %rd3;
$L__BB7_3:
	mul.wide.u32 	%rd8, %r10, 8;
	add.s64 	%rd9, %rd2, %rd8;
	st.global.f64 	[%rd9], %fd1;
	add.s32 	%r10, %r10, %r3;
	setp.lt.u32 	%p5, %r10, %r1;
	@%p5 bra 	$L__BB7_3;
$L__BB7_4:
	ret;

}
	// .globl	_Z12bucketAssignIdEvP5BlockIT_EPjii
.visible .entry _Z12bucketAssignIdEvP5BlockIT_EPjii(
	.param .u64 .ptr .align 1 _Z12bucketAssignIdEvP5BlockIT_EPjii_param_0,
	.param .u64 .ptr .align 1 _Z12bucketAssignIdEvP5BlockIT_EPjii_param_1,
	.param .u32 _Z12bucketAssignIdEvP5BlockIT_EPjii_param_2,
	.param .u32 _Z12bucketAssignIdEvP5BlockIT_EPjii_param_3
)
{
	.reg .pred 	%p<8>;
	.reg .b16 	%rs<5>;
	.reg .b32 	%r<23>;
	.reg .b64 	%rd<20>;
	.reg .b64 	%fd<12>;

	ld.param.u64 	%rd4, [_Z12bucketAssignIdEvP5BlockIT_EPjii_param_0];
	ld.param.u64 	%rd5, [_Z12bucketAssignIdEvP5BlockIT_EPjii_param_1];
	ld.param.u32 	%r3, [_Z12bucketAssignIdEvP5BlockIT_EPjii_param_2];
	cvta.to.global.u64 	%rd1, %rd5;
	cvta.to.global.u64 	%rd2, %rd4;
	mov.u32 	%r5, %ctaid.x;
	mov.u32 	%r6, %ntid.x;
	mov.u32 	%r7, %tid.x;
	mad.lo.s32 	%r1, %r5, %r6, %r7;
	setp.ge.u32 	%p1, %r1, %r3;
	@%p1 bra 	$L__BB8_5;
	mul.wide.u32 	%rd6, %r1, 48;
	add.s64 	%rd7, %rd2, %rd6;
	add.s64 	%rd3, %rd7, 40;
	ld.global.u16 	%rs1, [%rd7+40];
	setp.eq.s16 	%p2, %rs1, 0;
	@%p2 bra 	$L__BB8_5;
	ld.param.u32 	%r22, [_Z12bucketAssignIdEvP5BlockIT_EPjii_param_3];
	ld.param.u64 	%rd19, [_Z12bucketAssignIdEvP5BlockIT_EPjii_param_0];
	ld.global.v2.u32 	{%r8, %r9}, [%rd3+-40];
	ld.global.v2.u32 	{%r10, %r11}, [%rd3+-32];
	ld.global.f64 	%fd1, [%rd3+-24];
	ld.global.f64 	%fd2, [%rd3+-8];
	ld.global.f64 	%fd4, [%rd3+-16];
	min.f64 	%fd6, %fd1, %fd4;
	max.f64 	%fd7, %fd1, %fd2;
	add.s32 	%r12, %r3, %r1;
	cvta.to.global.u64 	%rd8, %rd19;
	mul.wide.u32 	%rd9, %r12, 48;
	add.s64 	%rd10, %rd8, %rd9;
	st.global.v2.u32 	[%rd10+8], {%r8, %r10};
	st.global.v2.u32 	[%rd10], {%r8, %r10};
	add.f64 	%fd8, %fd2, %fd6;
	mul.f64 	%fd9, %fd8, 0d3FE0000000000000;
	st.global.f64 	[%rd10+16], %fd9;
	sub.s32 	%r13, %r10, %r8;
	setp.gt.u32 	%p3, %r13, 1024;
	setp.neu.f64 	%p4, %fd2, %fd4;
	and.pred  	%p5, %p3, %p4;
	selp.u16 	%rs2, 1, 0, %p5;
	cvt.u16.u32 	%rs3, %r22;
	mov.b32 	%r14, {%rs2, %rs3};
	st.global.u32 	[%rd10+40], %r14;
	mov.b64 	%rd11, 4751297606873776128;
	st.global.u64 	[%rd10+32], %rd11;
	mov.b64 	%rd12, 0;
	st.global.u64 	[%rd10+24], %rd12;
	add.s32 	%r15, %r13, 1023;
	shr.u32 	%r16, %r15, 10;
	selp.b32 	%r17, %r16, 0, %p5;
	mul.wide.u32 	%rd13, %r12, 4;
	add.s64 	%rd14, %rd1, %rd13;
	st.global.u32 	[%rd14], %r17;
	st.global.u32 	[%rd3+-40], %r11;
	st.global.v2.u32 	[%rd3+-32], {%r11, %r9};
	add.f64 	%fd10, %fd7, %fd4;
	fma.rn.f64 	%fd11, %fd10, 0d3FE0000000000000, 0d3FF0000000000000;
	st.global.f64 	[%rd3+-24], %fd11;
	sub.s32 	%r2, %r9, %r11;
	setp.gt.u32 	%p6, %r2, 1024;
	and.pred  	%p7, %p6, %p4;
	selp.u16 	%rs4, 1, 0, %p7;
	mov.b32 	%r18, {%rs4, %rs3};
	st.global.u32 	[%rd3], %r18;
	st.global.u64 	[%rd3+-8], %rd11;
	st.global.u64 	[%rd3+-16], %rd12;
	@%p7 bra 	$L__BB8_4;
	mul.wide.u32 	%rd15, %r1, 4;
	add.s64 	%rd16, %rd1, %rd15;
	mov.b32 	%r19, 0;
	st.global.u32 	[%rd16], %r19;
	bra.uni 	$L__BB8_5;
$L__BB8_4:
	add.s32 	%r20, %r2, 1023;
	shr.u32 	%r21, %r20, 10;
	mul.wide.u32 	%rd17, %r1, 4;
	add.s64 	%rd18, %rd1, %rd17;
	st.global.u32 	[%rd18], %r21;
$L__BB8_5:
	ret;

}
	// .globl	_Z15partitionAssignIdEvP5BlockIT_EPjP9PartitionIS1_E
.visible .entry _Z15partitionAssignIdEvP5BlockIT_EPjP9PartitionIS1_E(
	.param .u64 .ptr .align 1 _Z15partitionAssignIdEvP5BlockIT_EPjP9PartitionIS1_E_param_0,
	.param .u64 .ptr .align 1 _Z15partitionAssignIdEvP5BlockIT_EPjP9PartitionIS1_E_param_1,
	.param .u64 .ptr .align 1 _Z15partitionAssignIdEvP5BlockIT_EPjP9PartitionIS1_E_param_2
)
{
	.reg .pred 	%p<8>;
	.reg .b32 	%r<28>;
	.reg .b64 	%rd<19>;
	.reg .b64 	%fd<2>;

	ld.param.u64 	%rd3, [_Z15partitionAssignIdEvP5BlockIT_EPjP9PartitionIS1_E_param_0];
	ld.param.u64 	%rd4, [_Z15partitionAssignIdEvP5BlockIT_EPjP9PartitionIS1_E_param_1];
	ld.param.u64 	%rd5, [_Z15partitionAssignIdEvP5BlockIT_EPjP9PartitionIS1_E_param_2];
	cvta.to.global.u64 	%rd1, %rd5;
	cvta.to.global.u64 	%rd2, %rd4;
	cvta.to.global.u64 	%rd6, %rd3;
	mov.u32 	%r1, %tid.x;
	mov.u32 	%r2, %ctaid.x;
	mul.wide.u32 	%rd7, %r2, 48;
	add.s64 	%rd8, %rd6, %rd7;
	ld.global.v2.u32 	{%r3, %r4}, [%rd8+8];
	ld.global.f64 	%fd1, [%rd8+16];
	setp.eq.s32 	%p1, %r2, 0;
	@%p1 bra 	$L__BB9_2;
	add.s32 	%r15, %r2, -1;
	mul.wide.u32 	%rd9, %r15, 4;
	add.s64 	%rd10, %rd2, %rd9;
	ld.global.u32 	%r25, [%rd10];
	mul.wide.u32 	%rd11, %r2, 4;
	add.s64 	%rd12, %rd2, %rd11;
	ld.global.u32 	%r26, [%rd12];
	bra.uni 	$L__BB9_3;
$L__BB9_2:
	ld.global.u32 	%r26, [%rd2];
	mov.b32 	%r25, 0;
$L__BB9_3:
	add.s32 	%r10, %r25, %r1;
	setp.ge.u32 	%p2, %r10, %r26;
	@%p2 bra 	$L__BB9_5;
	shl.b32 	%r17, %r1, 10;
	add.s32 	%r18, %r3, %r17;
	add.s32 	%r19, %r18, 1024;
	mul.wide.u32 	%rd13, %r10, 24;
	add.s64 	%rd14, %rd1, %rd13;
	st.global.u32 	[%rd14+8], %r19;
	st.global.f64 	[%rd14+16], %fd1;
	st.global.v2.u32 	[%rd14], {%r2, %r18};
$L__BB9_5:
	mov.u32 	%r11, %ntid.x;
	add.s32 	%r27, %r10, %r11;
	setp.ge.u32 	%p3, %r27, %r26;
	@%p3 bra 	$L__BB9_7;
$L__BB9_6:
	sub.s32 	%r20, %r27, %r25;
	shl.b32 	%r21, %r20, 10;
	add.s32 	%r22, %r21, %r3;
	add.s32 	%r23, %r22, 1024;
	mul.wide.u32 	%rd15, %r27, 24;
	add.s64 	%rd16, %rd1, %rd15;
	st.global.u32 	[%rd16+8], %r23;
	st.global.f64 	[%rd16+16], %fd1;
	st.global.v2.u32 	[%rd16], {%r2, %r22};
	add.s32 	%r27, %r27, %r11;
	setp.lt.u32 	%p4, %r27, %r26;
	@%p4 bra 	$L__BB9_6;
$L__BB9_7:
	bar.sync 	0;
	setp.ne.s32 	%p5, %r1, 0;
	setp.eq.s32 	%p6, %r26, %r25;
	or.pred  	%p7, %p5, %p6;
	@%p7 bra 	$L__BB9_9;
	add.s32 	%r24, %r26, -1;
	mul.wide.u32 	%rd17, %r24, 24;
	add.s64 	%rd18, %rd1, %rd17;
	st.global.u32 	[%rd18+8], %r4;
$L__BB9_9:
	ret;

}
	// .globl	_Z5quickIdEvPT_S1_P9PartitionIS0_EP5BlockIS0_E
.visible .entry _Z5quickIdEvPT_S1_P9PartitionIS0_EP5BlockIS0_E(
	.param .u64 .ptr .align 1 _Z5quickIdEvPT_S1_P9PartitionIS0_EP5BlockIS0_E_param_0,
	.param .u64 .ptr .align 1 _Z5quickIdEvPT_S1_P9PartitionIS0_EP5BlockIS0_E_param_1,
	.param .u64 .ptr .align 1 _Z5quickIdEvPT_S1_P9PartitionIS0_EP5BlockIS0_E_param_2,
	.param .u64 .ptr .align 1 _Z5quickIdEvPT_S1_P9PartitionIS0_EP5BlockIS0_E_param_3
)
{
	.reg .pred 	%p<47>;
	.reg .b32 	%r<367>;
	.reg .b64 	%rd<59>;
	.reg .b64 	%fd<84>;
	// demoted variable
	.shared .align 8 .b8 _ZZ5quickIdEvPT_S1_P9PartitionIS0_EP5BlockIS0_EE6sh_out[8192];
	// demoted variable
	.shared .align 4 .u32 _ZZ5quickIdEvPT_S1_P9PartitionIS0_EP5BlockIS0_EE6start1;
	// demoted variable
	.shared .align 4 .u32 _ZZ5quickIdEvPT_S1_P9PartitionIS0_EP5BlockIS0_EE4end1;
	// demoted variable
	.shared .align 4 .u32 _ZZ5quickIdEvPT_S1_P9PartitionIS0_EP5BlockIS0_EE4left;
	// demoted variable
	.shared .align 4 .u32 _ZZ5quickIdEvPT_S1_P9PartitionIS0_EP5BlockIS0_EE5right;
	ld.param.u64 	%rd10, [_Z5quickIdEvPT_S1_P9PartitionIS0_EP5BlockIS0_E_param_0];
	ld.param.u64 	%rd12, [_Z5quickIdEvPT_S1_P9PartitionIS0_EP5BlockIS0_E_param_1];
	ld.param.u64 	%rd13, [_Z5quickIdEvPT_S1_P9PartitionIS0_EP5BlockIS0_E_param_2];
	cvta.to.global.u64 	%rd1, %rd12;
	cvta.to.global.u64 	%rd2, %rd10;
	cvta.to.global.u64 	%rd14, %rd13;
	mov.u32 	%r353, %tid.x;
	mov.u32 	%r140, %ctaid.x;
	mul.wide.u32 	%rd15, %r140, 24;
	add.s64 	%rd16, %rd14, %rd15;
	ld.global.v2.u32 	{%r2, %r141}, [%rd16];
	ld.global.u32 	%r3, [%rd16+8];
	ld.global.f64 	%fd1, [%rd16+16];
	add.s32 	%r4, %r141, %r353;
	setp.ge.u32 	%p1, %r4, %r3;
	mov.f64 	%fd83, 0d0000000000000000;
	mov.f64 	%fd82, 0d41EFFFFFFFE00000;
	mov.b32 	%r333, 0;
	mov.u32 	%r334, %r333;
	@%p1 bra 	$L__BB10_2;
	mul.wide.u32 	%rd17, %r4, 8;
	add.s64 	%rd18, %rd2, %rd17;
	ld.global.f64 	%fd82, [%rd18];
	setp.lt.f64 	%p2, %fd82, %fd1;
	selp.u32 	%r333, 1, 0, %p2;
	setp.gt.f64 	%p3, %fd82, %fd1;
	selp.u32 	%r334, 1, 0, %p3;
	mov.f64 	%fd83, %fd82;
	mov.f64 	%fd79, %fd82;
$L__BB10_2:
	mov.u32 	%r9, %ntid.x;
	add.s32 	%r343, %r4, %r9;
	setp.ge.u32 	%p4, %r343, %r3;
	@%p4 bra 	$L__BB10_5;
	mov.u32 	%r330, %r343;
$L__BB10_4:
	mul.wide.u32 	%rd19, %r330, 8;
	add.s64 	%rd20, %rd2, %rd19;
	ld.global.f64 	%fd20, [%rd20];
	setp.lt.f64 	%p5, %fd20, %fd1;
	add.s32 	%r142, %r333, 1;
	selp.b32 	%r143, %r142, 0, %p5;
	setp.ge.f64 	%p6, %fd20, %fd1;
	selp.b32 	%r144, %r333, 0, %p6;
	add.s32 	%r333, %r143, %r144;
	setp.le.f64 	%p7, %fd20, %fd1;
	selp.b32 	%r145, %r334, 0, %p7;
	setp.gt.f64 	%p8, %fd20, %fd1;
	add.s32 	%r146, %r334, 1;
	selp.b32 	%r147, %r146, 0, %p8;
	add.s32 	%r334, %r145, %r147;
	min.f64 	%fd82, %fd82, %fd20;
	max.f64 	%fd83, %fd83, %fd20;
	add.s32 	%r330, %r330, %r9;
	setp.lt.u32 	%p9, %r330, %r3;
	@%p9 bra 	$L__BB10_4;
$L__BB10_5:
	shl.b32 	%r19, %r9, 4;
	shl.b32 	%r20, %r353, 1;
	and.b32  	%r148, %r353, 31;
	sub.s32 	%r149, %r20, %r148;
	shl.b32 	%r150, %r149, 3;
	mov.u32 	%r151, _ZZ5quickIdEvPT_S1_P9PartitionIS0_EP5BlockIS0_EE6sh_out;
	add.s32 	%r152, %r151, %r150;
	mov.b64 	%rd21, 0;
	st.volatile.shared.u64 	[%r152], %rd21;
	add.s32 	%r153, %r152, %r19;
	st.volatile.shared.u64 	[%r153], %rd21;
	st.volatile.shared.f64 	[%r152+256], %fd83;
	st.volatile.shared.f64 	[%r153+256], %fd82;
	ld.volatile.shared.f64 	%fd21, [%r152+256];
	ld.volatile.shared.f64 	%fd22, [%r152+248];
	max.f64 	%fd23, %fd21, %fd22;
	st.volatile.shared.f64 	[%r152+256], %fd23;
	ld.volatile.shared.f64 	%fd24, [%r153+256];
	ld.volatile.shared.f64 	%fd25, [%r153+248];
	min.f64 	%fd26, %fd24, %fd25;
	st.volatile.shared.f64 	[%r153+256], %fd26;
	ld.volatile.shared.f64 	%fd27, [%r152+256];
	ld.volatile.shared.f64 	%fd28, [%r152+240];
	max.f64 	%fd29, %fd27, %fd28;
	st.volatile.shared.f64 	[%r152+256], %fd29;
	ld.volatile.shared.f64 	%fd30, [%r153+256];
	ld.volatile.shared.f64 	%fd31, [%r153+240];
	min.f64 	%fd32, %fd30, %fd31;
	st.volatile.shared.f64 	[%r153+256], %fd32;
	ld.volatile.shared.f64 	%fd33, [%r152+256];
	ld.volatile.shared.f64 	%fd34, [%r152+224];
	max.f64 	%fd35, %fd33, %fd34;
	st.volatile.shared.f64 	[%r152+256], %fd35;
	ld.volatile.shared.f64 	%fd36, [%r153+256];
	ld.volatile.shared.f64 	%fd37, [%r153+224];
	min.f64 	%fd38, %fd36, %fd37;
	st.volatile.shared.f64 	[%r153+256], %fd38;
	ld.volatile.shared.f64 	%fd39, [%r152+256];
	ld.volatile.shared.f64 	%fd40, [%r152+192];
	max.f64 	%fd41, %fd39, %fd40;
	st.volatile.shared.f64 	[%r152+256], %fd41;
	ld.volatile.shared.f64 	%fd42, [%r153+256];
	ld.volatile.shared.f64 	%fd43, [%r153+192];
	min.f64 	%fd44, %fd42, %fd43;
	st.volatile.shared.f64 	[%r153+256], %fd44;
	ld.volatile.shared.f64 	%fd45, [%r152+256];
	ld.volatile.shared.f64 	%fd46, [%r152+128];
	max.f64 	%fd47, %fd45, %fd46;
	st.volatile.shared.f64 	[%r152+256], %fd47;
	ld.volatile.shared.f64 	%fd48, [%r153+256];
	ld.volatile.shared.f64 	%fd49, [%r153+128];
	min.f64 	%fd50, %fd48, %fd49;
	st.volatile.shared.f64 	[%r153+256], %fd50;
	ld.volatile.shared.f64 	%fd12, [%r152+256];
	ld.volatile.shared.f64 	%fd13, [%r153+256];
	bar.sync 	0;
	setp.ne.s32 	%p10, %r148, 31;
	@%p10 bra 	$L__BB10_7;
	shr.u32 	%r154, %r353, 2;
	and.b32  	%r155, %r154, 248;
	add.s32 	%r157, %r151, %r155;
	st.volatile.shared.f64 	[%r157], %fd12;
	add.s32 	%r158, %r157, %r19;
	st.volatile.shared.f64 	[%r158], %fd13;
$L__BB10_7:
	bar.sync 	0;
	shr.u32 	%r21, %r9, 5;
	setp.ge.u32 	%p11, %r353, %r21;
	@%p11 bra 	$L__BB10_12;
	shl.b32 	%r159, %r353, 3;
	add.s32 	%r161, %r151, %r159;
	ld.volatile.shared.f64 	%fd51, [%r161];
	add.s32 	%r22, %r161, %r19;
	ld.volatile.shared.f64 	%fd52, [%r22];
	add.s32 	%r162, %r21, -1;
	and.b32  	%r163, %r162, %r353;
	sub.s32 	%r164, %r20, %r163;
	shl.b32 	%r165, %r164, 3;
	add.s32 	%r166, %r151, %r165;
	mov.b64 	%rd22, 0;
	st.volatile.shared.u64 	[%r166], %rd22;
	add.s32 	%r167, %r166, %r19;
	st.volatile.shared.u64 	[%r167], %rd22;
	shl.b32 	%r168, %r21, 3;
	add.s32 	%r23, %r166, %r168;
	st.volatile.shared.f64 	[%r23], %fd51;
	add.s32 	%r24, %r23, %r19;
	st.volatile.shared.f64 	[%r24], %fd52;
	setp.lt.u32 	%p12, %r9, 64;
	@%p12 bra 	$L__BB10_11;
	mov.b32 	%r335, 1;
$L__BB10_10:
	ld.volatile.shared.f64 	%fd53, [%r23];
	add.s32 	%r170, %r21, -1;
	and.b32  	%r171, %r170, %r353;
	sub.s32 	%r172, %r20, %r171;
	add.s32 	%r173, %r172, %r21;
	sub.s32 	%r174, %r173, %r335;
	shl.b32 	%r175, %r174, 3;
	mov.u32 	%r176, _ZZ5quickIdEvPT_S1_P9PartitionIS0_EP5BlockIS0_EE6sh_out;
	add.s32 	%r177, %r176, %r175;
	ld.volatile.shared.f64 	%fd54, [%r177];
	max.f64 	%fd55, %fd53, %fd54;
	st.volatile.shared.f64 	[%r23], %fd55;
	ld.volatile.shared.f64 	%fd56, [%r24];
	add.s32 	%r178, %r177, %r19;
	ld.volatile.shared.f64 	%fd57, [%r178];
	min.f64 	%fd58, %fd56, %fd57;
	st.volatile.shared.f64 	[%r24], %fd58;
	shl.b32 	%r335, %r335, 1;
	setp.lt.u32 	%p13, %r335, %r21;
	@%p13 bra 	$L__BB10_10;
$L__BB10_11:
	ld.volatile.shared.f64 	%fd59, [%r23];
	ld.volatile.shared.f64 	%fd60, [%r24];
	shl.b32 	%r179, %r353, 3;
	mov.u32 	%r180, _ZZ5quickIdEvPT_S1_P9PartitionIS0_EP5BlockIS0_EE6sh_out;
	add.s32 	%r181, %r180, %r179;
	st.volatile.shared.f64 	[%r181], %fd59;
	st.volatile.shared.f64 	[%r22], %fd60;
$L__BB10_12:
	bar.sync 	0;
	shr.u32 	%r27, %r353, 5;
	shl.b32 	%r182, %r27, 3;
	mov.u32 	%r183, _ZZ5quickIdEvPT_S1_P9PartitionIS0_EP5BlockIS0_EE6sh_out;
	add.s32 	%r28, %r183, %r182;
	ld.volatile.shared.f64 	%fd61, [%r28];
	max.f64 	%fd14, %fd12, %fd61;
	add.s32 	%r184, %r28, %r19;
	ld.volatile.shared.f64 	%fd62, [%r184];
	min.f64 	%fd15, %fd13, %fd62;
	bar.sync 	0;
	add.s32 	%r29, %r9, -1;
	setp.ne.s32 	%p14, %r353, %r29;
	@%p14 bra 	$L__BB10_17;
	ld.param.u64 	%rd55, [_Z5quickIdEvPT_S1_P9PartitionIS0_EP5BlockIS0_E_param_3];
	cvta.to.global.u64 	%rd23, %rd55;
	mul.wide.u32 	%rd24, %r2, 48;
	add.s64 	%rd25, %rd23, %rd24;
	add.s64 	%rd3, %rd25, 24;
	ld.global.u64 	%rd57, [%rd25+24];
$L__BB10_14:
	mov.b64 	%fd63, %rd57;
	max.f64 	%fd64, %fd14, %fd63;
	mov.b64 	%rd26, %fd64;
	atom.relaxed.global.cas.b64 	%rd6, [%rd3], %rd57, %rd26;
	setp.ne.s64 	%p15, %rd57, %rd6;
	mov.u64 	%rd57, %rd6;
	@%p15 bra 	$L__BB10_14;
	ld.global.u64 	%rd58, [%rd3+8];
$L__BB10_16:
	mov.b64 	%fd65, %rd58;
	min.f64 	%fd66, %fd15, %fd65;
	mov.b64 	%rd27, %fd66;
	atom.relaxed.global.cas.b64 	%rd9, [%rd3+8], %rd58, %rd27;
	setp.ne.s64 	%p16, %rd58, %rd9;
	mov.u64 	%rd58, %rd9;
	@%p16 bra 	$L__BB10_16;
$L__BB10_17:
	bar.sync 	0;
	shl.b32 	%r30, %r9, 3;
	setp.lt.u32 	%p17, %r9, 33;
	@%p17 bra 	$L__BB10_26;
	and.b32  	%r204, %r353, 31;
	setp.ne.s32 	%p20, %r204, 31;
	sub.s32 	%r205, %r20, %r204;
	shl.b32 	%r206, %r205, 3;
	mov.u32 	%r207, _ZZ5quickIdEvPT_S1_P9PartitionIS0_EP5BlockIS0_EE6sh_out;
	add.s32 	%r208, %r207, %r206;
	shl.b32 	%r209, %r205, 2;
	sub.s32 	%r210, %r208, %r209;
	mov.b32 	%r211, 0;
	st.volatile.shared.u32 	[%r210], %r211;
	add.s32 	%r212, %r210, %r30;
	st.volatile.shared.u32 	[%r212], %r211;
	st.volatile.shared.u32 	[%r210+128], %r333;
	st.volatile.shared.u32 	[%r212+128], %r334;
	ld.volatile.shared.u32 	%r213, [%r210+124];
	ld.volatile.shared.u32 	%r214, [%r210+128];
	add.s32 	%r215, %r214, %r213;
	st.volatile.shared.u32 	[%r210+128], %r215;
	ld.volatile.shared.u32 	%r216, [%r212+124];
	ld.volatile.shared.u32 	%r217, [%r212+128];
	add.s32 	%r218, %r217, %r216;
	st.volatile.shared.u32 	[%r212+128], %r218;
	ld.volatile.shared.u32 	%r219, [%r210+120];
	ld.volatile.shared.u32 	%r220, [%r210+128];
	add.s32 	%r221, %r220, %r219;
	st.volatile.shared.u32 	[%r210+128], %r221;
	ld.volatile.shared.u32 	%r222, [%r212+120];
	ld.volatile.shared.u32 	%r223, [%r212+128];
	add.s32 	%r224, %r223, %r222;
	st.volatile.shared.u32 	[%r212+128], %r224;
	ld.volatile.shared.u32 	%r225, [%r210+112];
	ld.volatile.shared.u32 	%r226, [%r210+128];
	add.s32 	%r227, %r226, %r225;
	st.volatile.shared.u32 	[%r210+128], %r227;
	ld.volatile.shared.u32 	%r228, [%r212+112];
	ld.volatile.shared.u32 	%r229, [%r212+128];
	add.s32 	%r230, %r229, %r228;
	st.volatile.shared.u32 	[%r212+128], %r230;
	ld.volatile.shared.u32 	%r231, [%r210+96];
	ld.volatile.shared.u32 	%r232, [%r210+128];
	add.s32 	%r233, %r232, %r231;
	st.volatile.shared.u32 	[%r210+128], %r233;
	ld.volatile.shared.u32 	%r234, [%r212+96];
	ld.volatile.shared.u32 	%r235, [%r212+128];
	add.s32 	%r236, %r235, %r234;
	st.volatile.shared.u32 	[%r212+128], %r236;
	ld.volatile.shared.u32 	%r237, [%r210+64];
	ld.volatile.shared.u32 	%r238, [%r210+128];
	add.s32 	%r239, %r238, %r237;
	st.volatile.shared.u32 	[%r210+128], %r239;
	ld.volatile.shared.u32 	%r240, [%r212+64];
	ld.volatile.shared.u32 	%r241, [%r212+128];
	add.s32 	%r242, %r241, %r240;
	st.volatile.shared.u32 	[%r212+128], %r242;
	ld.volatile.shared.u32 	%r31, [%r210+128];
	ld.volatile.shared.u32 	%r32, [%r212+128];
	bar.sync 	0;
	@%p20 bra 	$L__BB10_20;
	shl.b32 	%r243, %r27, 2;
	sub.s32 	%r244, %r28, %r243;
	st.volatile.shared.u32 	[%r244], %r31;
	add.s32 	%r245, %r244, %r30;
	st.volatile.shared.u32 	[%r245], %r32;
$L__BB10_20:
	setp.ge.u32 	%p21, %r353, %r21;
	bar.sync 	0;
	@%p21 bra 	$L__BB10_25;
	shl.b32 	%r246, %r353, 3;
	add.s32 	%r248, %r207, %r246;
	shl.b32 	%r249, %r353, 2;
	sub.s32 	%r33, %r248, %r249;
	ld.volatile.shared.u32 	%r34, [%r33];
	add.s32 	%r35, %r33, %r30;
	ld.volatile.shared.u32 	%r36, [%r35];
	add.s32 	%r250, %r21, -1;
	and.b32  	%r251, %r250, %r353;
	sub.s32 	%r252, %r20, %r251;
	shl.b32 	%r253, %r252, 2;
	add.s32 	%r254, %r207, %r253;
	mov.b32 	%r255, 0;
	st.volatile.shared.u32 	[%r254], %r255;
	add.s32 	%r256, %r254, %r30;
	st.volatile.shared.u32 	[%r256], %r255;
	shl.b32 	%r257, %r21, 2;
	add.s32 	%r37, %r254, %r257;
	st.volatile.shared.u32 	[%r37], %r34;
	add.s32 	%r38, %r37, %r30;
	st.volatile.shared.u32 	[%r38], %r36;
	setp.lt.u32 	%p22, %r9, 64;
	@%p22 bra 	$L__BB10_24;
	mov.b32 	%r336, 1;
$L__BB10_23:
	add.s32 	%r260, %r21, -1;
	and.b32  	%r261, %r260, %r353;
	sub.s32 	%r262, %r20, %r261;
	add.s32 	%r263, %r262, %r21;
	sub.s32 	%r264, %r263, %r336;
	shl.b32 	%r265, %r264, 2;
	mov.u32 	%r266, _ZZ5quickIdEvPT_S1_P9PartitionIS0_EP5BlockIS0_EE6sh_out;
	add.s32 	%r267, %r266, %r265;
	ld.volatile.shared.u32 	%r268, [%r267];
	ld.volatile.shared.u32 	%r269, [%r37];
	add.s32 	%r270, %r269, %r268;
	st.volatile.shared.u32 	[%r37], %r270;
	add.s32 	%r272, %r267, %r30;
	ld.volatile.shared.u32 	%r273, [%r272];
	ld.volatile.shared.u32 	%r274, [%r38];
	add.s32 	%r275, %r274, %r273;
	st.volatile.shared.u32 	[%r38], %r275;
	shl.b32 	%r336, %r336, 1;
	setp.lt.u32 	%p23, %r336, %r21;
	@%p23 bra 	$L__BB10_23;
$L__BB10_24:
	ld.volatile.shared.u32 	%r276, [%r37];
	sub.s32 	%r277, %r276, %r34;
	ld.volatile.shared.u32 	%r278, [%r38];
	sub.s32 	%r279, %r278, %r36;
	st.volatile.shared.u32 	[%r33], %r277;
	st.volatile.shared.u32 	[%r35], %r279;
$L__BB10_25:
	bar.sync 	0;
	shl.b32 	%r280, %r27, 2;
	sub.s32 	%r281, %r28, %r280;
	ld.volatile.shared.u32 	%r282, [%r281];
	add.s32 	%r338, %r282, %r31;
	add.s32 	%r284, %r281, %r30;
	ld.volatile.shared.u32 	%r285, [%r284];
	add.s32 	%r339, %r285, %r32;
	bra.uni 	$L__BB10_30;
$L__BB10_26:
	and.b32  	%r185, %r29, %r353;
	sub.s32 	%r43, %r20, %r185;
	shl.b32 	%r186, %r43, 2;
	mov.u32 	%r187, _ZZ5quickIdEvPT_S1_P9PartitionIS0_EP5BlockIS0_EE6sh_out;
	add.s32 	%r188, %r187, %r186;
	mov.b32 	%r189, 0;
	st.volatile.shared.u32 	[%r188], %r189;
	add.s32 	%r190, %r188, %r30;
	st.volatile.shared.u32 	[%r190], %r189;
	shl.b32 	%r191, %r9, 2;
	add.s32 	%r44, %r188, %r191;
	st.volatile.shared.u32 	[%r44], %r333;
	add.s32 	%r45, %r44, %r30;
	st.volatile.shared.u32 	[%r45], %r334;
	setp.lt.u32 	%p18, %r9, 2;
	@%p18 bra 	$L__BB10_29;
	add.s32 	%r46, %r43, %r9;
	mov.b32 	%r337, 1;
$L__BB10_28:
	sub.s32 	%r193, %r46, %r337;
	shl.b32 	%r194, %r193, 2;
	add.s32 	%r196, %r187, %r194;
	ld.volatile.shared.u32 	%r197, [%r196];
	ld.volatile.shared.u32 	%r198, [%r44];
	add.s32 	%r199, %r198, %r197;
	st.volatile.shared.u32 	[%r44], %r199;
	add.s32 	%r200, %r196, %r30;
	ld.volatile.shared.u32 	%r201, [%r200];
	ld.volatile.shared.u32 	%r202, [%r45];
	add.s32 	%r203, %r202, %r201;
	st.volatile.shared.u32 	[%r45], %r203;
	shl.b32 	%r337, %r337, 1;
	setp.lt.u32 	%p19, %r337, %r9;
	@%p19 bra 	$L__BB10_28;
$L__BB10_29:
	ld.volatile.shared.u32 	%r338, [%r44];
	ld.volatile.shared.u32 	%r339, [%r45];
$L__BB10_30:
	setp.ne.s32 	%p24, %r353, %r29;
	add.s32 	%r346, %r338, -1;
	neg.s32 	%r54, %r339;
	@%p24 bra 	$L__BB10_32;
	ld.param.u64 	%rd56, [_Z5quickIdEvPT_S1_P9PartitionIS0_EP5BlockIS0_E_param_3];
	st.shared.u32 	[_ZZ5quickIdEvPT_S1_P9PartitionIS0_EP5BlockIS0_EE4left], %r338;
	st.shared.u32 	[_ZZ5quickIdEvPT_S1_P9PartitionIS0_EP5BlockIS0_EE5right], %r339;
	cvta.to.global.u64 	%rd28, %rd56;
	mul.wide.u32 	%rd29, %r2, 48;
	add.s64 	%rd30, %rd28, %rd29;
	atom.global.add.u32 	%r286, [%rd30+8], %r338;
	st.shared.u32 	[_ZZ5quickIdEvPT_S1_P9PartitionIS0_EP5BlockIS0_EE6start1], %r286;
	atom.global.add.u32 	%r287, [%rd30+12], %r54;
	st.shared.u32 	[_ZZ5quickIdEvPT_S1_P9PartitionIS0_EP5BlockIS0_EE4end1], %r287;
$L__BB10_32:
	setp.ge.u32 	%p25, %r4, %r3;
	bar.sync 	0;
	mov.b32 	%r342, 1024;
	@%p25 bra 	$L__BB10_37;
	setp.geu.f64 	%p26, %fd79, %fd1;
	@%p26 bra 	$L__BB10_35;
	shl.b32 	%r289, %r338, 3;
	mov.u32 	%r290, _ZZ5quickIdEvPT_S1_P9PartitionIS0_EP5BlockIS0_EE6sh_out;
	add.s32 	%r291, %r290, %r289;
	st.shared.f64 	[%r291+-8], %fd79;
	add.s32 	%r346, %r338, -2;
$L__BB10_35:
	setp.leu.f64 	%p27, %fd79, %fd1;
	@%p27 bra 	$L__BB10_37;
	shl.b32 	%r294, %r54, 3;
	mov.u32 	%r295, _ZZ5quickIdEvPT_S1_P9PartitionIS0_EP5BlockIS0_EE6sh_out;
	add.s32 	%r296, %r295, %r294;
	st.shared.f64 	[%r296+8192], %fd79;
	mov.b32 	%r342, 1025;
$L__BB10_37:
	setp.ge.u32 	%p28, %r343, %r3;
	sub.s32 	%r347, %r342, %r339;
	@%p28 bra 	$L__BB10_43;
$L__BB10_38:
	ld.param.u64 	%rd54, [_Z5quickIdEvPT_S1_P9PartitionIS0_EP5BlockIS0_E_param_0];
	cvta.to.global.u64 	%rd31, %rd54;
	mul.wide.u32 	%rd32, %r343, 8;
	add.s64 	%rd33, %rd31, %rd32;
	ld.global.f64 	%fd16, [%rd33];
	setp.geu.f64 	%p29, %fd16, %fd1;
	@%p29 bra 	$L__BB10_40;
	shl.b32 	%r297, %r346, 3;
	mov.u32 	%r298, _ZZ5quickIdEvPT_S1_P9PartitionIS0_EP5BlockIS0_EE6sh_out;
	add.s32 	%r299, %r298, %r297;
	st.shared.f64 	[%r299], %fd16;
	add.s32 	%r346, %r346, -1;
$L__BB10_40:
	setp.leu.f64 	%p30, %fd16, %fd1;
	@%p30 bra 	$L__BB10_42;
	shl.b32 	%r300, %r347, 3;
	mov.u32 	%r301, _ZZ5quickIdEvPT_S1_P9PartitionIS0_EP5BlockIS0_EE6sh_out;
	add.s32 	%r302, %r301, %r300;
	st.shared.f64 	[%r302], %fd16;
	add.s32 	%r347, %r347, 1;
$L__BB10_42:
	add.s32 	%r343, %r343, %r9;
	setp.lt.u32 	%p31, %r343, %r3;
	@%p31 bra 	$L__BB10_38;
$L__BB10_43:
	bar.sync 	0;
	ld.shared.u32 	%r68, [_ZZ5quickIdEvPT_S1_P9PartitionIS0_EP5BlockIS0_EE4left];
	ld.shared.u32 	%r69, [_ZZ5quickIdEvPT_S1_P9PartitionIS0_EP5BlockIS0_EE6start1];
	ld.shared.u32 	%r303, [_ZZ5quickIdEvPT_S1_P9PartitionIS0_EP5BlockIS0_EE5right];
	sub.s32 	%r70, 1024, %r303;
	ld.shared.u32 	%r71, [_ZZ5quickIdEvPT_S1_P9PartitionIS0_EP5BlockIS0_EE4end1];
	add.s32 	%r304, %r353, %r9;
	max.u32 	%r305, %r304, 1024;
	setp.lt.u32 	%p32, %r304, 1024;
	selp.u32 	%r306, 1, 0, %p32;
	add.s32 	%r307, %r304, %r306;
	sub.s32 	%r308, %r305, %r307;
	div.u32 	%r309, %r308, %r9;
	add.s32 	%r72, %r309, %r306;
	and.b32  	%r310, %r72, 3;
	setp.eq.s32 	%p33, %r310, 3;
	@%p33 bra 	$L__BB10_51;
	or.b32  	%r352, %r353, -1024;
	add.s32 	%r351, %r353, %r71;
	add.s32 	%r350, %r353, %r69;
	shl.b32 	%r311, %r353, 3;
	mov.u32 	%r312, _ZZ5quickIdEvPT_S1_P9PartitionIS0_EP5BlockIS0_EE6sh_out;
	add.s32 	%r349, %r312, %r311;
	add.s32 	%r313, %r72, 1;
	and.b32  	%r314, %r313, 3;
	neg.s32 	%r348, %r314;
$L__BB10_45:
	.pragma "nounroll";
	add.s32 	%r83, %r352, 1024;
	setp.ge.u32 	%p34, %r83, %r68;
	@%p34 bra 	$L__BB10_47;
	ld.shared.f64 	%fd67, [%r349];
	mul.wide.u32 	%rd34, %r350, 8;
	add.s64 	%rd35, %rd1, %rd34;
	st.global.f64 	[%rd35], %fd67;
$L__BB10_47:
	setp.lt.u32 	%p35, %r83, %r70;
	@%p35 bra 	$L__BB10_49;
	ld.shared.f64 	%fd68, [%r349];
	add.s32 	%r315, %r351, -1024;
	mul.wide.u32 	%rd36, %r315, 8;
	add.s64 	%rd37, %rd1, %rd36;
	st.global.f64 	[%rd37], %fd68;
$L__BB10_49:
	add.s32 	%r352, %r352, %r9;
	add.s32 	%r351, %r351, %r9;
	add.s32 	%r350, %r350, %r9;
	add.s32 	%r349, %r349, %r30;
	add.s32 	%r348, %r348, 1;
	setp.ne.s32 	%p36, %r348, 0;
	@%p36 bra 	$L__BB10_45;
	add.s32 	%r353, %r352, 1024;
$L__BB10_51:
	setp.lt.u32 	%p37, %r72, 3;
	@%p37 bra 	$L__BB10_70;
	shl.b32 	%r317, %r353, 3;
	mov.u32 	%r318, _ZZ5quickIdEvPT_S1_P9PartitionIS0_EP5BlockIS0_EE6sh_out;
	add.s32 	%r366, %r318, %r317;
	shl.b32 	%r92, %r9, 5;
	add.s32 	%r365, %r353, %r71;
	shl.b32 	%r94, %r9, 2;
	mul.lo.s32 	%r95, %r9, 24;
	shl.b32 	%r319, %r9, 1;
	add.s32 	%r358, %r353, -1024;
	add.s32 	%r364, %r358, %r319;
	add.s32 	%r354, %r353, %r69;
	add.s32 	%r363, %r354, %r319;
	add.s32 	%r362, %r365, %r319;
	mul.lo.s32 	%r320, %r9, 3;
	add.s32 	%r361, %r358, %r320;
	add.s32 	%r360, %r354, %r320;
	add.s32 	%r359, %r365, %r320;
	add.s32 	%r356, %r9, %r353;
	add.s32 	%r357, %r356, %r71;
	add.s32 	%r355, %r356, %r69;
$L__BB10_53:
	add.s32 	%r120, %r358, 1024;
	setp.ge.u32 	%p38, %r120, %r68;
	@%p38 bra 	$L__BB10_55;
	ld.shared.f64 	%fd69, [%r366];
	mul.wide.u32 	%rd38, %r354, 8;
	add.s64 	%rd39, %rd1, %rd38;
	st.global.f64 	[%rd39], %fd69;
$L__BB10_55:
	setp.lt.u32 	%p39, %r120, %r70;
	@%p39 bra 	$L__BB10_57;
	ld.shared.f64 	%fd70, [%r366];
	add.s32 	%r321, %r365, -1024;
	mul.wide.u32 	%rd40, %r321, 8;
	add.s64 	%rd41, %rd1, %rd40;
	st.global.f64 	[%rd41], %fd70;
$L__BB10_57:
	setp.ge.u32 	%p40, %r356, %r68;
	add.s32 	%r121, %r366, %r30;
	@%p40 bra 	$L__BB10_59;
	ld.shared.f64 	%fd71, [%r121];
	mul.wide.u32 	%rd42, %r355, 8;
	add.s64 	%rd43, %rd1, %rd42;
	st.global.f64 	[%rd43], %fd71;
$L__BB10_59:
	setp.lt.u32 	%p41, %r356, %r70;
	@%p41 bra 	$L__BB10_61;
	ld.shared.f64 	%fd72, [%r121];
	add.s32 	%r324, %r357, -1024;
	mul.wide.u32 	%rd44, %r324, 8;
	add.s64 	%rd45, %rd1, %rd44;
	st.global.f64 	[%rd45], %fd72;
$L__BB10_61:
	add.s32 	%r122, %r364, 1024;
	setp.ge.u32 	%p42, %r122, %r68;
	add.s32 	%r123, %r366, %r19;
	@%p42 bra 	$L__BB10_63;
	ld.shared.f64 	%fd73, [%r123];
	mul.wide.u32 	%rd46, %r363, 8;
	add.s64 	%rd47, %rd1, %rd46;
	st.global.f64 	[%rd47], %fd73;
$L__BB10_63:
	setp.lt.u32 	%p43, %r122, %r70;
	@%p43 bra 	$L__BB10_65;
	ld.shared.f64 	%fd74, [%r123];
	add.s32 	%r325, %r362, -1024;
	mul.wide.u32 	%rd48, %r325, 8;
	add.s64 	%rd49, %rd1, %rd48;
	st.global.f64 	[%rd49], %fd74;
$L__BB10_65:
	add.s32 	%r124, %r361, 1024;
	setp.ge.u32 	%p44, %r124, %r68;
	add.s32 	%r125, %r366, %r95;
	@%p44 bra 	$L__BB10_67;
	ld.shared.f64 	%fd75, [%r125];
	mul.wide.u32 	%rd50, %r360, 8;
	add.s64 	%rd51, %rd1, %rd50;
	st.global.f64 	[%rd51], %fd75;
$L__BB10_67:
	setp.lt.u32 	%p45, %r124, %r70;
	@%p45 bra 	$L__BB10_69;
	ld.shared.f64 	%fd76, [%r125];
	add.s32 	%r326, %r359, -1024;
	mul.wide.u32 	%rd52, %r326, 8;
	add.s64 	%rd53, %rd1, %rd52;
	st.global.f64 	[%rd53], %fd76;
$L__BB10_69:
	add.s32 	%r366, %r366, %r92;
	add.s32 	%r365, %r365, %r94;
	add.s32 	%r364, %r364, %r94;
	add.s32 	%r363, %r363, %r94;
	add.s32 	%r362, %r362, %r94;
	add.s32 	%r361, %r361, %r94;
	add.s32 	%r360, %r360, %r94;
	add.s32 	%r359, %r359, %r94;
	add.s32 	%r358, %r358, %r94;
	add.s32 	%r327, %r358, 1024;
	add.s32 	%r357, %r357, %r94;
	add.s32 	%r356, %r356, %r94;
	add.s32 	%r355, %r355, %r94;
	add.s32 	%r354, %r354, %r94;
	setp.lt.u32 	%p46, %r327, 1024;
	@%p46 bra 	$L__BB10_53;
$L__BB10_70:
	ret;

}
	// .globl	_Z17globalBitonicSortIdEvPT_S1_P5BlockIS0_Eb
.visible .entry _Z17globalBitonicSortIdEvPT_S1_P5BlockIS0_Eb(
	.param .u64 .ptr .align 1 _Z17globalBitonicSortIdEvPT_S1_P5BlockIS0_Eb_param_0,
	.param .u64 .ptr .align 1 _Z17globalBitonicSortIdEvPT_S1_P5BlockIS0_Eb_param_1,
	.param .u64 .ptr .align 1 _Z17globalBitonicSortIdEvPT_S1_P5BlockIS0_Eb_param_2,
	.param .u8 _Z17globalBitonicSortIdEvPT_S1_P5BlockIS0_Eb_param_3
)
{
	.reg .pred 	%p<21>;
	.reg .b16 	%rs<2>;
	.reg .b32 	%r<82>;
	.reg .b64 	%rd<14>;
	.reg .b64 	%fd<3>;
	// demoted variable
	.shared .align 4 .b8 _ZZ17globalBitonicSortIdEvPT_S1_P5BlockIS0_EbE6shared[4096];
	ld.param.u64 	%rd5, [_Z17globalBitonicSortIdEvPT_S1_P5BlockIS0_Eb_param_0];
	ld.param.u64 	%rd4, [_Z17globalBitonicSortIdEvPT_S1_P5BlockIS0_Eb_param_1];
	ld.param.u64 	%rd6, [_Z17globalBitonicSortIdEvPT_S1_P5BlockIS0_Eb_param_2];
	cvta.to.global.u64 	%rd1, %rd5;
	cvta.to.global.u64 	%rd7, %rd6;
	mov.u32 	%r42, %ctaid.x;
	mul.wide.u32 	%rd8, %r42, 48;
	add.s64 	%rd2, %rd7, %rd8;
	ld.global.v2.u32 	{%r1, %r43}, [%rd2];
	sub.s32 	%r2, %r43, %r1;
	add.s32 	%r44, %r2, -1025;
	setp.lt.u32 	%p1, %r44, -1024;
	@%p1 bra 	$L__BB11_24;
	ld.global.u16 	%rs1, [%rd2+42];
	cvta.to.global.u64 	%rd9, %rd4;
	setp.eq.s16 	%p2, %rs1, 0;
	add.s32 	%r46, %r2, -1;
	// begin inline asm
	bfind.u32 %r45, %r46;
	// end inline asm
	add.s32 	%r3, %r45, 1;
	mov.b32 	%r47, 1;
	shl.b32 	%r4, %r47, %r3;
	selp.b64 	%rd3, %rd1, %rd9, %p2;
	mov.u32 	%r81, %tid.x;
	setp.ge.u32 	%p3, %r81, %r2;
	@%p3 bra 	$L__BB11_4;
	mov.u32 	%r6, %ntid.x;
	shl.b32 	%r48, %r81, 2;
	mov.u32 	%r49, _ZZ17globalBitonicSortIdEvPT_S1_P5BlockIS0_EbE6shared;
	add.s32 	%r75, %r49, %r48;
	shl.b32 	%r8, %r6, 2;
	add.s32 	%r74, %r1, %r81;
	mov.u32 	%r76, %r81;
$L__BB11_3:
	mul.wide.u32 	%rd10, %r74, 8;
	add.s64 	%rd11, %rd3, %rd10;
	ld.global.f64 	%fd1, [%rd11];
	cvt.rzi.u32.f64 	%r50, %fd1;
	st.shared.u32 	[%r75], %r50;
	add.s32 	%r76, %r76, %r6;
	add.s32 	%r75, %r75, %r8;
	add.s32 	%r74, %r74, %r6;
	setp.lt.s32 	%p4, %r76, %r2;
	@%p4 bra 	$L__BB11_3;
$L__BB11_4:
	add.s32 	%r77, %r2, %r81;
	setp.ge.s32 	%p5, %r77, %r4;
	@%p5 bra 	$L__BB11_7;
	mov.u32 	%r17, %ntid.x;
	mov.u32 	%r52, _ZZ17globalBitonicSortIdEvPT_S1_P5BlockIS0_EbE6shared;
$L__BB11_6:
	shl.b32 	%r51, %r77, 2;
	add.s32 	%r53, %r52, %r51;
	mov.b32 	%r54, -1;
	st.shared.u32 	[%r53], %r54;
	add.s32 	%r77, %r77, %r17;
	setp.lt.s32 	%p6, %r77, %r4;
	@%p6 bra 	$L__BB11_6;
$L__BB11_7:
	bar.sync 	0;
	setp.lt.u32 	%p7, %r3, 2;
	@%p7 bra 	$L__BB11_15;
	shl.b32 	%r20, %r81, 1;
	mov.b32 	%r78, 2;
$L__BB11_9:
	shr.u32 	%r56, %r78, 1;
	and.b32  	%r23, %r56, %r81;
	mov.u32 	%r79, %r78;
$L__BB11_10:
	mov.u32 	%r24, %r79;
	shr.u32 	%r79, %r24, 1;
	bar.sync 	0;
	add.s32 	%r57, %r79, -1;
	and.b32  	%r58, %r57, %r81;
	sub.s32 	%r26, %r20, %r58;
	add.s32 	%r59, %r26, %r79;
	setp.ge.u32 	%p8, %r59, %r4;
	@%p8 bra 	$L__BB11_13;
	setp.eq.s32 	%p9, %r23, 0;
	shl.b32 	%r60, %r26, 2;
	mov.u32 	%r61, _ZZ17globalBitonicSortIdEvPT_S1_P5BlockIS0_EbE6shared;
	add.s32 	%r27, %r61, %r60;
	shl.b32 	%r62, %r79, 2;
	add.s32 	%r28, %r27, %r62;
	ld.shared.u32 	%r29, [%r27];
	ld.shared.u32 	%r30, [%r28];
	setp.le.u32 	%p10, %r29, %r30;
	xor.pred  	%p11, %p9, %p10;
	not.pred 	%p12, %p11;
	@%p12 bra 	$L__BB11_13;
	st.shared.u32 	[%r27], %r30;
	st.shared.u32 	[%r28], %r29;
$L__BB11_13:
	setp.gt.u32 	%p13, %r24, 3;
	@%p13 bra 	$L__BB11_10;
	shl.b32 	%r78, %r78, 1;
	setp.lt.u32 	%p14, %r78, %r4;
	@%p14 bra 	$L__BB11_9;
$L__BB11_15:
	setp.eq.s32 	%p15, %r3, 0;
	@%p15 bra 	$L__BB11_21;
	shl.b32 	%r21, %r81, 1;
	mov.u32 	%r67, _ZZ17globalBitonicSortIdEvPT_S1_P5BlockIS0_EbE6shared;
	mov.u32 	%r80, %r4;
$L__BB11_17:
	mov.u32 	%r32, %r80;
	shr.u32 	%r80, %r32, 1;
	bar.sync 	0;
	add.s32 	%r63, %r80, -1;
	and.b32  	%r64, %r63, %r81;
	sub.s32 	%r34, %r21, %r64;
	add.s32 	%r65, %r34, %r80;
	setp.ge.u32 	%p16, %r65, %r4;
	@%p16 bra 	$L__BB11_20;
	shl.b32 	%r66, %r34, 2;
	add.s32 	%r35, %r67, %r66;
	shl.b32 	%r68, %r80, 2;
	add.s32 	%r36, %r35, %r68;
	ld.shared.u32 	%r37, [%r35];
	ld.shared.u32 	%r38, [%r36];
	setp.le.u32 	%p17, %r37, %r38;
	@%p17 bra 	$L__BB11_20;
	st.shared.u32 	[%r35], %r38;
	st.shared.u32 	[%r36], %r37;
$L__BB11_20:
	setp.gt.u32 	%p18, %r32, 3;
	@%p18 bra 	$L__BB11_17;
$L__BB11_21:
	setp.ge.u32 	%p19, %r81, %r2;
	bar.sync 	0;
	@%p19 bra 	$L__BB11_24;
	mov.u32 	%r39, %ntid.x;
	mov.u32 	%r70, _ZZ17globalBitonicSortIdEvPT_S1_P5BlockIS0_EbE6shared;
$L__BB11_23:
	shl.b32 	%r69, %r81, 2;
	add.s32 	%r71, %r70, %r69;
	ld.shared.u32 	%r72, [%r71];
	cvt.rn.f64.u32 	%fd2, %r72;
	add.s32 	%r73, %r81, %r1;
	mul.wide.u32 	%rd12, %r73, 8;
	add.s64 	%rd13, %rd1, %rd12;
	st.global.f64 	[%rd13], %fd2;
	add.s32 	%r81, %r81, %r39;
	setp.lt.s32 	%p20, %r81, %r2;
	@%p20 bra 	$L__BB11_23;
$L__BB11_24:
	ret;

}
	// .globl	_ZN3cub18CUB_300001_SM_10006detail11EmptyKernelIvEEvv
.visible .entry _ZN3cub18CUB_300001_SM_10006detail11EmptyKernelIvEEvv()
{


	ret;

}
	// .globl	_ZN3cub18CUB_300001_SM_10006detail4scan20DeviceScanInitKernelINS0_13ScanTileStateIjLb1EEEEEvT_i
.visible .entry _ZN3cub18CUB_300001_SM_10006detail4scan20DeviceScanInitKernelINS0_13ScanTileStateIjLb1EEEEEvT_i(
	.param .align 8 .b8 _ZN3cub18CUB_300001_SM_10006detail4scan20DeviceScanInitKernelINS0_13ScanTileStateIjLb1EEEEEvT_i_param_0[8],
	.param .u32 _ZN3cub18CUB_300001_SM_10006detail4scan20DeviceScanInitKernelINS0_13ScanTileStateIjLb1EEEEEvT_i_param_1
)
{
	.reg .pred 	%p<5>;
	.reg .b32 	%r<10>;
	.reg .b64 	%rd<7>;

	ld.param.u64 	%rd2, [_ZN3cub18CUB_300001_SM_10006detail4scan20DeviceScanInitKernelINS0_13ScanTileStateIjLb1EEEEEvT_i_param_0];
	ld.param.u32 	%r4, [_ZN3cub18CUB_300001_SM_10006detail4scan20DeviceScanInitKernelINS0_13ScanTileStateIjLb1EEEEEvT_i_param_1];
	cvta.to.global.u64 	%rd1, %rd2;
	mov.u32 	%r1, %ctaid.x;
	mov.u32 	%r5, %ntid.x;
	mov.u32 	%r2, %tid.x;
	mad.lo.s32 	%r3, %r1, %r5, %r2;
	setp.ge.s32 	%p1, %r3, %r4;
	@%p1 bra 	$L__BB13_2;
	mul.wide.s32 	%rd3, %r3, 8;
	add.s64 	%rd4, %rd1, %rd3;
	mov.b32 	%r6, 0;
	mov.b32 	%r7, 99;
	st.global.v2.u32 	[%rd4+256], {%r7, %r6};
$L__BB13_2:
	setp.ne.s32 	%p2, %r1, 0;
	setp.gt.u32 	%p3, %r2, 31;
	or.pred  	%p4, %p2, %p3;
	@%p4 bra 	$L__BB13_4;
	mul.wide.u32 	%rd5, %r2, 8;
	add.s64 	%rd6, %rd1, %rd5;
	mov.b32 	%r9, 0;
	st.global.v2.u32 	[%rd6], {%r9, %r9};
$L__BB13_4:
	ret;

}
	// .globl	_ZN3cub18CUB_300001_SM_10006detail4scan16DeviceScanKernelINS2_10policy_hubIjjjjN4cuda3std3__44plusIvEEE10Policy1000EN6thrust24THRUST_300001_SM_1000_NS10device_ptrIjEESF_NS0_13ScanTileStateIjLb1EEES9_NS0_8NullTypeEjjLb0ESI_EEvT0_T1_T2_iT3_T4_T5_
.visible .entry _ZN3cub18CUB_300001_SM_10006detail4scan16DeviceScanKernelINS2_10policy_hubIjjjjN4cuda3std3__44plusIvEEE10Policy1000EN6thrust24THRUST_300001_SM_1000_NS10device_ptrIjEESF_NS0_13ScanTileStateIjLb1EEES9_NS0_8NullTypeEjjLb0ESI_EEvT0_T1_T2_iT3_T4_T5_(
	.param .align 8 .b8 _ZN3cub18CUB_300001_SM_10006detail4scan16DeviceScanKernelINS2_10policy_hubIjjjjN4cuda3std3__44plusIvEEE10Policy1000EN6thrust24THRUST_300001_SM_1000_NS10device_ptrIjEESF_NS0_13ScanTileStateIjLb1EEES9_NS0_8NullTypeEjjLb0ESI_EEvT0_T1_T2_iT3_T4_T5__param_0[8],
	.param .align 8 .b8 _ZN3cub18CUB_300001_SM_10006detail4scan16DeviceScanKernelINS2_10policy_hubIjjjjN4cuda3std3__44plusIvEEE10Policy1000EN6thrust24THRUST_300001_SM_1000_NS10device_ptrIjEESF_NS0_13ScanTileStateIjLb1EEES9_NS0_8NullTypeEjjLb0ESI_EEvT0_T1_T2_iT3_T4_T5__param_1[8],
	.param .align 8 .b8 _ZN3cub18CUB_300001_SM_10006detail4scan16DeviceScanKernelINS2_10policy_hubIjjjjN4cuda3std3__44plusIvEEE10Policy1000EN6thrust24THRUST_300001_SM_1000_NS10device_ptrIjEESF_NS0_13ScanTileStateIjLb1EEES9_NS0_8NullTypeEjjLb0ESI_EEvT0_T1_T2_iT3_T4_T5__param_2[8],
	.param .u32 _ZN3cub18CUB_300001_SM_10006detail4scan16DeviceScanKernelINS2_10policy_hubIjjjjN4cuda3std3__44plusIvEEE10Policy1000EN6thrust24THRUST_300001_SM_1000_NS10device_ptrIjEESF_NS0_13ScanTileStateIjLb1EEES9_NS0_8NullTypeEjjLb0ESI_EEvT0_T1_T2_iT3_T4_T5__param_3,
	.param .align 1 .b8 _ZN3cub18CUB_300001_SM_10006detail4scan16DeviceScanKernelINS2_10policy_hubIjjjjN4cuda3std3__44plusIvEEE10Policy1000EN6thrust24THRUST_300001_SM_1000_NS10device_ptrIjEESF_NS0_13ScanTileStateIjLb1EEES9_NS0_8NullTypeEjjLb0ESI_EEvT0_T1_T2_iT3_T4_T5__param_4[1],
	.param .align 1 .b8 _ZN3cub18CUB_300001_SM_10006detail4scan16DeviceScanKernelINS2_10policy_hubIjjjjN4cuda3std3__44plusIvEEE10Policy1000EN6thrust24THRUST_300001_SM_1000_NS10device_ptrIjEESF_NS0_13ScanTileStateIjLb1EEES9_NS0_8NullTypeEjjLb0ESI_EEvT0_T1_T2_iT3_T4_T5__param_5[1],
	.param .u32 _ZN3cub18CUB_300001_SM_10006detail4scan16DeviceScanKernelINS2_10policy_hubIjjjjN4cuda3std3__44plusIvEEE10Policy1000EN6thrust24THRUST_300001_SM_1000_NS10device_ptrIjEESF_NS0_13ScanTileStateIjLb1EEES9_NS0_8NullTypeEjjLb0ESI_EEvT0_T1_T2_iT3_T4_T5__param_6
)
.maxntid 384
{
	.reg .pred 	%p<160>;
	.reg .b32 	%r<1050>;
	.reg .b64 	%rd<55>;
	// demoted variable
	.shared .align 16 .b8 _ZZN3cub18CUB_300001_SM_10006detail4scan16DeviceScanKernelINS2_10policy_hubIjjjjN4cuda3std3__44plusIvEEE10Policy1000EN6thrust24THRUST_300001_SM_1000_NS10device_ptrIjEESF_NS0_13ScanTileStateIjLb1EEES9_NS0_8NullTypeEjjLb0ESI_EEvT0_T1_T2_iT3_T4_T5_E12temp_storage[33808];
	ld.param.u64 	%rd1, [_ZN3cub18CUB_300001_SM_10006detail4scan16DeviceScanKernelINS2_10policy_hubIjjjjN4cuda3std3__44plusIvEEE10Policy1000EN6thrust24THRUST_300001_SM_1000_NS10device_ptrIjEESF_NS0_13ScanTileStateIjLb1EEES9_NS0_8NullTypeEjjLb0ESI_EEvT0_T1_T2_iT3_T4_T5__param_2];
	ld.param.u64 	%rd13, [_ZN3cub18CUB_300001_SM_10006detail4scan16DeviceScanKernelINS2_10policy_hubIjjjjN4cuda3std3__44plusIvEEE10Policy1000EN6thrust24THRUST_300001_SM_1000_NS10device_ptrIjEESF_NS0_13ScanTileStateIjLb1EEES9_NS0_8NullTypeEjjLb0ESI_EEvT0_T1_T2_iT3_T4_T5__param_1];
	ld.param.u64 	%rd14, [_ZN3cub18CUB_300001_SM_10006detail4scan16DeviceScanKernelINS2_10policy_hubIjjjjN4cuda3std3__44plusIvEEE10Policy1000EN6thrust24THRUST_300001_SM_1000_NS10device_ptrIjEESF_NS0_13ScanTileStateIjLb1EEES9_NS0_8NullTypeEjjLb0ESI_EEvT0_T1_T2_iT3_T4_T5__param_0];
	ld.param.u32 	%r233, [_ZN3cub18CUB_300001_SM_10006detail4scan16DeviceScanKernelINS2_10policy_hubIjjjjN4cuda3std3__44plusIvEEE10Policy1000EN6thrust24THRUST_300001_SM_1000_NS10device_ptrIjEESF_NS0_13ScanTileStateIjLb1EEES9_NS0_8NullTypeEjjLb0ESI_EEvT0_T1_T2_iT3_T4_T5__param_3];
	ld.param.u32 	%r234, [_ZN3cub18CUB_300001_SM_10006detail4scan16DeviceScanKernelINS2_10policy_hubIjjjjN4cuda3std3__44plusIvEEE10Policy1000EN6thrust24THRUST_300001_SM_1000_NS10device_ptrIjEESF_NS0_13ScanTileStateIjLb1EEES9_NS0_8NullTypeEjjLb0ESI_EEvT0_T1_T2_iT3_T4_T5__param_6];
	cvta.to.global.u64 	%rd2, %rd14;
	cvta.to.global.u64 	%rd3, %rd13;
	mov.u32 	%r235, %ctaid.x;
	add.s32 	%r998, %r233, %r235;
	mul.lo.s32 	%r2, %r998, 8448;
	sub.s32 	%r3, %r234, %r2;
	setp.lt.u32 	%p1, %r3, 8449;
	@%p1 bra 	$L__BB14_26;
	cvt.u64.u32 	%rd37, %r2;
	mov.u32 	%r4, %tid.x;
	and.b32  	%r642, %r4, 31;
	and.b32  	%r643, %r4, 992;
	mul.lo.s32 	%r644, %r643, 22;
	or.b32  	%r645, %r644, %r642;
	cvt.u64.u32 	%rd38, %r645;
	add.s64 	%rd4, %rd38, %rd37;
	shl.b64 	%rd39, %rd4, 2;
	add.s64 	%rd40, %rd2, %rd39;
	ld.global.u32 	%r646, [%rd40];
	ld.global.u32 	%r647, [%rd40+128];
	ld.global.u32 	%r648, [%rd40+256];
	ld.global.u32 	%r649, [%rd40+384];
	ld.global.u32 	%r650, [%rd40+512];
	ld.global.u32 	%r651, [%rd40+640];
	ld.global.u32 	%r652, [%rd40+768];
	ld.global.u32 	%r653, [%rd40+896];
	ld.global.u32 	%r654, [%rd40+1024];
	ld.global.u32 	%r655, [%rd40+1152];
	ld.global.u32 	%r656, [%rd40+1280];
	ld.global.u32 	%r657, [%rd40+1408];
	ld.global.u32 	%r658, [%rd40+1536];
	ld.global.u32 	%r659, [%rd40+1664];
	ld.global.u32 	%r660, [%rd40+1792];
	ld.global.u32 	%r661, [%rd40+1920];
	ld.global.u32 	%r662, [%rd40+2048];
	ld.global.u32 	%r663, [%rd40+2176];
	ld.global.u32 	%r664, [%rd40+2304];
	ld.global.u32 	%r665, [%rd40+2432];
	ld.global.u32 	%r666, [%rd40+2560];
	ld.global.u32 	%r667, [%rd40+2688];
	// begin inline asm
	mov.u32 %r641, %laneid;
	// end inline asm
	shr.u32 	%r6, %r4, 5;
	mad.lo.s32 	%r668, %r6, 704, %r641;
	shl.b32 	%r669, %r668, 2;
	mov.u32 	%r670, _ZZN3cub18CUB_300001_SM_10006detail4scan16DeviceScanKernelINS2_10policy_hubIjjjjN4cuda3std3__44plusIvEEE10Policy1000EN6thrust24THRUST_300001_SM_1000_NS10device_ptrIjEESF_NS0_13ScanTileStateIjLb1EEES9_NS0_8NullTypeEjjLb0ESI_EEvT0_T1_T2_iT3_T4_T5_E12temp_storage;
	add.s32 	%r7, %r670, %r669;
	st.shared.u32 	[%r7], %r646;
	st.shared.u32 	[%r7+128], %r647;
	st.shared.u32 	[%r7+256], %r648;
	st.shared.u32 	[%r7+384], %r649;
	st.shared.u32 	[%r7+512], %r650;
	st.shared.u32 	[%r7+640], %r651;
	st.shared.u32 	[%r7+768], %r652;
	st.shared.u32 	[%r7+896], %r653;
	st.shared.u32 	[%r7+1024], %r654;
	st.shared.u32 	[%r7+1152], %r655;
	st.shared.u32 	[%r7+1280], %r656;
	st.shared.u32 	[%r7+1408], %r657;
	st.shared.u32 	[%r7+1536], %r658;
	st.shared.u32 	[%r7+1664], %r659;
	st.shared.u32 	[%r7+1792], %r660;
	st.shared.u32 	[%r7+1920], %r661;
	st.shared.u32 	[%r7+2048], %r662;
	st.shared.u32 	[%r7+2176], %r663;
	st.shared.u32 	[%r7+2304], %r664;
	st.shared.u32 	[%r7+2432], %r665;
	st.shared.u32 	[%r7+2560], %r666;
	st.shared.u32 	[%r7+2688], %r667;
	bar.warp.sync 	-1;
	mad.lo.s32 	%r8, %r641, 84, %r7;
	ld.shared.v2.u32 	{%r9, %r10}, [%r8];
	ld.shared.v2.u32 	{%r11, %r12}, [%r8+8];
	ld.shared.v2.u32 	{%r13, %r14}, [%r8+16];
	ld.shared.v2.u32 	{%r15, %r16}, [%r8+24];
	ld.shared.v2.u32 	{%r17, %r18}, [%r8+32];
	ld.shared.v2.u32 	{%r19, %r20}, [%r8+40];
	ld.shared.v2.u32 	{%r21, %r22}, [%r8+48];
	ld.shared.v2.u32 	{%r23, %r24}, [%r8+56];
	ld.shared.v2.u32 	{%r25, %r26}, [%r8+64];
	ld.shared.v2.u32 	{%r27, %r28}, [%r8+72];
	ld.shared.v2.u32 	{%r29, %r30}, [%r8+80];
	bar.sync 	0;
	setp.ne.s32 	%p104, %r998, 0;
	@%p104 bra 	$L__BB14_6;
	add.s32 	%r892, %r10, %r9;
	add.s32 	%r893, %r11, %r892;
	add.s32 	%r894, %r12, %r893;
	add.s32 	%r895, %r13, %r894;
	add.s32 	%r896, %r14, %r895;
	add.s32 	%r897, %r15, %r896;
	add.s32 	%r898, %r16, %r897;
	add.s32 	%r899, %r17, %r898;
	add.s32 	%r900, %r18, %r899;
	add.s32 	%r901, %r19, %r900;
	add.s32 	%r902, %r20, %r901;
	add.s32 	%r903, %r21, %r902;
	add.s32 	%r904, %r22, %r903;
	add.s32 	%r905, %r23, %r904;
	add.s32 	%r906, %r24, %r905;
	add.s32 	%r907, %r25, %r906;
	add.s32 	%r908, %r26, %r907;
	add.s32 	%r909, %r27, %r908;
	add.s32 	%r910, %r28, %r909;
	add.s32 	%r911, %r29, %r910;
	add.s32 	%r866, %r30, %r911;
	mov.b32 	%r864, 1;
	mov.b32 	%r889, 0;
	mov.b32 	%r891, -1;
	// begin inline asm
	{  .reg .u32 r0;  .reg .pred p;  shfl.sync.up.b32 r0|p, %r866, %r864, %r889, %r891;  @p add.u32 r0, r0, %r866;  mov.u32 %r862, r0;}
	// end inline asm
	mov.b32 	%r870, 2;
	// begin inline asm
	{  .reg .u32 r0;  .reg .pred p;  shfl.sync.up.b32 r0|p, %r862, %r870, %r889, %r891;  @p add.u32 r0, r0, %r862;  mov.u32 %r868, r0;}
	// end inline asm
	mov.b32 	%r876, 4;
	// begin inline asm
	{  .reg .u32 r0;  .reg .pred p;  shfl.sync.up.b32 r0|p, %r868, %r876, %r889, %r891;  @p add.u32 r0, r0, %r868;  mov.u32 %r874, r0;}
	// end inline asm
	mov.b32 	%r882, 8;
	// begin inline asm
	{  .reg .u32 r0;  .reg .pred p;  shfl.sync.up.b32 r0|p, %r874, %r882, %r889, %r891;  @p add.u32 r0, r0, %r874;  mov.u32 %r880, r0;}
	// end inline asm
	mov.b32 	%r888, 16;
	// begin inline asm
	{  .reg .u32 r0;  .reg .pred p;  shfl.sync.up.b32 r0|p, %r880, %r888, %r889, %r891;  @p add.u32 r0, r0, %r880;  mov.u32 %r886, r0;}
	// end inline asm
	setp.ne.s32 	%p146, %r641, 31;
	@%p146 bra 	$L__BB14_4;
	shl.b32 	%r912, %r6, 2;
	add.s32 	%r914, %r670, %r912;
	st.shared.u32 	[%r914+16], %r886;
$L__BB14_4:
	sub.s32 	%r915, %r886, %r866;
	bar.sync 	0;
	ld.shared.v4.u32 	{%r916, %r917, %r918, %r919}, [_ZZN3cub18CUB_300001_SM_10006detail4scan16DeviceScanKernelINS2_10policy_hubIjjjjN4cuda3std3__44plusIvEEE10Policy1000EN6thrust24THRUST_300001_SM_1000_NS10device_ptrIjEESF_NS0_13ScanTileStateIjLb1EEES9_NS0_8NullTypeEjjLb0ESI_EEvT0_T1_T2_iT3_T4_T5_E12temp_storage+16];
	add.s32 	%r920, %r917, %r916;
	setp.eq.s32 	%p147, %r6, 2;
	selp.b32 	%r921, %r920, %r916, %p147;
	add.s32 	%r922, %r920, %r918;
	setp.eq.s32 	%p148, %r6, 3;
	selp.b32 	%r923, %r922, %r921, %p148;
	add.s32 	%r924, %r922, %r919;
	setp.eq.s32 	%p149, %r6, 4;
	selp.b32 	%r925, %r924, %r923, %p149;
	ld.shared.v4.u32 	{%r926, %r927, %r928, %r929}, [_ZZN3cub18CUB_300001_SM_10006detail4scan16DeviceScanKernelINS2_10policy_hubIjjjjN4cuda3std3__44plusIvEEE10Policy1000EN6thrust24THRUST_300001_SM_1000_NS10device_ptrIjEESF_NS0_13ScanTileStateIjLb1EEES9_NS0_8NullTypeEjjLb0ESI_EEvT0_T1_T2_iT3_T4_T5_E12temp_storage+32];
	add.s32 	%r930, %r924, %r926;
	setp.eq.s32 	%p150, %r6, 5;
	selp.b32 	%r931, %r930, %r925, %p150;
	add.s32 	%r932, %r930, %r927;
	setp.eq.s32 	%p151, %r6, 6;
	selp.b32 	%r933, %r932, %r931, %p151;
	add.s32 	%r934, %r932, %r928;
	setp.eq.s32 	%p152, %r6, 7;
	selp.b32 	%r935, %r934, %r933, %p152;
	add.s32 	%r936, %r934, %r929;
	setp.eq.s32 	%p153, %r6, 8;
	selp.b32 	%r937, %r936, %r935, %p153;
	ld.shared.v4.u32 	{%r938, %r939, %r940, %r941}, [_ZZN3cub18CUB_300001_SM_10006detail4scan16DeviceScanKernelINS2_10policy_hubIjjjjN4cuda3std3__44plusIvEEE10Policy1000EN6thrust24THRUST_300001_SM_1000_NS10device_ptrIjEESF_NS0_13ScanTileStateIjLb1EEES9_NS0_8NullTypeEjjLb0ESI_EEvT0_T1_T2_iT3_T4_T5_E12temp_storage+48];
	add.s32 	%r942, %r936, %r938;
	setp.eq.s32 	%p154, %r6, 9;
	selp.b32 	%r943, %r942, %r937, %p154;
	add.s32 	%r944, %r942, %r939;
	setp.eq.s32 	%p155, %r6, 10;
	selp.b32 	%r945, %r944, %r943, %p155;
	add.s32 	%r946, %r944, %r940;
	setp.eq.s32 	%p156, %r6, 11;
	selp.b32 	%r947, %r946, %r945, %p156;
	add.s32 	%r33, %r946, %r941;
	setp.lt.u32 	%p157, %r4, 32;
	setp.eq.s32 	%p158, %r641, 0;
	selp.b32 	%r948, 0, %r915, %p158;
	add.s32 	%r949, %r947, %r948;
	selp.b32 	%r1012, %r915, %r949, %p157;
	setp.ne.s32 	%p159, %r4, 0;
	@%p159 bra 	$L__BB14_25;
	add.s64 	%rd52, %rd1, 256;
	mov.b32 	%r950, 101;
	// begin inline asm
	st.relaxed.gpu.v2.u32 [%rd52], {%r950, %r33};
	// end inline asm
	mov.b32 	%r1012, 0;
	bra.uni 	$L__BB14_25;
$L__BB14_6:
	add.s32 	%r701, %r10, %r9;
	add.s32 	%r702, %r11, %r701;
	add.s32 	%r703, %r12, %r702;
	add.s32 	%r704, %r13, %r703;
	add.s32 	%r705, %r14, %r704;
	add.s32 	%r706, %r15, %r705;
	add.s32 	%r707, %r16, %r706;
	add.s32 	%r708, %r17, %r707;
	add.s32 	%r709, %r18, %r708;
	add.s32 	%r710, %r19, %r709;
	add.s32 	%r711, %r20, %r710;
	add.s32 	%r712, %r21, %r711;
	add.s32 	%r713, %r22, %r712;
	add.s32 	%r714, %r23, %r713;
	add.s32 	%r715, %r24, %r714;
	add.s32 	%r716, %r25, %r715;
	add.s32 	%r717, %r26, %r716;
	add.s32 	%r718, %r27, %r717;
	add.s32 	%r719, %r28, %r718;
	add.s32 	%r720, %r29, %r719;
	add.s32 	%r675, %r30, %r720;
	mov.b32 	%r673, 1;
	mov.b32 	%r698, 0;
	mov.b32 	%r700, -1;
	// begin inline asm
	{  .reg .u32 r0;  .reg .pred p;  shfl.sync.up.b32 r0|p, %r675, %r673, %r698, %r700;  @p add.u32 r0, r0, %r675;  mov.u32 %r671, r0;}
	// end inline asm
	mov.b32 	%r679, 2;
	// begin inline asm
	{  .reg .u32 r0;  .reg .pred p;  shfl.sync.up.b32 r0|p, %r671, %r679, %r698, %r700;  @p add.u32 r0, r0, %r671;  mov.u32 %r677, r0;}
	// end inline asm
	mov.b32 	%r685, 4;
	// begin inline asm
	{  .reg .u32 r0;  .reg .pred p;  shfl.sync.up.b32 r0|p, %r677, %r685, %r698, %r700;  @p add.u32 r0, r0, %r677;  mov.u32 %r683, r0;}
	// end inline asm
	mov.b32 	%r691, 8;
	// begin inline asm
	{  .reg .u32 r0;  .reg .pred p;  shfl.sync.up.b32 r0|p, %r683, %r691, %r698, %r700;  @p add.u32 r0, r0, %r683;  mov.u32 %r689, r0;}
	// end inline asm
	mov.b32 	%r697, 16;
	// begin inline asm
	{  .reg .u32 r0;  .reg .pred p;  shfl.sync.up.b32 r0|p, %r689, %r697, %r698, %r700;  @p add.u32 r0, r0, %r689;  mov.u32 %r695, r0;}
	// end inline asm
	setp.ne.s32 	%p105, %r641, 31;
	@%p105 bra 	$L__BB14_8;
	shl.b32 	%r721, %r6, 2;
	add.s32 	%r723, %r670, %r721;
	st.shared.u32 	[%r723+16], %r695;
$L__BB14_8:
	sub.s32 	%r724, %r695, %r675;
	bar.sync 	0;
	ld.shared.v4.u32 	{%r725, %r726, %r727, %r728}, [_ZZN3cub18CUB_300001_SM_10006detail4scan16DeviceScanKernelINS2_10policy_hubIjjjjN4cuda3std3__44plusIvEEE10Policy1000EN6thrust24THRUST_300001_SM_1000_NS10device_ptrIjEESF_NS0_13ScanTileStateIjLb1EEES9_NS0_8NullTypeEjjLb0ESI_EEvT0_T1_T2_iT3_T4_T5_E12temp_storage+16];
	add.s32 	%r729, %r726, %r725;
	setp.eq.s32 	%p106, %r6, 2;
	selp.b32 	%r730, %r729, %r725, %p106;
	add.s32 	%r731, %r729, %r727;
	setp.eq.s32 	%p107, %r6, 3;
	selp.b32 	%r732, %r731, %r730, %p107;
	add.s32 	%r733, %r731, %r728;
	setp.eq.s32 	%p108, %r6, 4;
	selp.b32 	%r734, %r733, %r732, %p108;
	ld.shared.v4.u32 	{%r735, %r736, %r737, %r738}, [_ZZN3cub18CUB_300001_SM_10006detail4scan16DeviceScanKernelINS2_10policy_hubIjjjjN4cuda3std3__44plusIvEEE10Policy1000EN6thrust24THRUST_300001_SM_1000_NS10device_ptrIjEESF_NS0_13ScanTileStateIjLb1EEES9_NS0_8NullTypeEjjLb0ESI_EEvT0_T1_T2_iT3_T4_T5_E12temp_storage+32];
	add.s32 	%r739, %r733, %r735;
	setp.eq.s32 	%p109, %r6, 5;
	selp.b32 	%r740, %r739, %r734, %p109;
	add.s32 	%r741, %r739, %r736;
	setp.eq.s32 	%p110, %r6, 6;
	selp.b32 	%r742, %r741, %r740, %p110;
	add.s32 	%r743, %r741, %r737;
	setp.eq.s32 	%p111, %r6, 7;
	selp.b32 	%r744, %r743, %r742, %p111;
	add.s32 	%r745, %r743, %r738;
	setp.eq.s32 	%p112, %r6, 8;
	selp.b32 	%r746, %r745, %r744, %p112;
	ld.shared.v4.u32 	{%r747, %r748, %r749, %r750}, [_ZZN3cub18CUB_300001_SM_10006detail4scan16DeviceScanKernelINS2_10policy_hubIjjjjN4cuda3std3__44plusIvEEE10Policy1000EN6thrust24THRUST_300001_SM_1000_NS10device_ptrIjEESF_NS0_13ScanTileStateIjLb1EEES9_NS0_8NullTypeEjjLb0ESI_EEvT0_T1_T2_iT3_T4_T5_E12temp_storage+48];
	add.s32 	%r751, %r745, %r747;
	setp.eq.s32 	%p113, %r6, 9;
	selp.b32 	%r752, %r751, %r746, %p113;
	add.s32 	%r753, %r751, %r748;
	setp.eq.s32 	%p114, %r6, 10;
	selp.b32 	%r754, %r753, %r752, %p114;
	add.s32 	%r755, %r753, %r749;
	setp.eq.s32 	%p115, %r6, 11;
	selp.b32 	%r756, %r755, %r754, %p115;
	add.s32 	%r37, %r755, %r750;
	setp.gt.u32 	%p116, %r4, 31;
	setp.lt.u32 	%p117, %r4, 32;
	setp.eq.s32 	%p118, %r641, 0;
	selp.b32 	%r757, 0, %r724, %p118;
	add.s32 	%r1011, %r756, %r757;
	selp.b32 	%r39, %r724, %r1011, %p117;
	@%p116 bra 	$L__BB14_24;
	setp.ne.s32 	%p119, %r4, 0;
	mul.wide.s32 	%rd41, %r998, 8;
	add.s64 	%rd5, %rd1, %rd41;
	@%p119 bra 	$L__BB14_11;
	st.shared.u32 	[_ZZN3cub18CUB_300001_SM_10006detail4scan16DeviceScanKernelINS2_10policy_hubIjjjjN4cuda3std3__44plusIvEEE10Policy1000EN6thrust24THRUST_300001_SM_1000_NS10device_ptrIjEESF_NS0_13ScanTileStateIjLb1EEES9_NS0_8NullTypeEjjLb0ESI_EEvT0_T1_T2_iT3_T4_T5_E12temp_storage+12], %r37;
	add.s64 	%rd42, %rd5, 256;
	mov.b32 	%r758, 100;
	// begin inline asm
	st.relaxed.gpu.v2.u32 [%rd42], {%r758, %r37};
	// end inline asm
$L__BB14_11:
	not.b32 	%r764, %r4;
	add.s32 	%r1006, %r998, %r764;
	mov.b32 	%r760, 830;
	// begin inline asm
	nanosleep.u32 %r760;
	// end inline asm
	mul.wide.s32 	%rd44, %r1006, 8;
	add.s64 	%rd45, %rd1, %rd44;
	add.s64 	%rd43, %rd45, 256;
	// begin inline asm
	ld.relaxed.gpu.v2.u32 {%r1008, %r1000}, [%rd43];
	// end inline asm
	mov.b32 	%r1001, 952;
$L__BB14_12:
	setp.eq.s32 	%p120, %r1008, 99;
	mov.b32 	%r765, -1;
	vote.sync.any.pred 	%p121, %p120, %r765;
	not.pred 	%p122, %p121;
	@%p122 bra 	$L__BB14_14;
	mul.lo.s32 	%r860, %r998, 16807;
	and.b32  	%r998, %r860, 2147483647;
	add.s32 	%r861, %r1001, 1;
	rem.u32 	%r857, %r998, %r861;
	// begin inline asm
	nanosleep.u32 %r857;
	// end inline asm
	shr.u32 	%r1001, %r1001, 1;
	// begin inline asm
	ld.relaxed.gpu.v2.u32 {%r1008, %r1000}, [%rd43];
	// end inline asm
	bra.uni 	$L__BB14_12;
$L__BB14_14:
	setp.eq.s32 	%p123, %r1008, 101;
	mov.b32 	%r792, -1;
	vote.sync.ballot.b32 	%r794, %p123, %r792;
	// begin inline asm
	mov.u32 %r767, %lanemask_ge;
	// end inline asm
	and.b32  	%r795, %r794, %r767;
	or.b32  	%r796, %r795, -2147483648;
	add.s32 	%r797, %r796, -1;
	not.b32 	%r798, %r796;
	and.b32  	%r799, %r798, %r797;
	popc.b32 	%r771, %r799;
	mov.b32 	%r770, 1;
	// begin inline asm
	shfl.sync.down.b32 %r768, %r1000, %r770, %r771, %r792;
	// end inline asm
	setp.lt.s32 	%p125, %r641, %r771;
	selp.b32 	%r800, %r768, 0, %p125;
	add.s32 	%r774, %r800, %r1000;
	mov.b32 	%r775, 2;
	// begin inline asm
	shfl.sync.down.b32 %r773, %r774, %r775, %r771, %r792;
	// end inline asm
	add.s32 	%r54, %r641, 2;
	setp.gt.s32 	%p126, %r54, %r771;
	selp.b32 	%r801, 0, %r773, %p126;
	add.s32 	%r779, %r774, %r801;
	mov.b32 	%r780, 4;
	// begin inline asm
	shfl.sync.down.b32 %r778, %r779, %r780, %r771, %r792;
	// end inline asm
	add.s32 	%r55, %r641, 4;
	setp.gt.s32 	%p127, %r55, %r771;
	selp.b32 	%r802, 0, %r778, %p127;
	add.s32 	%r784, %r779, %r802;
	mov.b32 	%r785, 8;
	// begin inline asm
	shfl.sync.down.b32 %r783, %r784, %r785, %r771, %r792;
	// end inline asm
	add.s32 	%r56, %r641, 8;
	setp.gt.s32 	%p128, %r56, %r771;
	selp.b32 	%r803, 0, %r783, %p128;
	add.s32 	%r789, %r784, %r803;
	mov.b32 	%r790, 16;
	// begin inline asm
	shfl.sync.down.b32 %r788, %r789, %r790, %r771, %r792;
	// end inline asm
	add.s32 	%r57, %r641, 16;
	setp.gt.s32 	%p129, %r57, %r771;
	selp.b32 	%r804, 0, %r788, %p129;
	add.s32 	%r1005, %r789, %r804;
	add.s64 	%rd7, %rd1, 256;
	mov.b32 	%r1002, 952;
$L__BB14_15:
	setp.ne.s32 	%p130, %r1008, 101;
	mov.b32 	%r805, -1;
	vote.sync.all.pred 	%p131, %p130, %r805;
	not.pred 	%p132, %p131;
	@%p132 bra 	$L__BB14_20;
	shr.u32 	%r1002, %r1002, 1;
	mul.wide.s32 	%rd48, %r1006, 8;
	add.s64 	%rd49, %rd7, %rd48;
	add.s64 	%rd47, %rd49, -256;
	// begin inline asm
	ld.relaxed.gpu.v2.u32 {%r1008, %r1009}, [%rd47];
	// end inline asm
	mov.u32 	%r1010, %r1002;
$L__BB14_17:
	setp.eq.s32 	%p136, %r1008, 99;
	mov.b32 	%r813, -1;
	vote.sync.any.pred 	%p137, %p136, %r813;
	not.pred 	%p138, %p137;
	@%p138 bra 	$L__BB14_19;
	mul.lo.s32 	%r855, %r998, 16807;
	and.b32  	%r998, %r855, 2147483647;
	add.s32 	%r856, %r1010, 1;
	rem.u32 	%r852, %r998, %r856;
	// begin inline asm
	nanosleep.u32 %r852;
	// end inline asm
	shr.u32 	%r1010, %r1010, 1;
	// begin inline asm
	ld.relaxed.gpu.v2.u32 {%r1008, %r1009}, [%rd47];
	// end inline asm
	bra.uni 	$L__BB14_17;
$L__BB14_19:
	setp.eq.s32 	%p139, %r1008, 101;
	mov.b32 	%r839, -1;
	vote.sync.ballot.b32 	%r840, %p139, %r839;
	and.b32  	%r841, %r840, %r767;
	or.b32  	%r842, %r841, -2147483648;
	add.s32 	%r843, %r842, -1;
	not.b32 	%r844, %r842;
	and.b32  	%r845, %r844, %r843;
	popc.b32 	%r818, %r845;
	mov.b32 	%r817, 1;
	// begin inline asm
	shfl.sync.down.b32 %r815, %r1009, %r817, %r818, %r839;
	// end inline asm
	setp.lt.s32 	%p141, %r641, %r818;
	selp.b32 	%r846, %r815, 0, %p141;
	add.s32 	%r821, %r846, %r1009;
	mov.b32 	%r822, 2;
	// begin inline asm
	shfl.sync.down.b32 %r820, %r821, %r822, %r818, %r839;
	// end inline asm
	setp.gt.s32 	%p142, %r54, %r818;
	selp.b32 	%r847, 0, %r820, %p142;
	add.s32 	%r826, %r821, %r847;
	mov.b32 	%r827, 4;
	// begin inline asm
	shfl.sync.down.b32 %r825, %r826, %r827, %r818, %r839;
	// end inline asm
	setp.gt.s32 	%p143, %r55, %r818;
	selp.b32 	%r848, 0, %r825, %p143;
	add.s32 	%r831, %r826, %r848;
	mov.b32 	%r832, 8;
	// begin inline asm
	shfl.sync.down.b32 %r830, %r831, %r832, %r818, %r839;
	// end inline asm
	setp.gt.s32 	%p144, %r56, %r818;
	selp.b32 	%r849, 0, %r830, %p144;
	add.s32 	%r836, %r831, %r849;
	mov.b32 	%r837, 16;
	// begin inline asm
	shfl.sync.down.b32 %r835, %r836, %r837, %r818, %r839;
	// end inline asm
	setp.gt.s32 	%p145, %r57, %r818;
	selp.b32 	%r850, 0, %r835, %p145;
	add.s32 	%r851, %r850, %r1005;
	add.s32 	%r1005, %r851, %r836;
	add.s32 	%r1006, %r1006, -32;
	bra.uni 	$L__BB14_15;
$L__BB14_20:
	@%p119 bra 	$L__BB14_22;
	add.s32 	%r808, %r1005, %r37;
	add.s64 	%rd46, %rd5, 256;
	mov.b32 	%r807, 101;
	// begin inline asm
	st.relaxed.gpu.v2.u32 [%rd46], {%r807, %r808};
	// end inline asm
	st.shared.u32 	[_ZZN3cub18CUB_300001_SM_10006detail4scan16DeviceScanKernelINS2_10policy_hubIjjjjN4cuda3std3__44plusIvEEE10Policy1000EN6thrust24THRUST_300001_SM_1000_NS10device_ptrIjEESF_NS0_13ScanTileStateIjLb1EEES9_NS0_8NullTypeEjjLb0ESI_EEvT0_T1_T2_iT3_T4_T5_E12temp_storage+4], %r1005;
	st.shared.u32 	[_ZZN3cub18CUB_300001_SM_10006detail4scan16DeviceScanKernelINS2_10policy_hubIjjjjN4cuda3std3__44plusIvEEE10Policy1000EN6thrust24THRUST_300001_SM_1000_NS10device_ptrIjEESF_NS0_13ScanTileStateIjLb1EEES9_NS0_8NullTypeEjjLb0ESI_EEvT0_T1_T2_iT3_T4_T5_E12temp_storage+8], %r808;
$L__BB14_22:
	setp.ne.s32 	%p134, %r641, 0;
	mov.u32 	%r1011, %r39;
	@%p134 bra 	$L__BB14_24;
	st.shared.u32 	[_ZZN3cub18CUB_300001_SM_10006detail4scan16DeviceScanKernelINS2_10policy_hubIjjjjN4cuda3std3__44plusIvEEE10Policy1000EN6thrust24THRUST_300001_SM_1000_NS10device_ptrIjEESF_NS0_13ScanTileStateIjLb1EEES9_NS0_8NullTypeEjjLb0ESI_EEvT0_T1_T2_iT3_T4_T5_E12temp_storage+76], %r1005;
	mov.u32 	%r1011, %r1005;
$L__BB14_24:
	bar.sync 	0;
	setp.eq.s32 	%p135, %r4, 0;
	ld.shared.u32 	%r809, [_ZZN3cub18CUB_300001_SM_10006detail4scan16DeviceScanKernelINS2_10policy_hubIjjjjN4cuda3std3__44plusIvEEE10Policy1000EN6thrust24THRUST_300001_SM_1000_NS10device_ptrIjEESF_NS0_13ScanTileStateIjLb1EEES9_NS0_8NullTypeEjjLb0ESI_EEvT0_T1_T2_iT3_T4_T5_E12temp_storage+76];
	selp.b32 	%r810, 0, %r809, %p135;
	add.s32 	%r1012, %r810, %r1011;
$L__BB14_25:
	add.s32 	%r953, %r1012, %r9;
	add.s32 	%r954, %r10, %r953;
	add.s32 	%r955, %r11, %r954;
	add.s32 	%r956, %r12, %r955;
	add.s32 	%r957, %r13, %r956;
	add.s32 	%r958, %r14, %r957;
	add.s32 	%r959, %r15, %r958;
	add.s32 	%r960, %r16, %r959;
	add.s32 	%r961, %r17, %r960;
	add.s32 	%r962, %r18, %r961;
	add.s32 	%r963, %r19, %r962;
	add.s32 	%r964, %r20, %r963;
	add.s32 	%r965, %r21, %r964;
	add.s32 	%r966, %r22, %r965;
	add.s32 	%r967, %r23, %r966;
	add.s32 	%r968, %r24, %r967;
	add.s32 	%r969, %r25, %r968;
	add.s32 	%r970, %r26, %r969;
	add.s32 	%r971, %r27, %r970;
	add.s32 	%r972, %r28, %r971;
	add.s32 	%r973, %r29, %r972;
	add.s32 	%r974, %r30, %r973;
	bar.sync 	0;
	st.shared.v2.u32 	[%r8], {%r953, %r954};
	st.shared.v2.u32 	[%r8+8], {%r955, %r956};
	st.shared.v2.u32 	[%r8+16], {%r957, %r958};
	st.shared.v2.u32 	[%r8+24], {%r959, %r960};
	st.shared.v2.u32 	[%r8+32], {%r961, %r962};
	st.shared.v2.u32 	[%r8+40], {%r963, %r964};
	st.shared.v2.u32 	[%r8+48], {%r965, %r966};
	st.shared.v2.u32 	[%r8+56], {%r967, %r968};
	st.shared.v2.u32 	[%r8+64], {%r969, %r970};
	st.shared.v2.u32 	[%r8+72], {%r971, %r972};
	st.shared.v2.u32 	[%r8+80], {%r973, %r974};
	bar.warp.sync 	-1;
	ld.shared.u32 	%r975, [%r7];
	ld.shared.u32 	%r976, [%r7+128];
	ld.shared.u32 	%r977, [%r7+256];
	ld.shared.u32 	%r978, [%r7+384];
	ld.shared.u32 	%r979, [%r7+512];
	ld.shared.u32 	%r980, [%r7+640];
	ld.shared.u32 	%r981, [%r7+768];
	ld.shared.u32 	%r982, [%r7+896];
	ld.shared.u32 	%r983, [%r7+1024];
	ld.shared.u32 	%r984, [%r7+1152];
	ld.shared.u32 	%r985, [%r7+1280];
	ld.shared.u32 	%r986, [%r7+1408];
	ld.shared.u32 	%r987, [%r7+1536];
	ld.shared.u32 	%r988, [%r7+1664];
	ld.shared.u32 	%r989, [%r7+1792];
	ld.shared.u32 	%r990, [%r7+1920];
	ld.shared.u32 	%r991, [%r7+2048];
	ld.shared.u32 	%r992, [%r7+2176];
	ld.shared.u32 	%r993, [%r7+2304];
	ld.shared.u32 	%r994, [%r7+2432];
	ld.shared.u32 	%r995, [%r7+2560];
	ld.shared.u32 	%r996, [%r7+2688];
	add.s64 	%rd54, %rd3, %rd39;
	st.global.u32 	[%rd54], %r975;
	st.global.u32 	[%rd54+128], %r976;
	st.global.u32 	[%rd54+256], %r977;
	st.global.u32 	[%rd54+384], %r978;
	st.global.u32 	[%rd54+512], %r979;
	st.global.u32 	[%rd54+640], %r980;
	st.global.u32 	[%rd54+768], %r981;
	st.global.u32 	[%rd54+896], %r982;
	st.global.u32 	[%rd54+1024], %r983;
	st.global.u32 	[%rd54+1152], %r984;
	st.global.u32 	[%rd54+1280], %r985;
	st.global.u32 	[%rd54+1408], %r986;
	st.global.u32 	[%rd54+1536], %r987;
	st.global.u32 	[%rd54+1664], %r988;
	st.global.u32 	[%rd54+1792], %r989;
	st.global.u32 	[%rd54+1920], %r990;
	st.global.u32 	[%rd54+2048], %r991;
	st.global.u32 	[%rd54+2176], %r992;
	st.global.u32 	[%rd54+2304], %r993;
	st.global.u32 	[%rd54+2432], %r994;
	st.global.u32 	[%rd54+2560], %r995;
	st.global.u32 	[%rd54+2688], %r996;
	bra.uni 	$L__BB14_140;
$L__BB14_26:
	setp.eq.s32 	%p2, %r3, 0;
	@%p2 bra 	$L__BB14_140;
	mul.wide.u32 	%rd15, %r2, 4;
	add.s64 	%rd16, %rd2, %rd15;
	mov.u32 	%r82, %tid.x;
	ld.global.u32 	%r1034, [%rd16];
	and.b32  	%r236, %r82, 31;
	and.b32  	%r237, %r82, 992;
	mul.lo.s32 	%r238, %r237, 22;
	or.b32  	%r84, %r238, %r236;
	setp.ge.u32 	%p3, %r84, %r3;
	shl.b32 	%r239, %r84, 2;
	cvt.u64.u32 	%rd17, %r239;
	add.s64 	%rd9, %rd16, %rd17;
	mov.u32 	%r1013, %r1034;
	@%p3 bra 	$L__BB14_29;
	ld.global.u32 	%r1013, [%rd9];
$L__BB14_29:
	add.s32 	%r240, %r84, 32;
	setp.ge.u32 	%p4, %r240, %r3;
	mov.u32 	%r1014, %r1034;
	@%p4 bra 	$L__BB14_31;
	ld.global.u32 	%r1014, [%rd9+128];
$L__BB14_31:
	add.s32 	%r89, %r84, 64;
	setp.ge.u32 	%p5, %r89, %r3;
	mov.u32 	%r1015, %r1034;
	@%p5 bra 	$L__BB14_33;
	ld.global.u32 	%r1015, [%rd9+256];
$L__BB14_33:
	add.s32 	%r92, %r84, 96;
	setp.ge.u32 	%p6, %r92, %r3;
	mov.u32 	%r1016, %r1034;
	@%p6 bra 	$L__BB14_35;
	ld.global.u32 	%r1016, [%rd9+384];
$L__BB14_35:
	add.s32 	%r241, %r84, 128;
	setp.ge.u32 	%p7, %r241, %r3;
	mov.u32 	%r1017, %r1034;
	@%p7 bra 	$L__BB14_37;
	ld.global.u32 	%r1017, [%rd9+512];
$L__BB14_37:
	add.s32 	%r242, %r84, 160;
	setp.ge.u32 	%p8, %r242, %r3;
	mov.u32 	%r1018, %r1034;
	@%p8 bra 	$L__BB14_39;
	ld.global.u32 	%r1018, [%rd9+640];
$L__BB14_39:
	add.s32 	%r243, %r84, 192;
	setp.ge.u32 	%p9, %r243, %r3;
	mov.u32 	%r1019, %r1034;
	@%p9 bra 	$L__BB14_41;
	ld.global.u32 	%r1019, [%rd9+768];
$L__BB14_41:
	add.s32 	%r101, %r84, 224;
	setp.ge.u32 	%p10, %r101, %r3;
	mov.u32 	%r1020, %r1034;
	@%p10 bra 	$L__BB14_43;
	ld.global.u32 	%r1020, [%rd9+896];
$L__BB14_43:
	add.s32 	%r244, %r84, 256;
	setp.ge.u32 	%p11, %r244, %r3;
	mov.u32 	%r1021, %r1034;
	@%p11 bra 	$L__BB14_45;
	ld.global.u32 	%r1021, [%rd9+1024];
$L__BB14_45:
	add.s32 	%r245, %r84, 288;
	setp.ge.u32 	%p12, %r245, %r3;
	mov.u32 	%r1022, %r1034;
	@%p12 bra 	$L__BB14_47;
	ld.global.u32 	%r1022, [%rd9+1152];
$L__BB14_47:
	add.s32 	%r246, %r84, 320;
	setp.ge.u32 	%p13, %r246, %r3;
	mov.u32 	%r1023, %r1034;
	@%p13 bra 	$L__BB14_49;
	ld.global.u32 	%r1023, [%rd9+1280];
$L__BB14_49:
	add.s32 	%r110, %r84, 352;
	setp.ge.u32 	%p14, %r110, %r3;
	mov.u32 	%r1024, %r1034;
	@%p14 bra 	$L__BB14_51;
	ld.global.u32 	%r1024, [%rd9+1408];
$L__BB14_51:
	add.s32 	%r113, %r84, 384;
	setp.ge.u32 	%p15, %r113, %r3;
	mov.u32 	%r1025, %r1034;
	@%p15 bra 	$L__BB14_53;
	ld.global.u32 	%r1025, [%rd9+1536];
$L__BB14_53:
	add.s32 	%r116, %r84, 416;
	setp.ge.u32 	%p16, %r116, %r3;
	mov.u32 	%r1026, %r1034;
	@%p16 bra 	$L__BB14_55;
	ld.global.u32 	%r1026, [%rd9+1664];
$L__BB14_55:
	add.s32 	%r119, %r84, 448;
	setp.ge.u32 	%p17, %r119, %r3;
	mov.u32 	%r1027, %r1034;
	@%p17 bra 	$L__BB14_57;
	ld.global.u32 	%r1027, [%rd9+1792];
$L__BB14_57:
	add.s32 	%r247, %r84, 480;
	setp.ge.u32 	%p18, %r247, %r3;
	mov.u32 	%r1028, %r1034;
	@%p18 bra 	$L__BB14_59;
	ld.global.u32 	%r1028, [%rd9+1920];
$L__BB14_59:
	add.s32 	%r248, %r84, 512;
	setp.ge.u32 	%p19, %r248, %r3;
	mov.u32 	%r1029, %r1034;
	@%p19 bra 	$L__BB14_61;
	ld.global.u32 	%r1029, [%rd9+2048];
$L__BB14_61:
	add.s32 	%r126, %r84, 544;
	setp.ge.u32 	%p20, %r126, %r3;
	mov.u32 	%r1030, %r1034;
	@%p20 bra 	$L__BB14_63;
	ld.global.u32 	%r1030, [%rd9+2176];
$L__BB14_63:
	add.s32 	%r249, %r84, 576;
	setp.ge.u32 	%p21, %r249, %r3;
	mov.u32 	%r1031, %r1034;
	@%p21 bra 	$L__BB14_65;
	ld.global.u32 	%r1031, [%rd9+2304];
$L__BB14_65:
	add.s32 	%r131, %r84, 608;
	setp.ge.u32 	%p22, %r131, %r3;
	mov.u32 	%r1032, %r1034;
	@%p22 bra 	$L__BB14_67;
	ld.global.u32 	%r1032, [%rd9+2432];
$L__BB14_67:
	add.s32 	%r250, %r84, 640;
	setp.ge.u32 	%p23, %r250, %r3;
	mov.u32 	%r1033, %r1034;
	@%p23 bra 	$L__BB14_69;
	ld.global.u32 	%r1033, [%rd9+2560];
$L__BB14_69:
	add.s32 	%r251, %r84, 672;
	setp.ge.u32 	%p24, %r251, %r3;
	@%p24 bra 	$L__BB14_71;
	ld.global.u32 	%r1034, [%rd9+2688];
$L__BB14_71:
	// begin inline asm
	mov.u32 %r252, %laneid;
	// end inline asm
	shr.u32 	%r139, %r82, 5;
	mad.lo.s32 	%r253, %r139, 704, %r252;
	shl.b32 	%r254, %r253, 2;
	mov.u32 	%r255, _ZZN3cub18CUB_300001_SM_10006detail4scan16DeviceScanKernelINS2_10policy_hubIjjjjN4cuda3std3__44plusIvEEE10Policy1000EN6thrust24THRUST_300001_SM_1000_NS10device_ptrIjEESF_NS0_13ScanTileStateIjLb1EEES9_NS0_8NullTypeEjjLb0ESI_EEvT0_T1_T2_iT3_T4_T5_E12temp_storage;
	add.s32 	%r140, %r255, %r254;
	st.shared.u32 	[%r140], %r1013;
	st.shared.u32 	[%r140+128], %r1014;
	st.shared.u32 	[%r140+256], %r1015;
	st.shared.u32 	[%r140+384], %r1016;
	st.shared.u32 	[%r140+512], %r1017;
	st.shared.u32 	[%r140+640], %r1018;
	st.shared.u32 	[%r140+768], %r1019;
	st.shared.u32 	[%r140+896], %r1020;
	st.shared.u32 	[%r140+1024], %r1021;
	st.shared.u32 	[%r140+1152], %r1022;
	st.shared.u32 	[%r140+1280], %r1023;
	st.shared.u32 	[%r140+1408], %r1024;
	st.shared.u32 	[%r140+1536], %r1025;
	st.shared.u32 	[%r140+1664], %r1026;
	st.shared.u32 	[%r140+1792], %r1027;
	st.shared.u32 	[%r140+1920], %r1028;
	st.shared.u32 	[%r140+2048], %r1029;
	st.shared.u32 	[%r140+2176], %r1030;
	st.shared.u32 	[%r140+2304], %r1031;
	st.shared.u32 	[%r140+2432], %r1032;
	st.shared.u32 	[%r140+2560], %r1033;
	st.shared.u32 	[%r140+2688], %r1034;
	bar.warp.sync 	-1;
	mad.lo.s32 	%r141, %r252, 84, %r140;
	ld.shared.v2.u32 	{%r142, %r143}, [%r141];
	ld.shared.v2.u32 	{%r144, %r145}, [%r141+8];
	ld.shared.v2.u32 	{%r146, %r147}, [%r141+16];
	ld.shared.v2.u32 	{%r148, %r149}, [%r141+24];
	ld.shared.v2.u32 	{%r150, %r151}, [%r141+32];
	ld.shared.v2.u32 	{%r152, %r153}, [%r141+40];
	ld.shared.v2.u32 	{%r154, %r155}, [%r141+48];
	ld.shared.v2.u32 	{%r156, %r157}, [%r141+56];
	ld.shared.v2.u32 	{%r158, %r159}, [%r141+64];
	ld.shared.v2.u32 	{%r160, %r161}, [%r141+72];
	ld.shared.v2.u32 	{%r162, %r163}, [%r141+80];
	bar.sync 	0;
	setp.ne.s32 	%p25, %r998, 0;
	@%p25 bra 	$L__BB14_75;
	add.s32 	%r485, %r143, %r142;
	add.s32 	%r486, %r144, %r485;
	add.s32 	%r487, %r145, %r486;
	add.s32 	%r488, %r146, %r487;
	add.s32 	%r489, %r147, %r488;
	add.s32 	%r490, %r148, %r489;
	add.s32 	%r491, %r149, %r490;
	add.s32 	%r492, %r150, %r491;
	add.s32 	%r493, %r151, %r492;
	add.s32 	%r494, %r152, %r493;
	add.s32 	%r495, %r153, %r494;
	add.s32 	%r496, %r154, %r495;
	add.s32 	%r497, %r155, %r496;
	add.s32 	%r498, %r156, %r497;
	add.s32 	%r499, %r157, %r498;
	add.s32 	%r500, %r158, %r499;
	add.s32 	%r501, %r159, %r500;
	add.s32 	%r502, %r160, %r501;
	add.s32 	%r503, %r161, %r502;
	add.s32 	%r504, %r162, %r503;
	add.s32 	%r459, %r163, %r504;
	mov.b32 	%r457, 1;
	mov.b32 	%r482, 0;
	mov.b32 	%r484, -1;
	// begin inline asm
	{  .reg .u32 r0;  .reg .pred p;  shfl.sync.up.b32 r0|p, %r459, %r457, %r482, %r484;  @p add.u32 r0, r0, %r459;  mov.u32 %r455, r0;}
	// end inline asm
	mov.b32 	%r463, 2;
	// begin inline asm
	{  .reg .u32 r0;  .reg .pred p;  shfl.sync.up.b32 r0|p, %r455, %r463, %r482, %r484;  @p add.u32 r0, r0, %r455;  mov.u32 %r461, r0;}
	// end inline asm
	mov.b32 	%r469, 4;
	// begin inline asm
	{  .reg .u32 r0;  .reg .pred p;  shfl.sync.up.b32 r0|p, %r461, %r469, %r482, %r484;  @p add.u32 r0, r0, %r461;  mov.u32 %r467, r0;}
	// end inline asm
	mov.b32 	%r475, 8;
	// begin inline asm
	{  .reg .u32 r0;  .reg .pred p;  shfl.sync.up.b32 r0|p, %r467, %r475, %r482, %r484;  @p add.u32 r0, r0, %r467;  mov.u32 %r473, r0;}
	// end inline asm
	mov.b32 	%r481, 16;
	// begin inline asm
	{  .reg .u32 r0;  .reg .pred p;  shfl.sync.up.b32 r0|p, %r473, %r481, %r482, %r484;  @p add.u32 r0, r0, %r473;  mov.u32 %r479, r0;}
	// end inline asm
	setp.ne.s32 	%p67, %r252, 31;
	@%p67 bra 	$L__BB14_74;
	shl.b32 	%r505, %r139, 2;
	mov.u32 	%r506, _ZZN3cub18CUB_300001_SM_10006detail4scan16DeviceScanKernelINS2_10policy_hubIjjjjN4cuda3std3__44plusIvEEE10Policy1000EN6thrust24THRUST_300001_SM_1000_NS10device_ptrIjEESF_NS0_13ScanTileStateIjLb1EEES9_NS0_8NullTypeEjjLb0ESI_EEvT0_T1_T2_iT3_T4_T5_E12temp_storage;
	add.s32 	%r507, %r506, %r505;
	st.shared.u32 	[%r507+16], %r479;
$L__BB14_74:
	sub.s32 	%r508, %r479, %r459;
	bar.sync 	0;
	ld.shared.v4.u32 	{%r509, %r510, %r511, %r512}, [_ZZN3cub18CUB_300001_SM_10006detail4scan16DeviceScanKernelINS2_10policy_hubIjjjjN4cuda3std3__44plusIvEEE10Policy1000EN6thrust24THRUST_300001_SM_1000_NS10device_ptrIjEESF_NS0_13ScanTileStateIjLb1EEES9_NS0_8NullTypeEjjLb0ESI_EEvT0_T1_T2_iT3_T4_T5_E12temp_storage+16];
	add.s32 	%r513, %r510, %r509;
	setp.eq.s32 	%p68, %r139, 2;
	selp.b32 	%r514, %r513, %r509, %p68;
	add.s32 	%r515, %r513, %r511;
	setp.eq.s32 	%p69, %r139, 3;
	selp.b32 	%r516, %r515, %r514, %p69;
	add.s32 	%r517, %r515, %r512;
	setp.eq.s32 	%p70, %r139, 4;
	selp.b32 	%r518, %r517, %r516, %p70;
	ld.shared.v4.u32 	{%r519, %r520, %r521, %r522}, [_ZZN3cub18CUB_300001_SM_10006detail4scan16DeviceScanKernelINS2_10policy_hubIjjjjN4cuda3std3__44plusIvEEE10Policy1000EN6thrust24THRUST_300001_SM_1000_NS10device_ptrIjEESF_NS0_13ScanTileStateIjLb1EEES9_NS0_8NullTypeEjjLb0ESI_EEvT0_T1_T2_iT3_T4_T5_E12temp_storage+32];
	add.s32 	%r523, %r517, %r519;
	setp.eq.s32 	%p71, %r139, 5;
	selp.b32 	%r524, %r523, %r518, %p71;
	add.s32 	%r525, %r523, %r520;
	setp.eq.s32 	%p72, %r139, 6;
	selp.b32 	%r526, %r525, %r524, %p72;
	add.s32 	%r527, %r525, %r521;
	setp.eq.s32 	%p73, %r139, 7;
	selp.b32 	%r528, %r527, %r526, %p73;
	add.s32 	%r529, %r527, %r522;
	setp.eq.s32 	%p74, %r139, 8;
	selp.b32 	%r530, %r529, %r528, %p74;
	.pragma "used_bytes_mask 4095";
	ld.shared.v4.u32 	{%r531, %r532, %r533, %r534}, [_ZZN3cub18CUB_300001_SM_10006detail4scan16DeviceScanKernelINS2_10policy_hubIjjjjN4cuda3std3__44plusIvEEE10Policy1000EN6thrust24THRUST_300001_SM_1000_NS10device_ptrIjEESF_NS0_13ScanTileStateIjLb1EEES9_NS0_8NullTypeEjjLb0ESI_EEvT0_T1_T2_iT3_T4_T5_E12temp_storage+48];
	add.s32 	%r535, %r529, %r531;
	setp.eq.s32 	%p75, %r139, 9;
	selp.b32 	%r536, %r535, %r530, %p75;
	add.s32 	%r537, %r535, %r532;
	setp.eq.s32 	%p76, %r139, 10;
	selp.b32 	%r538, %r537, %r536, %p76;
	add.s32 	%r539, %r537, %r533;
	setp.eq.s32 	%p77, %r139, 11;
	selp.b32 	%r540, %r539, %r538, %p77;
	setp.lt.u32 	%p78, %r82, 32;
	setp.eq.s32 	%p79, %r252, 0;
	selp.b32 	%r541, 0, %r508, %p79;
	add.s32 	%r542, %r540, %r541;
	selp.b32 	%r543, %r508, %r542, %p78;
	setp.eq.s32 	%p80, %r82, 0;
	selp.b32 	%r1049, 0, %r543, %p80;
	bra.uni 	$L__BB14_94;
$L__BB14_75:
	add.s32 	%r286, %r143, %r142;
	add.s32 	%r287, %r144, %r286;
	add.s32 	%r288, %r145, %r287;
	add.s32 	%r289, %r146, %r288;
	add.s32 	%r290, %r147, %r289;
	add.s32 	%r291, %r148, %r290;
	add.s32 	%r292, %r149, %r291;
	add.s32 	%r293, %r150, %r292;
	add.s32 	%r294, %r151, %r293;
	add.s32 	%r295, %r152, %r294;
	add.s32 	%r296, %r153, %r295;
	add.s32 	%r297, %r154, %r296;
	add.s32 	%r298, %r155, %r297;
	add.s32 	%r299, %r156, %r298;
	add.s32 	%r300, %r157, %r299;
	add.s32 	%r301, %r158, %r300;
	add.s32 	%r302, %r159, %r301;
	add.s32 	%r303, %r160, %r302;
	add.s32 	%r304, %r161, %r303;
	add.s32 	%r305, %r162, %r304;
	add.s32 	%r260, %r163, %r305;
	mov.b32 	%r258, 1;
	mov.b32 	%r283, 0;
	mov.b32 	%r285, -1;
	// begin inline asm
	{  .reg .u32 r0;  .reg .pred p;  shfl.sync.up.b32 r0|p, %r260, %r258, %r283, %r285;  @p add.u32 r0, r0, %r260;  mov.u32 %r256, r0;}
	// end inline asm
	mov.b32 	%r264, 2;
	// begin inline asm
	{  .reg .u32 r0;  .reg .pred p;  shfl.sync.up.b32 r0|p, %r256, %r264, %r283, %r285;  @p add.u32 r0, r0, %r256;  mov.u32 %r262, r0;}
	// end inline asm
	mov.b32 	%r270, 4;
	// begin inline asm
	{  .reg .u32 r0;  .reg .pred p;  shfl.sync.up.b32 r0|p, %r262, %r270, %r283, %r285;  @p add.u32 r0, r0, %r262;  mov.u32 %r268, r0;}
	// end inline asm
	mov.b32 	%r276, 8;
	// begin inline asm
	{  .reg .u32 r0;  .reg .pred p;  shfl.sync.up.b32 r0|p, %r268, %r276, %r283, %r285;  @p add.u32 r0, r0, %r268;  mov.u32 %r274, r0;}
	// end inline asm
	mov.b32 	%r282, 16;
	// begin inline asm
	{  .reg .u32 r0;  .reg .pred p;  shfl.sync.up.b32 r0|p, %r274, %r282, %r283, %r285;  @p add.u32 r0, r0, %r274;  mov.u32 %r280, r0;}
	// end inline asm
	setp.ne.s32 	%p26, %r252, 31;
	@%p26 bra 	$L__BB14_77;
	shl.b32 	%r306, %r139, 2;
	mov.u32 	%r307, _ZZN3cub18CUB_300001_SM_10006detail4scan16DeviceScanKernelINS2_10policy_hubIjjjjN4cuda3std3__44plusIvEEE10Policy1000EN6thrust24THRUST_300001_SM_1000_NS10device_ptrIjEESF_NS0_13ScanTileStateIjLb1EEES9_NS0_8NullTypeEjjLb0ESI_EEvT0_T1_T2_iT3_T4_T5_E12temp_storage;
	add.s32 	%r308, %r307, %r306;
	st.shared.u32 	[%r308+16], %r280;
$L__BB14_77:
	sub.s32 	%r309, %r280, %r260;
	bar.sync 	0;
	ld.shared.v4.u32 	{%r310, %r311, %r312, %r313}, [_ZZN3cub18CUB_300001_SM_10006detail4scan16DeviceScanKernelINS2_10policy_hubIjjjjN4cuda3std3__44plusIvEEE10Policy1000EN6thrust24THRUST_300001_SM_1000_NS10device_ptrIjEESF_NS0_13ScanTileStateIjLb1EEES9_NS0_8NullTypeEjjLb0ESI_EEvT0_T1_T2_iT3_T4_T5_E12temp_storage+16];
	add.s32 	%r314, %r311, %r310;
	setp.eq.s32 	%p27, %r139, 2;
	selp.b32 	%r315, %r314, %r310, %p27;
	add.s32 	%r316, %r314, %r312;
	setp.eq.s32 	%p28, %r139, 3;
	selp.b32 	%r317, %r316, %r315, %p28;
	add.s32 	%r318, %r316, %r313;
	setp.eq.s32 	%p29, %r139, 4;
	selp.b32 	%r319, %r318, %r317, %p29;
	ld.shared.v4.u32 	{%r320, %r321, %r322, %r323}, [_ZZN3cub18CUB_300001_SM_10006detail4scan16DeviceScanKernelINS2_10policy_hubIjjjjN4cuda3std3__44plusIvEEE10Policy1000EN6thrust24THRUST_300001_SM_1000_NS10device_ptrIjEESF_NS0_13ScanTileStateIjLb1EEES9_NS0_8NullTypeEjjLb0ESI_EEvT0_T1_T2_iT3_T4_T5_E12temp_storage+32];
	add.s32 	%r324, %r318, %r320;
	setp.eq.s32 	%p30, %r139, 5;
	selp.b32 	%r325, %r324, %r319, %p30;
	add.s32 	%r326, %r324, %r321;
	setp.eq.s32 	%p31, %r139, 6;
	selp.b32 	%r327, %r326, %r325, %p31;
	add.s32 	%r328, %r326, %r322;
	setp.eq.s32 	%p32, %r139, 7;
	selp.b32 	%r329, %r328, %r327, %p32;
	add.s32 	%r330, %r328, %r323;
	setp.eq.s32 	%p33, %r139, 8;
	selp.b32 	%r331, %r330, %r329, %p33;
	ld.shared.v4.u32 	{%r332, %r333, %r334, %r335}, [_ZZN3cub18CUB_300001_SM_10006detail4scan16DeviceScanKernelINS2_10policy_hubIjjjjN4cuda3std3__44plusIvEEE10Policy1000EN6thrust24THRUST_300001_SM_1000_NS10device_ptrIjEESF_NS0_13ScanTileStateIjLb1EEES9_NS0_8NullTypeEjjLb0ESI_EEvT0_T1_T2_iT3_T4_T5_E12temp_storage+48];
	add.s32 	%r336, %r330, %r332;
	setp.eq.s32 	%p34, %r139, 9;
	selp.b32 	%r337, %r336, %r331, %p34;
	add.s32 	%r338, %r336, %r333;
	setp.eq.s32 	%p35, %r139, 10;
	selp.b32 	%r339, %r338, %r337, %p35;
	add.s32 	%r340, %r338, %r334;
	setp.eq.s32 	%p36, %r139, 11;
	selp.b32 	%r341, %r340, %r339, %p36;
	add.s32 	%r169, %r340, %r335;
	setp.gt.u32 	%p37, %r82, 31;
	setp.lt.u32 	%p38, %r82, 32;
	setp.eq.s32 	%p39, %r252, 0;
	selp.b32 	%r342, 0, %r309, %p39;
	add.s32 	%r1048, %r341, %r342;
	selp.b32 	%r171, %r309, %r1048, %p38;
	@%p37 bra 	$L__BB14_93;
	setp.ne.s32 	%p40, %r82, 0;
	mul.wide.s32 	%rd18, %r998, 8;
	add.s64 	%rd10, %rd1, %rd18;
	@%p40 bra 	$L__BB14_80;
	st.shared.u32 	[_ZZN3cub18CUB_300001_SM_10006detail4scan16DeviceScanKernelINS2_10policy_hubIjjjjN4cuda3std3__44plusIvEEE10Policy1000EN6thrust24THRUST_300001_SM_1000_NS10device_ptrIjEESF_NS0_13ScanTileStateIjLb1EEES9_NS0_8NullTypeEjjLb0ESI_EEvT0_T1_T2_iT3_T4_T5_E12temp_storage+12], %r169;
	add.s64 	%rd19, %rd10, 256;
	mov.b32 	%r343, 100;
	// begin inline asm
	st.relaxed.gpu.v2.u32 [%rd19], {%r343, %r169};
	// end inline asm
$L__BB14_80:
	not.b32 	%r349, %r82;
	add.s32 	%r1043, %r998, %r349;
	mov.b32 	%r345, 830;
	// begin inline asm
	nanosleep.u32 %r345;
	// end inline asm
	mul.wide.s32 	%rd21, %r1043, 8;
	add.s64 	%rd22, %rd1, %rd21;
	add.s64 	%rd20, %rd22, 256;
	// begin inline asm
	ld.relaxed.gpu.v2.u32 {%r1045, %r1037}, [%rd20];
	// end inline asm
	mov.b32 	%r1038, 952;
$L__BB14_81:
	setp.eq.s32 	%p41, %r1045, 99;
	mov.b32 	%r350, -1;
	vote.sync.any.pred 	%p42, %p41, %r350;
	not.pred 	%p43, %p42;
	@%p43 bra 	$L__BB14_83;
	mul.lo.s32 	%r453, %r998, 16807;
	and.b32  	%r998, %r453, 2147483647;
	add.s32 	%r454, %r1038, 1;
	rem.u32 	%r450, %r998, %r454;
	// begin inline asm
	nanosleep.u32 %r450;
	// end inline asm
	shr.u32 	%r1038, %r1038, 1;
	// begin inline asm
	ld.relaxed.gpu.v2.u32 {%r1045, %r1037}, [%rd20];
	// end inline asm
	bra.uni 	$L__BB14_81;
$L__BB14_83:
	setp.eq.s32 	%p44, %r1045, 101;
	mov.b32 	%r377, -1;
	vote.sync.ballot.b32 	%r379, %p44, %r377;
	// begin inline asm
	mov.u32 %r352, %lanemask_ge;
	// end inline asm
	and.b32  	%r380, %r379, %r352;
	or.b32  	%r381, %r380, -2147483648;
	add.s32 	%r382, %r381, -1;
	not.b32 	%r383, %r381;
	and.b32  	%r384, %r383, %r382;
	popc.b32 	%r356, %r384;
	mov.b32 	%r355, 1;
	// begin inline asm
	shfl.sync.down.b32 %r353, %r1037, %r355, %r356, %r377;
	// end inline asm
	setp.lt.s32 	%p46, %r252, %r356;
	selp.b32 	%r385, %r353, 0, %p46;
	add.s32 	%r359, %r385, %r1037;
	mov.b32 	%r360, 2;
	// begin inline asm
	shfl.sync.down.b32 %r358, %r359, %r360, %r356, %r377;
	// end inline asm
	add.s32 	%r386, %r252, 2;
	setp.gt.s32 	%p47, %r386, %r356;
	selp.b32 	%r387, 0, %r358, %p47;
	add.s32 	%r364, %r359, %r387;
	mov.b32 	%r365, 4;
	// begin inline asm
	shfl.sync.down.b32 %r363, %r364, %r365, %r356, %r377;
	// end inline asm
	add.s32 	%r388, %r252, 4;
	setp.gt.s32 	%p48, %r388, %r356;
	selp.b32 	%r389, 0, %r363, %p48;
	add.s32 	%r369, %r364, %r389;
	mov.b32 	%r370, 8;
	// begin inline asm
	shfl.sync.down.b32 %r368, %r369, %r370, %r356, %r377;
	// end inline asm
	add.s32 	%r390, %r252, 8;
	setp.gt.s32 	%p49, %r390, %r356;
	selp.b32 	%r391, 0, %r368, %p49;
	add.s32 	%r374, %r369, %r391;
	mov.b32 	%r375, 16;
	// begin inline asm
	shfl.sync.down.b32 %r373, %r374, %r375, %r356, %r377;
	// end inline asm
	add.s32 	%r392, %r252, 16;
	setp.gt.s32 	%p50, %r392, %r356;
	selp.b32 	%r393, 0, %r373, %p50;
	add.s32 	%r1041, %r374, %r393;
	add.s64 	%rd11, %rd1, 256;
	mov.b32 	%r1039, 952;
$L__BB14_84:
	setp.ne.s32 	%p51, %r1045, 101;
	mov.b32 	%r394, -1;
	vote.sync.all.pred 	%p52, %p51, %r394;
	not.pred 	%p53, %p52;
	@%p53 bra 	$L__BB14_89;
	shr.u32 	%r1039, %r1039, 1;
	mul.wide.s32 	%rd25, %r1043, 8;
	add.s64 	%rd26, %rd11, %rd25;
	add.s64 	%rd24, %rd26, -256;
	// begin inline asm
	ld.relaxed.gpu.v2.u32 {%r1045, %r1046}, [%rd24];
	// end inline asm
	mov.u32 	%r1047, %r1039;
$L__BB14_86:
	setp.eq.s32 	%p57, %r1045, 99;
	mov.b32 	%r402, -1;
	vote.sync.any.pred 	%p58, %p57, %r402;
	not.pred 	%p59, %p58;
	@%p59 bra 	$L__BB14_88;
	mul.lo.s32 	%r448, %r998, 16807;
	and.b32  	%r998, %r448, 2147483647;
	add.s32 	%r449, %r1047, 1;
	rem.u32 	%r445, %r998, %r449;
	// begin inline asm
	nanosleep.u32 %r445;
	// end inline asm
	shr.u32 	%r1047, %r1047, 1;
	// begin inline asm
	ld.relaxed.gpu.v2.u32 {%r1045, %r1046}, [%rd24];
	// end inline asm
	bra.uni 	$L__BB14_86;
$L__BB14_88:
	setp.eq.s32 	%p60, %r1045, 101;
	mov.b32 	%r428, -1;
	vote.sync.ballot.b32 	%r429, %p60, %r428;
	and.b32  	%r430, %r429, %r352;
	or.b32  	%r431, %r430, -2147483648;
	add.s32 	%r432, %r431, -1;
	not.b32 	%r433, %r431;
	and.b32  	%r434, %r433, %r432;
	popc.b32 	%r407, %r434;
	mov.b32 	%r406, 1;
	// begin inline asm
	shfl.sync.down.b32 %r404, %r1046, %r406, %r407, %r428;
	// end inline asm
	setp.lt.s32 	%p62, %r252, %r407;
	selp.b32 	%r435, %r404, 0, %p62;
	add.s32 	%r410, %r435, %r1046;
	mov.b32 	%r411, 2;
	// begin inline asm
	shfl.sync.down.b32 %r409, %r410, %r411, %r407, %r428;
	// end inline asm
	add.s32 	%r436, %r252, 2;
	setp.gt.s32 	%p63, %r436, %r407;
	selp.b32 	%r437, 0, %r409, %p63;
	add.s32 	%r415, %r410, %r437;
	mov.b32 	%r416, 4;
	// begin inline asm
	shfl.sync.down.b32 %r414, %r415, %r416, %r407, %r428;
	// end inline asm
	add.s32 	%r438, %r252, 4;
	setp.gt.s32 	%p64, %r438, %r407;
	selp.b32 	%r439, 0, %r414, %p64;
	add.s32 	%r420, %r415, %r439;
	mov.b32 	%r421, 8;
	// begin inline asm
	shfl.sync.down.b32 %r419, %r420, %r421, %r407, %r428;
	// end inline asm
	add.s32 	%r440, %r252, 8;
	setp.gt.s32 	%p65, %r440, %r407;
	selp.b32 	%r441, 0, %r419, %p65;
	add.s32 	%r425, %r420, %r441;
	mov.b32 	%r426, 16;
	// begin inline asm
	shfl.sync.down.b32 %r424, %r425, %r426, %r407, %r428;
	// end inline asm
	add.s32 	%r442, %r252, 16;
	setp.gt.s32 	%p66, %r442, %r407;
	selp.b32 	%r443, 0, %r424, %p66;
	add.s32 	%r444, %r443, %r1041;
	add.s32 	%r1041, %r444, %r425;
	add.s32 	%r1043, %r1043, -32;
	bra.uni 	$L__BB14_84;
$L__BB14_89:
	@%p40 bra 	$L__BB14_91;
	add.s32 	%r397, %r1041, %r169;
	add.s64 	%rd23, %rd10, 256;
	mov.b32 	%r396, 101;
	// begin inline asm
	st.relaxed.gpu.v2.u32 [%rd23], {%r396, %r397};
	// end inline asm
	st.shared.u32 	[_ZZN3cub18CUB_300001_SM_10006detail4scan16DeviceScanKernelINS2_10policy_hubIjjjjN4cuda3std3__44plusIvEEE10Policy1000EN6thrust24THRUST_300001_SM_1000_NS10device_ptrIjEESF_NS0_13ScanTileStateIjLb1EEES9_NS0_8NullTypeEjjLb0ESI_EEvT0_T1_T2_iT3_T4_T5_E12temp_storage+4], %r1041;
	st.shared.u32 	[_ZZN3cub18CUB_300001_SM_10006detail4scan16DeviceScanKernelINS2_10policy_hubIjjjjN4cuda3std3__44plusIvEEE10Policy1000EN6thrust24THRUST_300001_SM_1000_NS10device_ptrIjEESF_NS0_13ScanTileStateIjLb1EEES9_NS0_8NullTypeEjjLb0ESI_EEvT0_T1_T2_iT3_T4_T5_E12temp_storage+8], %r397;
$L__BB14_91:
	setp.ne.s32 	%p55, %r252, 0;
	mov.u32 	%r1048, %r171;
	@%p55 bra 	$L__BB14_93;
	st.shared.u32 	[_ZZN3cub18CUB_300001_SM_10006detail4scan16DeviceScanKernelINS2_10policy_hubIjjjjN4cuda3std3__44plusIvEEE10Policy1000EN6thrust24THRUST_300001_SM_1000_NS10device_ptrIjEESF_NS0_13ScanTileStateIjLb1EEES9_NS0_8NullTypeEjjLb0ESI_EEvT0_T1_T2_iT3_T4_T5_E12temp_storage+76], %r1041;
	mov.u32 	%r1048, %r1041;
$L__BB14_93:
	bar.sync 	0;
	setp.eq.s32 	%p56, %r82, 0;
	ld.shared.u32 	%r398, [_ZZN3cub18CUB_300001_SM_10006detail4scan16DeviceScanKernelINS2_10policy_hubIjjjjN4cuda3std3__44plusIvEEE10Policy1000EN6thrust24THRUST_300001_SM_1000_NS10device_ptrIjEESF_NS0_13ScanTileStateIjLb1EEES9_NS0_8NullTypeEjjLb0ESI_EEvT0_T1_T2_iT3_T4_T5_E12temp_storage+76];
	selp.b32 	%r399, 0, %r398, %p56;
	add.s32 	%r1049, %r399, %r1048;
$L__BB14_94:
	add.s32 	%r544, %r1049, %r142;
	add.s32 	%r545, %r143, %r544;
	add.s32 	%r546, %r144, %r545;
	add.s32 	%r547, %r145, %r546;
	add.s32 	%r548, %r146, %r547;
	add.s32 	%r549, %r147, %r548;
	add.s32 	%r550, %r148, %r549;
	add.s32 	%r551, %r149, %r550;
	add.s32 	%r552, %r150, %r551;
	add.s32 	%r553, %r151, %r552;
	add.s32 	%r554, %r152, %r553;
	add.s32 	%r555, %r153, %r554;
	add.s32 	%r556, %r154, %r555;
	add.s32 	%r557, %r155, %r556;
	add.s32 	%r558, %r156, %r557;
	add.s32 	%r559, %r157, %r558;
	add.s32 	%r560, %r158, %r559;
	add.s32 	%r561, %r159, %r560;
	add.s32 	%r562, %r160, %r561;
	add.s32 	%r563, %r161, %r562;
	add.s32 	%r564, %r162, %r563;
	add.s32 	%r565, %r163, %r564;
	bar.sync 	0;
	st.shared.v2.u32 	[%r141], {%r544, %r545};
	st.shared.v2.u32 	[%r141+8], {%r546, %r547};
	st.shared.v2.u32 	[%r141+16], {%r548, %r549};
	st.shared.v2.u32 	[%r141+24], {%r550, %r551};
	st.shared.v2.u32 	[%r141+32], {%r552, %r553};
	st.shared.v2.u32 	[%r141+40], {%r554, %r555};
	st.shared.v2.u32 	[%r141+48], {%r556, %r557};
	st.shared.v2.u32 	[%r141+56], {%r558, %r559};
	st.shared.v2.u32 	[%r141+64], {%r560, %r561};
	st.shared.v2.u32 	[%r141+72], {%r562, %r563};
	st.shared.v2.u32 	[%r141+80], {%r564, %r565};
	bar.warp.sync 	-1;
	ld.shared.u32 	%r210, [%r140];
	ld.shared.u32 	%r211, [%r140+128];
	ld.shared.u32 	%r212, [%r140+256];
	ld.shared.u32 	%r213, [%r140+384];
	ld.shared.u32 	%r214, [%r140+512];
	ld.shared.u32 	%r215, [%r140+640];
	ld.shared.u32 	%r216, [%r140+768];
	ld.shared.u32 	%r217, [%r140+896];
	ld.shared.u32 	%r218, [%r140+1024];
	ld.shared.u32 	%r219, [%r140+1152];
	ld.shared.u32 	%r220, [%r140+1280];
	ld.shared.u32 	%r221, [%r140+1408];
	ld.shared.u32 	%r222, [%r140+1536];
	ld.shared.u32 	%r223, [%r140+1664];
	ld.shared.u32 	%r224, [%r140+1792];
	ld.shared.u32 	%r225, [%r140+1920];
	ld.shared.u32 	%r226, [%r140+2048];
	ld.shared.u32 	%r227, [%r140+2176];
	ld.shared.u32 	%r228, [%r140+2304];
	ld.shared.u32 	%r229, [%r140+2432];
	ld.shared.u32 	%r230, [%r140+2560];
	ld.shared.u32 	%r231, [%r140+2688];
	setp.ne.s32 	%p81, %r82, 0;
	@%p81 bra 	$L__BB14_96;
	st.volatile.shared.u32 	[_ZZN3cub18CUB_300001_SM_10006detail4scan16DeviceScanKernelINS2_10policy_hubIjjjjN4cuda3std3__44plusIvEEE10Policy1000EN6thrust24THRUST_300001_SM_1000_NS10device_ptrIjEESF_NS0_13ScanTileStateIjLb1EEES9_NS0_8NullTypeEjjLb0ESI_EEvT0_T1_T2_iT3_T4_T5_E12temp_storage+33792], %r3;
$L__BB14_96:
	ld.param.u32 	%r997, [_ZN3cub18CUB_300001_SM_10006detail4scan16DeviceScanKernelINS2_10policy_hubIjjjjN4cuda3std3__44plusIvEEE10Policy1000EN6thrust24THRUST_300001_SM_1000_NS10device_ptrIjEESF_NS0_13ScanTileStateIjLb1EEES9_NS0_8NullTypeEjjLb0ESI_EEvT0_T1_T2_iT3_T4_T5__param_3];
	bar.sync 	0;
	ld.volatile.shared.u32 	%r232, [_ZZN3cub18CUB_300001_SM_10006detail4scan16DeviceScanKernelINS2_10policy_hubIjjjjN4cuda3std3__44plusIvEEE10Policy1000EN6thrust24THRUST_300001_SM_1000_NS10device_ptrIjEESF_NS0_13ScanTileStateIjLb1EEES9_NS0_8NullTypeEjjLb0ESI_EEvT0_T1_T2_iT3_T4_T5_E12temp_storage+33792];
	cvt.u64.u32 	%rd33, %r84;
	mov.u32 	%r566, %ctaid.x;
	add.s32 	%r567, %r997, %r566;
	mul.lo.s32 	%r568, %r567, 8448;
	cvt.u64.u32 	%rd34, %r568;
	add.s64 	%rd35, %rd33, %rd34;
	setp.ge.s32 	%p82, %r84, %r232;
	shl.b64 	%rd36, %rd35, 2;
	add.s64 	%rd12, %rd3, %rd36;
	@%p82 bra 	$L__BB14_98;
	st.global.u32 	[%rd12], %r210;
$L__BB14_98:
	mov.u32 	%r569, %tid.x;
	and.b32  	%r570, %r569, 992;
	mul.lo.s32 	%r571, %r570, 22;
	and.b32  	%r572, %r569, 31;
	or.b32  	%r573, %r571, %r572;
	or.b32  	%r574, %r573, 32;
	setp.ge.s32 	%p83, %r574, %r232;
	@%p83 bra 	$L__BB14_100;
	st.global.u32 	[%rd12+128], %r211;
$L__BB14_100:
	setp.ge.s32 	%p84, %r89, %r232;
	@%p84 bra 	$L__BB14_102;
	st.global.u32 	[%rd12+256], %r212;
$L__BB14_102:
	setp.ge.s32 	%p85, %r92, %r232;
	@%p85 bra 	$L__BB14_104;
	st.global.u32 	[%rd12+384], %r213;
$L__BB14_104:
	add.s32 	%r580, %r573, 128;
	setp.ge.s32 	%p86, %r580, %r232;
	@%p86 bra 	$L__BB14_106;
	st.global.u32 	[%rd12+512], %r214;
$L__BB14_106:
	add.s32 	%r586, %r573, 160;
	setp.ge.s32 	%p87, %r586, %r232;
	@%p87 bra 	$L__BB14_108;
	st.global.u32 	[%rd12+640], %r215;
$L__BB14_108:
	add.s32 	%r592, %r573, 192;
	setp.ge.s32 	%p88, %r592, %r232;
	@%p88 bra 	$L__BB14_110;
	st.global.u32 	[%rd12+768], %r216;
$L__BB14_110:
	setp.ge.s32 	%p89, %r101, %r232;
	@%p89 bra 	$L__BB14_112;
	st.global.u32 	[%rd12+896], %r217;
$L__BB14_112:
	add.s32 	%r598, %r573, 256;
	setp.ge.s32 	%p90, %r598, %r232;
	@%p90 bra 	$L__BB14_114;
	st.global.u32 	[%rd12+1024], %r218;
$L__BB14_114:
	add.s32 	%r604, %r573, 288;
	setp.ge.s32 	%p91, %r604, %r232;
	@%p91 bra 	$L__BB14_116;
	st.global.u32 	[%rd12+1152], %r219;
$L__BB14_116:
	add.s32 	%r610, %r573, 320;
	setp.ge.s32 	%p92, %r610, %r232;
	@%p92 bra 	$L__BB14_118;
	st.global.u32 	[%rd12+1280], %r220;
$L__BB14_118:
	setp.ge.s32 	%p93, %r110, %r232;
	@%p93 bra 	$L__BB14_120;
	st.global.u32 	[%rd12+1408], %r221;
$L__BB14_120:
	setp.ge.s32 	%p94, %r113, %r232;
	@%p94 bra 	$L__BB14_122;
	st.global.u32 	[%rd12+1536], %r222;
$L__BB14_122:
	setp.ge.s32 	%p95, %r116, %r232;
	@%p95 bra 	$L__BB14_124;
	st.global.u32 	[%rd12+1664], %r223;
$L__BB14_124:
	setp.ge.s32 	%p96, %r119, %r232;
	@%p96 bra 	$L__BB14_126;
	st.global.u32 	[%rd12+1792], %r224;
$L__BB14_126:
	add.s32 	%r616, %r573, 480;
	setp.ge.s32 	%p97, %r616, %r232;
	@%p97 bra 	$L__BB14_128;
	st.global.u32 	[%rd12+1920], %r225;
$L__BB14_128:
	add.s32 	%r622, %r573, 512;
	setp.ge.s32 	%p98, %r622, %r232;
	@%p98 bra 	$L__BB14_130;
	st.global.u32 	[%rd12+2048], %r226;
$L__BB14_130:
	setp.ge.s32 	%p99, %r126, %r232;
	@%p99 bra 	$L__BB14_132;
	st.global.u32 	[%rd12+2176], %r227;
$L__BB14_132:
	add.s32 	%r628, %r573, 576;
	setp.ge.s32 	%p100, %r628, %r232;
	@%p100 bra 	$L__BB14_134;
	st.global.u32 	[%rd12+2304], %r228;
$L__BB14_134:
	setp.ge.s32 	%p101, %r131, %r232;
	@%p101 bra 	$L__BB14_136;
	st.global.u32 	[%rd12+2432], %r229;
$L__BB14_136:
	add.s32 	%r634, %r573, 640;
	setp.ge.s32 	%p102, %r634, %r232;
	@%p102 bra 	$L__BB14_138;
	st.global.u32 	[%rd12+2560], %r230;
$L__BB14_138:
	add.s32 	%r640, %r573, 672;
	setp.ge.s32 	%p103, %r640, %r232;
	@%p103 bra 	$L__BB14_140;
	st.global.u32 	[%rd12+2688], %r231;
$L__BB14_140:
	ret;

}
	// .globl	_ZN3cub18CUB_300001_SM_10006detail4scan16DeviceScanKernelINS2_10policy_hubIjjjmN4cuda3std3__44plusIvEEE10Policy1000EN6thrust24THRUST_300001_SM_1000_NS10device_ptrIjEESF_NS0_13ScanTileStateIjLb1EEES9_NS0_8NullTypeEmjLb0ESI_EEvT0_T1_T2_iT3_T4_T5_
.visible .entry _ZN3cub18CUB_300001_SM_10006detail4scan16DeviceScanKernelINS2_10policy_hubIjjjmN4cuda3std3__44plusIvEEE10Policy1000EN6thrust24THRUST_300001_SM_1000_NS10device_ptrIjEESF_NS0_13ScanTileStateIjLb1EEES9_NS0_8NullTypeEmjLb0ESI_EEvT0_T1_T2_iT3_T4_T5_(
	.param .align 8 .b8 _ZN3cub18CUB_300001_SM_10006detail4scan16DeviceScanKernelINS2_10policy_hubIjjjmN4cuda3std3__44plusIvEEE10Policy1000EN6thrust24THRUST_300001_SM_1000_NS10device_ptrIjEESF_NS0_13ScanTileStateIjLb1EEES9_NS0_8NullTypeEmjLb0ESI_EEvT0_T1_T2_iT3_T4_T5__param_0[8],
	.param .align 8 .b8 _ZN3cub18CUB_300001_SM_10006detail4scan16DeviceScanKernelINS2_10policy_hubIjjjmN4cuda3std3__44plusIvEEE10Policy1000EN6thrust24THRUST_300001_SM_1000_NS10device_ptrIjEESF_NS0_13ScanTileStateIjLb1EEES9_NS0_8NullTypeEmjLb0ESI_EEvT0_T1_T2_iT3_T4_T5__param_1[8],
	.param .align 8 .b8 _ZN3cub18CUB_300001_SM_10006detail4scan16DeviceScanKernelINS2_10policy_hubIjjjmN4cuda3std3__44plusIvEEE10Policy1000EN6thrust24THRUST_300001_SM_1000_NS10device_ptrIjEESF_NS0_13ScanTileStateIjLb1EEES9_NS0_8NullTypeEmjLb0ESI_EEvT0_T1_T2_iT3_T4_T5__param_2[8],
	.param .u32 _ZN3cub18CUB_300001_SM_10006detail4scan16DeviceScanKernelINS2_10policy_hubIjjjmN4cuda3std3__44plusIvEEE10Policy1000EN6thrust24THRUST_300001_SM_1000_NS10device_ptrIjEESF_NS0_13ScanTileStateIjLb1EEES9_NS0_8NullTypeEmjLb0ESI_EEvT0_T1_T2_iT3_T4_T5__param_3,
	.param .align 1 .b8 _ZN3cub18CUB_300001_SM_10006detail4scan16DeviceScanKernelINS2_10policy_hubIjjjmN4cuda3std3__44plusIvEEE10Policy1000EN6thrust24THRUST_300001_SM_1000_NS10device_ptrIjEESF_NS0_13ScanTileStateIjLb1EEES9_NS0_8NullTypeEmjLb0ESI_EEvT0_T1_T2_iT3_T4_T5__param_4[1],
	.param .align 1 .b8 _ZN3cub18CUB_300001_SM_10006detail4scan16DeviceScanKernelINS2_10policy_hubIjjjmN4cuda3std3__44plusIvEEE10Policy1000EN6thrust24THRUST_300001_SM_1000_NS10device_ptrIjEESF_NS0_13ScanTileStateIjLb1EEES9_NS0_8NullTypeEmjLb0ESI_EEvT0_T1_T2_iT3_T4_T5__param_5[1],
	.param .u64 _ZN3cub18CUB_300001_SM_10006detail4scan16DeviceScanKernelINS2_10policy_hubIjjjmN4cuda3std3__44plusIvEEE10Policy1000EN6thrust24THRUST_300001_SM_1000_NS10device_ptrIjEESF_NS0_13ScanTileStateIjLb1EEES9_NS0_8NullTypeEmjLb0ESI_EEvT0_T1_T2_iT3_T4_T5__param_6
)
.maxntid 416
{
	.reg .pred 	%p<158>;
	.reg .b32 	%r<1009>;
	.reg .b64 	%rd<55>;
	// demoted variable
	.shared .align 16 .b8 _ZZN3cub18CUB_300001_SM_10006detail4scan16DeviceScanKernelINS2_10policy_hubIjjjmN4cuda3std3__44plusIvEEE10Policy1000EN6thrust24THRUST_300001_SM_1000_NS10device_ptrIjEESF_NS0_13ScanTileStateIjLb1EEES9_NS0_8NullTypeEmjLb0ESI_EEvT0_T1_T2_iT3_T4_T5_E12temp_storage[31632];
	ld.param.u64 	%rd1, [_ZN3cub18CUB_300001_SM_10006detail4scan16DeviceScanKernelINS2_10policy_hubIjjjmN4cuda3std3__44plusIvEEE10Policy1000EN6thrust24THRUST_300001_SM_1000_NS10device_ptrIjEESF_NS0_13ScanTileStateIjLb1EEES9_NS0_8NullTypeEmjLb0ESI_EEvT0_T1_T2_iT3_T4_T5__param_2];
	ld.param.u64 	%rd16, [_ZN3cub18CUB_300001_SM_10006detail4scan16DeviceScanKernelINS2_10policy_hubIjjjmN4cuda3std3__44plusIvEEE10Policy1000EN6thrust24THRUST_300001_SM_1000_NS10device_ptrIjEESF_NS0_13ScanTileStateIjLb1EEES9_NS0_8NullTypeEmjLb0ESI_EEvT0_T1_T2_iT3_T4_T5__param_1];
	ld.param.u64 	%rd17, [_ZN3cub18CUB_300001_SM_10006detail4scan16DeviceScanKernelINS2_10policy_hubIjjjmN4cuda3std3__44plusIvEEE10Policy1000EN6thrust24THRUST_300001_SM_1000_NS10device_ptrIjEESF_NS0_13ScanTileStateIjLb1EEES9_NS0_8NullTypeEmjLb0ESI_EEvT0_T1_T2_iT3_T4_T5__param_0];
	ld.param.u32 	%r200, [_ZN3cub18CUB_300001_SM_10006detail4scan16DeviceScanKernelINS2_10policy_hubIjjjmN4cuda3std3__44plusIvEEE10Policy1000EN6thrust24THRUST_300001_SM_1000_NS10device_ptrIjEESF_NS0_13ScanTileStateIjLb1EEES9_NS0_8NullTypeEmjLb0ESI_EEvT0_T1_T2_iT3_T4_T5__param_3];
	ld.param.u64 	%rd18, [_ZN3cub18CUB_300001_SM_10006detail4scan16DeviceScanKernelINS2_10policy_hubIjjjmN4cuda3std3__44plusIvEEE10Policy1000EN6thrust24THRUST_300001_SM_1000_NS10device_ptrIjEESF_NS0_13ScanTileStateIjLb1EEES9_NS0_8NullTypeEmjLb0ESI_EEvT0_T1_T2_iT3_T4_T5__param_6];
	cvta.to.global.u64 	%rd2, %rd17;
	cvta.to.global.u64 	%rd3, %rd16;
	mov.u32 	%r201, %ctaid.x;
	add.s32 	%r1, %r200, %r201;
	mul.wide.s32 	%rd4, %r1, 7904;
	sub.s64 	%rd5, %rd18, %rd4;
	setp.lt.u64 	%p1, %rd5, 7905;
	@%p1 bra 	$L__BB15_26;
	mov.u32 	%r2, %tid.x;
	and.b32  	%r625, %r2, 31;
	and.b32  	%r626, %r2, 992;
	mul.lo.s32 	%r627, %r626, 19;
	or.b32  	%r628, %r627, %r625;
	cvt.u64.u32 	%rd38, %r628;
	add.s64 	%rd6, %rd4, %rd38;
	shl.b64 	%rd39, %rd6, 2;
	add.s64 	%rd40, %rd2, %rd39;
	ld.global.u32 	%r629, [%rd40];
	ld.global.u32 	%r630, [%rd40+128];
	ld.global.u32 	%r631, [%rd40+256];
	ld.global.u32 	%r632, [%rd40+384];
	ld.global.u32 	%r633, [%rd40+512];
	ld.global.u32 	%r634, [%rd40+640];
	ld.global.u32 	%r635, [%rd40+768];
	ld.global.u32 	%r636, [%rd40+896];
	ld.global.u32 	%r637, [%rd40+1024];
	ld.global.u32 	%r638, [%rd40+1152];
	ld.global.u32 	%r639, [%rd40+1280];
	ld.global.u32 	%r640, [%rd40+1408];
	ld.global.u32 	%r641, [%rd40+1536];
	ld.global.u32 	%r642, [%rd40+1664];
	ld.global.u32 	%r643, [%rd40+1792];
	ld.global.u32 	%r644, [%rd40+1920];
	ld.global.u32 	%r645, [%rd40+2048];
	ld.global.u32 	%r646, [%rd40+2176];
	ld.global.u32 	%r647, [%rd40+2304];
	// begin inline asm
	mov.u32 %r624, %laneid;
	// end inline asm
	shr.u32 	%r4, %r2, 5;
	mad.lo.s32 	%r648, %r4, 608, %r624;
	shl.b32 	%r649, %r648, 2;
	mov.u32 	%r650, _ZZN3cub18CUB_300001_SM_10006detail4scan16DeviceScanKernelINS2_10policy_hubIjjjmN4cuda3std3__44plusIvEEE10Policy1000EN6thrust24THRUST_300001_SM_1000_NS10device_ptrIjEESF_NS0_13ScanTileStateIjLb1EEES9_NS0_8NullTypeEmjLb0ESI_EEvT0_T1_T2_iT3_T4_T5_E12temp_storage;
	add.s32 	%r5, %r650, %r649;
	st.shared.u32 	[%r5], %r629;
	st.shared.u32 	[%r5+128], %r630;
	st.shared.u32 	[%r5+256], %r631;
	st.shared.u32 	[%r5+384], %r632;
	st.shared.u32 	[%r5+512], %r633;
	st.shared.u32 	[%r5+640], %r634;
	st.shared.u32 	[%r5+768], %r635;
	st.shared.u32 	[%r5+896], %r636;
	st.shared.u32 	[%r5+1024], %r637;
	st.shared.u32 	[%r5+1152], %r638;
	st.shared.u32 	[%r5+1280], %r639;
	st.shared.u32 	[%r5+1408], %r640;
	st.shared.u32 	[%r5+1536], %r641;
	st.shared.u32 	[%r5+1664], %r642;
	st.shared.u32 	[%r5+1792], %r643;
	st.shared.u32 	[%r5+1920], %r644;
	st.shared.u32 	[%r5+2048], %r645;
	st.shared.u32 	[%r5+2176], %r646;
	st.shared.u32 	[%r5+2304], %r647;
	bar.warp.sync 	-1;
	mad.lo.s32 	%r6, %r624, 72, %r5;
	ld.shared.u32 	%r7, [%r6];
	ld.shared.u32 	%r8, [%r6+4];
	ld.shared.u32 	%r9, [%r6+8];
	ld.shared.u32 	%r10, [%r6+12];
	ld.shared.u32 	%r11, [%r6+16];
	ld.shared.u32 	%r12, [%r6+20];
	ld.shared.u32 	%r13, [%r6+24];
	ld.shared.u32 	%r14, [%r6+28];
	ld.shared.u32 	%r15, [%r6+32];
	ld.shared.u32 	%r16, [%r6+36];
	ld.shared.u32 	%r17, [%r6+40];
	ld.shared.u32 	%r18, [%r6+44];
	ld.shared.u32 	%r19, [%r6+48];
	ld.shared.u32 	%r20, [%r6+52];
	ld.shared.u32 	%r21, [%r6+56];
	ld.shared.u32 	%r22, [%r6+60];
	ld.shared.u32 	%r23, [%r6+64];
	ld.shared.u32 	%r24, [%r6+68];
	ld.shared.u32 	%r25, [%r6+72];
	bar.sync 	0;
	setp.ne.s32 	%p100, %r1, 0;
	@%p100 bra 	$L__BB15_6;
	add.s32 	%r868, %r8, %r7;
	add.s32 	%r869, %r9, %r868;
	add.s32 	%r870, %r10, %r869;
	add.s32 	%r871, %r11, %r870;
	add.s32 	%r872, %r12, %r871;
	add.s32 	%r873, %r13, %r872;
	add.s32 	%r874, %r14, %r873;
	add.s32 	%r875, %r15, %r874;
	add.s32 	%r876, %r16, %r875;
	add.s32 	%r877, %r17, %r876;
	add.s32 	%r878, %r18, %r877;
	add.s32 	%r879, %r19, %r878;
	add.s32 	%r880, %r20, %r879;
	add.s32 	%r881, %r21, %r880;
	add.s32 	%r882, %r22, %r881;
	add.s32 	%r883, %r23, %r882;
	add.s32 	%r884, %r24, %r883;
	add.s32 	%r842, %r25, %r884;
	mov.b32 	%r840, 1;
	mov.b32 	%r865, 0;
	mov.b32 	%r867, -1;
	// begin inline asm
	{  .reg .u32 r0;  .reg .pred p;  shfl.sync.up.b32 r0|p, %r842, %r840, %r865, %r867;  @p add.u32 r0, r0, %r842;  mov.u32 %r838, r0;}
	// end inline asm
	mov.b32 	%r846, 2;
	// begin inline asm
	{  .reg .u32 r0;  .reg .pred p;  shfl.sync.up.b32 r0|p, %r838, %r846, %r865, %r867;  @p add.u32 r0, r0, %r838;  mov.u32 %r844, r0;}
	// end inline asm
	mov.b32 	%r852, 4;
	// begin inline asm
	{  .reg .u32 r0;  .reg .pred p;  shfl.sync.up.b32 r0|p, %r844, %r852, %r865, %r867;  @p add.u32 r0, r0, %r844;  mov.u32 %r850, r0;}
	// end inline asm
	mov.b32 	%r858, 8;
	// begin inline asm
	{  .reg .u32 r0;  .reg .pred p;  shfl.sync.up.b32 r0|p, %r850, %r858, %r865, %r867;  @p add.u32 r0, r0, %r850;  mov.u32 %r856, r0;}
	// end inline asm
	mov.b32 	%r864, 16;
	// begin inline asm
	{  .reg .u32 r0;  .reg .pred p;  shfl.sync.up.b32 r0|p, %r856, %r864, %r865, %r867;  @p add.u32 r0, r0, %r856;  mov.u32 %r862, r0;}
	// end inline asm
	setp.ne.s32 	%p143, %r624, 31;
	@%p143 bra 	$L__BB15_4;
	shl.b32 	%r885, %r4, 2;
	mov.u32 	%r886, _ZZN3cub18CUB_300001_SM_10006detail4scan16DeviceScanKernelINS2_10policy_hubIjjjmN4cuda3std3__44plusIvEEE10Policy1000EN6thrust24THRUST_300001_SM_1000_NS10device_ptrIjEESF_NS0_13ScanTileStateIjLb1EEES9_NS0_8NullTypeEmjLb0ESI_EEvT0_T1_T2_iT3_T4_T5_E12temp_storage;
	add.s32 	%r887, %r886, %r885;
	st.shared.u32 	[%r887+16], %r862;
$L__BB15_4:
	sub.s32 	%r888, %r862, %r842;
	bar.sync 	0;
	ld.shared.v4.u32 	{%r889, %r890, %r891, %r892}, [_ZZN3cub18CUB_300001_SM_10006detail4scan16DeviceScanKernelINS2_10policy_hubIjjjmN4cuda3std3__44plusIvEEE10Policy1000EN6thrust24THRUST_300001_SM_1000_NS10device_ptrIjEESF_NS0_13ScanTileStateIjLb1EEES9_NS0_8NullTypeEmjLb0ESI_EEvT0_T1_T2_iT3_T4_T5_E12temp_storage+16];
	add.s32 	%r893, %r890, %r889;
	setp.eq.s32 	%p144, %r4, 2;
	selp.b32 	%r894, %r893, %r889, %p144;
	add.s32 	%r895, %r893, %r891;
	setp.eq.s32 	%p145, %r4, 3;
	selp.b32 	%r896, %r895, %r894, %p145;
	add.s32 	%r897, %r895, %r892;
	setp.eq.s32 	%p146, %r4, 4;
	selp.b32 	%r898, %r897, %r896, %p146;
	ld.shared.v4.u32 	{%r899, %r900, %r901, %r902}, [_ZZN3cub18CUB_300001_SM_10006detail4scan16DeviceScanKernelINS2_10policy_hubIjjjmN4cuda3std3__44plusIvEEE10Policy1000EN6thrust24THRUST_300001_SM_1000_NS10device_ptrIjEESF_NS0_13ScanTileStateIjLb1EEES9_NS0_8NullTypeEmjLb0ESI_EEvT0_T1_T2_iT3_T4_T5_E12temp_storage+32];
	add.s32 	%r903, %r897, %r899;
	setp.eq.s32 	%p147, %r4, 5;
	selp.b32 	%r904, %r903, %r898, %p147;
	add.s32 	%r905, %r903, %r900;
	setp.eq.s32 	%p148, %r4, 6;
	selp.b32 	%r906, %r905, %r904, %p148;
	add.s32 	%r907, %r905, %r901;
	setp.eq.s32 	%p149, %r4, 7;
	selp.b32 	%r908, %r907, %r906, %p149;
	add.s32 	%r909, %r907, %r902;
	setp.eq.s32 	%p150, %r4, 8;
	selp.b32 	%r910, %r909, %r908, %p150;
	ld.shared.v4.u32 	{%r911, %r912, %r913, %r914}, [_ZZN3cub18CUB_300001_SM_10006detail4scan16DeviceScanKernelINS2_10policy_hubIjjjmN4cuda3std3__44plusIvEEE10Policy1000EN6thrust24THRUST_300001_SM_1000_NS10device_ptrIjEESF_NS0_13ScanTileStateIjLb1EEES9_NS0_8NullTypeEmjLb0ESI_EEvT0_T1_T2_iT3_T4_T5_E12temp_storage+48];
	add.s32 	%r915, %r909, %r911;
	setp.eq.s32 	%p151, %r4, 9;
	selp.b32 	%r916, %r915, %r910, %p151;
	add.s32 	%r917, %r915, %r912;
	setp.eq.s32 	%p152, %r4, 10;
	selp.b32 	%r918, %r917, %r916, %p152;
	add.s32 	%r919, %r917, %r913;
	setp.eq.s32 	%p153, %r4, 11;
	selp.b32 	%r920, %r919, %r918, %p153;
	add.s32 	%r28, %r919, %r914;
	setp.eq.s32 	%p154, %r4, 12;
	selp.b32 	%r921, %r28, %r920, %p154;
	setp.lt.u32 	%p155, %r2, 32;
	setp.eq.s32 	%p156, %r624, 0;
	selp.b32 	%r922, 0, %r888, %p156;
	add.s32 	%r923, %r921, %r922;
	selp.b32 	%r977, %r888, %r923, %p155;
	setp.ne.s32 	%p157, %r2, 0;
	@%p157 bra 	$L__BB15_25;
	ld.shared.u32 	%r927, [_ZZN3cub18CUB_300001_SM_10006detail4scan16DeviceScanKernelINS2_10policy_hubIjjjmN4cuda3std3__44plusIvEEE10Policy1000EN6thrust24THRUST_300001_SM_1000_NS10device_ptrIjEESF_NS0_13ScanTileStateIjLb1EEES9_NS0_8NullTypeEmjLb0ESI_EEvT0_T1_T2_iT3_T4_T5_E12temp_storage+64];
	add.s64 	%rd52, %rd1, 256;
	add.s32 	%r925, %r28, %r927;
	mov.b32 	%r924, 101;
	// begin inline asm
	st.relaxed.gpu.v2.u32 [%rd52], {%r924, %r925};
	// end inline asm
	mov.b32 	%r977, 0;
	bra.uni 	$L__BB15_25;
$L__BB15_6:
	add.s32 	%r681, %r8, %r7;
	add.s32 	%r682, %r9, %r681;
	add.s32 	%r683, %r10, %r682;
	add.s32 	%r684, %r11, %r683;
	add.s32 	%r685, %r12, %r684;
	add.s32 	%r686, %r13, %r685;
	add.s32 	%r687, %r14, %r686;
	add.s32 	%r688, %r15, %r687;
	add.s32 	%r689, %r16, %r688;
	add.s32 	%r690, %r17, %r689;
	add.s32 	%r691, %r18, %r690;
	add.s32 	%r692, %r19, %r691;
	add.s32 	%r693, %r20, %r692;
	add.s32 	%r694, %r21, %r693;
	add.s32 	%r695, %r22, %r694;
	add.s32 	%r696, %r23, %r695;
	add.s32 	%r697, %r24, %r696;
	add.s32 	%r655, %r25, %r697;
	mov.b32 	%r653, 1;
	mov.b32 	%r678, 0;
	mov.b32 	%r680, -1;
	// begin inline asm
	{  .reg .u32 r0;  .reg .pred p;  shfl.sync.up.b32 r0|p, %r655, %r653, %r678, %r680;  @p add.u32 r0, r0, %r655;  mov.u32 %r651, r0;}
	// end inline asm
	mov.b32 	%r659, 2;
	// begin inline asm
	{  .reg .u32 r0;  .reg .pred p;  shfl.sync.up.b32 r0|p, %r651, %r659, %r678, %r680;  @p add.u32 r0, r0, %r651;  mov.u32 %r657, r0;}
	// end inline asm
	mov.b32 	%r665, 4;
	// begin inline asm
	{  .reg .u32 r0;  .reg .pred p;  shfl.sync.up.b32 r0|p, %r657, %r665, %r678, %r680;  @p add.u32 r0, r0, %r657;  mov.u32 %r663, r0;}
	// end inline asm
	mov.b32 	%r671, 8;
	// begin inline asm
	{  .reg .u32 r0;  .reg .pred p;  shfl.sync.up.b32 r0|p, %r663, %r671, %r678, %r680;  @p add.u32 r0, r0, %r663;  mov.u32 %r669, r0;}
	// end inline asm
	mov.b32 	%r677, 16;
	// begin inline asm
	{  .reg .u32 r0;  .reg .pred p;  shfl.sync.up.b32 r0|p, %r669, %r677, %r678, %r680;  @p add.u32 r0, r0, %r669;  mov.u32 %r675, r0;}
	// end inline asm
	setp.ne.s32 	%p101, %r624, 31;
	@%p101 bra 	$L__BB15_8;
	shl.b32 	%r698, %r4, 2;
	mov.u32 	%r699, _ZZN3cub18CUB_300001_SM_10006detail4scan16DeviceScanKernelINS2_10policy_hubIjjjmN4cuda3std3__44plusIvEEE10Policy1000EN6thrust24THRUST_300001_SM_1000_NS10device_ptrIjEESF_NS0_13ScanTileStateIjLb1EEES9_NS0_8NullTypeEmjLb0ESI_EEvT0_T1_T2_iT3_T4_T5_E12temp_storage;
	add.s32 	%r700, %r699, %r698;
	st.shared.u32 	[%r700+16], %r675;
$L__BB15_8:
	sub.s32 	%r701, %r675, %r655;
	bar.sync 	0;
	ld.shared.v4.u32 	{%r702, %r703, %r704, %r705}, [_ZZN3cub18CUB_300001_SM_10006detail4scan16DeviceScanKernelINS2_10policy_hubIjjjmN4cuda3std3__44plusIvEEE10Policy1000EN6thrust24THRUST_300001_SM_1000_NS10device_ptrIjEESF_NS0_13ScanTileStateIjLb1EEES9_NS0_8NullTypeEmjLb0ESI_EEvT0_T1_T2_iT3_T4_T5_E12temp_storage+16];
	add.s32 	%r706, %r703, %r702;
	setp.eq.s32 	%p102, %r4, 2;
	selp.b32 	%r707, %r706, %r702, %p102;
	add.s32 	%r708, %r706, %r704;
	setp.eq.s32 	%p103, %r4, 3;
	selp.b32 	%r709, %r708, %r707, %p103;
	add.s32 	%r710, %r708, %r705;
	setp.eq.s32 	%p104, %r4, 4;
	selp.b32 	%r711, %r710, %r709, %p104;
	ld.shared.v4.u32 	{%r712, %r713, %r714, %r715}, [_ZZN3cub18CUB_300001_SM_10006detail4scan16DeviceScanKernelINS2_10policy_hubIjjjmN4cuda3std3__44plusIvEEE10Policy1000EN6thrust24THRUST_300001_SM_1000_NS10device_ptrIjEESF_NS0_13ScanTileStateIjLb1EEES9_NS0_8NullTypeEmjLb0ESI_EEvT0_T1_T2_iT3_T4_T5_E12temp_storage+32];
	add.s32 	%r716, %r710, %r712;
	setp.eq.s32 	%p105, %r4, 5;
	selp.b32 	%r717, %r716, %r711, %p105;
	add.s32 	%r718, %r716, %r713;
	setp.eq.s32 	%p106, %r4, 6;
	selp.b32 	%r719, %r718, %r717, %p106;
	add.s32 	%r720, %r718, %r714;
	setp.eq.s32 	%p107, %r4, 7;
	selp.b32 	%r721, %r720, %r719, %p107;
	add.s32 	%r722, %r720, %r715;
	setp.eq.s32 	%p108, %r4, 8;
	selp.b32 	%r723, %r722, %r721, %p108;
	ld.shared.v4.u32 	{%r724, %r725, %r726, %r727}, [_ZZN3cub18CUB_300001_SM_10006detail4scan16DeviceScanKernelINS2_10policy_hubIjjjmN4cuda3std3__44plusIvEEE10Policy1000EN6thrust24THRUST_300001_SM_1000_NS10device_ptrIjEESF_NS0_13ScanTileStateIjLb1EEES9_NS0_8NullTypeEmjLb0ESI_EEvT0_T1_T2_iT3_T4_T5_E12temp_storage+48];
	add.s32 	%r728, %r722, %r724;
	setp.eq.s32 	%p109, %r4, 9;
	selp.b32 	%r729, %r728, %r723, %p109;
	add.s32 	%r730, %r728, %r725;
	setp.eq.s32 	%p110, %r4, 10;
	selp.b32 	%r731, %r730, %r729, %p110;
	add.s32 	%r732, %r730, %r726;
	setp.eq.s32 	%p111, %r4, 11;
	selp.b32 	%r733, %r732, %r731, %p111;
	add.s32 	%r734, %r732, %r727;
	setp.eq.s32 	%p112, %r4, 12;
	selp.b32 	%r735, %r734, %r733, %p112;
	ld.shared.u32 	%r736, [_ZZN3cub18CUB_300001_SM_10006detail4scan16DeviceScanKernelINS2_10policy_hubIjjjmN4cuda3std3__44plusIvEEE10Policy1000EN6thrust24THRUST_300001_SM_1000_NS10device_ptrIjEESF_NS0_13ScanTileStateIjLb1EEES9_NS0_8NullTypeEmjLb0ESI_EEvT0_T1_T2_iT3_T4_T5_E12temp_storage+64];
	add.s32 	%r32, %r734, %r736;
	setp.gt.u32 	%p113, %r2, 31;
	setp.lt.u32 	%p114, %r2, 32;
	setp.eq.s32 	%p115, %r624, 0;
	selp.b32 	%r737, 0, %r701, %p115;
	add.s32 	%r976, %r735, %r737;
	selp.b32 	%r34, %r701, %r976, %p114;
	@%p113 bra 	$L__BB15_24;
	setp.ne.s32 	%p116, %r2, 0;
	mul.wide.s32 	%rd41, %r1, 8;
	add.s64 	%rd7, %rd1, %rd41;
	@%p116 bra 	$L__BB15_11;
	st.shared.u32 	[_ZZN3cub18CUB_300001_SM_10006detail4scan16DeviceScanKernelINS2_10policy_hubIjjjmN4cuda3std3__44plusIvEEE10Policy1000EN6thrust24THRUST_300001_SM_1000_NS10device_ptrIjEESF_NS0_13ScanTileStateIjLb1EEES9_NS0_8NullTypeEmjLb0ESI_EEvT0_T1_T2_iT3_T4_T5_E12temp_storage+12], %r32;
	add.s64 	%rd42, %rd7, 256;
	mov.b32 	%r738, 100;
	// begin inline asm
	st.relaxed.gpu.v2.u32 [%rd42], {%r738, %r32};
	// end inline asm
$L__BB15_11:
	not.b32 	%r744, %r2;
	add.s32 	%r972, %r1, %r744;
	mov.b32 	%r740, 550;
	// begin inline asm
	nanosleep.u32 %r740;
	// end inline asm
	mul.wide.s32 	%rd44, %r972, 8;
	add.s64 	%rd45, %rd1, %rd44;
	add.s64 	%rd43, %rd45, 256;
	// begin inline asm
	ld.relaxed.gpu.v2.u32 {%r973, %r967}, [%rd43];
	// end inline asm
	mov.b32 	%r968, 478;
$L__BB15_12:
	setp.eq.s32 	%p117, %r973, 99;
	mov.b32 	%r745, -1;
	vote.sync.any.pred 	%p118, %p117, %r745;
	not.pred 	%p119, %p118;
	@%p119 bra 	$L__BB15_14;
	// begin inline asm
	nanosleep.u32 %r968;
	// end inline asm
	shr.u32 	%r968, %r968, 1;
	// begin inline asm
	ld.relaxed.gpu.v2.u32 {%r973, %r967}, [%rd43];
	// end inline asm
	bra.uni 	$L__BB15_12;
$L__BB15_14:
	setp.eq.s32 	%p120, %r973, 101;
	mov.b32 	%r772, -1;
	vote.sync.ballot.b32 	%r774, %p120, %r772;
	// begin inline asm
	mov.u32 %r747, %lanemask_ge;
	// end inline asm
	and.b32  	%r775, %r774, %r747;
	or.b32  	%r776, %r775, -2147483648;
	add.s32 	%r777, %r776, -1;
	not.b32 	%r778, %r776;
	and.b32  	%r779, %r778, %r777;
	popc.b32 	%r751, %r779;
	mov.b32 	%r750, 1;
	// begin inline asm
	shfl.sync.down.b32 %r748, %r967, %r750, %r751, %r772;
	// end inline asm
	setp.lt.s32 	%p122, %r624, %r751;
	selp.b32 	%r780, %r748, 0, %p122;
	add.s32 	%r754, %r780, %r967;
	mov.b32 	%r755, 2;
	// begin inline asm
	shfl.sync.down.b32 %r753, %r754, %r755, %r751, %r772;
	// end inline asm
	add.s32 	%r47, %r624, 2;
	setp.gt.s32 	%p123, %r47, %r751;
	selp.b32 	%r781, 0, %r753, %p123;
	add.s32 	%r759, %r754, %r781;
	mov.b32 	%r760, 4;
	// begin inline asm
	shfl.sync.down.b32 %r758, %r759, %r760, %r751, %r772;
	// end inline asm
	add.s32 	%r48, %r624, 4;
	setp.gt.s32 	%p124, %r48, %r751;
	selp.b32 	%r782, 0, %r758, %p124;
	add.s32 	%r764, %r759, %r782;
	mov.b32 	%r765, 8;
	// begin inline asm
	shfl.sync.down.b32 %r763, %r764, %r765, %r751, %r772;
	// end inline asm
	add.s32 	%r49, %r624, 8;
	setp.gt.s32 	%p125, %r49, %r751;
	selp.b32 	%r783, 0, %r763, %p125;
	add.s32 	%r769, %r764, %r783;
	mov.b32 	%r770, 16;
	// begin inline asm
	shfl.sync.down.b32 %r768, %r769, %r770, %r751, %r772;
	// end inline asm
	add.s32 	%r50, %r624, 16;
	setp.gt.s32 	%p126, %r50, %r751;
	selp.b32 	%r784, 0, %r768, %p126;
	add.s32 	%r971, %r769, %r784;
	add.s64 	%rd9, %rd1, 256;
	mov.b32 	%r969, 478;
$L__BB15_15:
	setp.ne.s32 	%p127, %r973, 101;
	mov.b32 	%r785, -1;
	vote.sync.all.pred 	%p128, %p127, %r785;
	not.pred 	%p129, %p128;
	@%p129 bra 	$L__BB15_20;
	shr.u32 	%r969, %r969, 1;
	mul.wide.s32 	%rd48, %r972, 8;
	add.s64 	%rd49, %rd9, %rd48;
	add.s64 	%rd47, %rd49, -256;
	// begin inline asm
	ld.relaxed.gpu.v2.u32 {%r973, %r974}, [%rd47];
	// end inline asm
	mov.u32 	%r975, %r969;
$L__BB15_17:
	setp.eq.s32 	%p133, %r973, 99;
	mov.b32 	%r793, -1;
	vote.sync.any.pred 	%p134, %p133, %r793;
	not.pred 	%p135, %p134;
	@%p135 bra 	$L__BB15_19;
	// begin inline asm
	nanosleep.u32 %r975;
	// end inline asm
	shr.u32 	%r975, %r975, 1;
	// begin inline asm
	ld.relaxed.gpu.v2.u32 {%r973, %r974}, [%rd47];
	// end inline asm
	bra.uni 	$L__BB15_17;
$L__BB15_19:
	setp.eq.s32 	%p136, %r973, 101;
	mov.b32 	%r819, -1;
	vote.sync.ballot.b32 	%r820, %p136, %r819;
	and.b32  	%r821, %r820, %r747;
	or.b32  	%r822, %r821, -2147483648;
	add.s32 	%r823, %r822, -1;
	not.b32 	%r824, %r822;
	and.b32  	%r825, %r824, %r823;
	popc.b32 	%r798, %r825;
	mov.b32 	%r797, 1;
	// begin inline asm
	shfl.sync.down.b32 %r795, %r974, %r797, %r798, %r819;
	// end inline asm
	setp.lt.s32 	%p138, %r624, %r798;
	selp.b32 	%r826, %r795, 0, %p138;
	add.s32 	%r801, %r826, %r974;
	mov.b32 	%r802, 2;
	// begin inline asm
	shfl.sync.down.b32 %r800, %r801, %r802, %r798, %r819;
	// end inline asm
	setp.gt.s32 	%p139, %r47, %r798;
	selp.b32 	%r827, 0, %r800, %p139;
	add.s32 	%r806, %r801, %r827;
	mov.b32 	%r807, 4;
	// begin inline asm
	shfl.sync.down.b32 %r805, %r806, %r807, %r798, %r819;
	// end inline asm
	setp.gt.s32 	%p140, %r48, %r798;
	selp.b32 	%r828, 0, %r805, %p140;
	add.s32 	%r811, %r806, %r828;
	mov.b32 	%r812, 8;
	// begin inline asm
	shfl.sync.down.b32 %r810, %r811, %r812, %r798, %r819;
	// end inline asm
	setp.gt.s32 	%p141, %r49, %r798;
	selp.b32 	%r829, 0, %r810, %p141;
	add.s32 	%r816, %r811, %r829;
	mov.b32 	%r817, 16;
	// begin inline asm
	shfl.sync.down.b32 %r815, %r816, %r817, %r798, %r819;
	// end inline asm
	setp.gt.s32 	%p142, %r50, %r798;
	selp.b32 	%r830, 0, %r815, %p142;
	add.s32 	%r831, %r830, %r971;
	add.s32 	%r971, %r831, %r816;
	add.s32 	%r972, %r972, -32;
	bra.uni 	$L__BB15_15;
$L__BB15_20:
	@%p116 bra 	$L__BB15_22;
	add.s32 	%r788, %r971, %r32;
	add.s64 	%rd46, %rd7, 256;
	mov.b32 	%r787, 101;
	// begin inline asm
	st.relaxed.gpu.v2.u32 [%rd46], {%r787, %r788};
	// end inline asm
	st.shared.u32 	[_ZZN3cub18CUB_300001_SM_10006detail4scan16DeviceScanKernelINS2_10policy_hubIjjjmN4cuda3std3__44plusIvEEE10Policy1000EN6thrust24THRUST_300001_SM_1000_NS10device_ptrIjEESF_NS0_13ScanTileStateIjLb1EEES9_NS0_8NullTypeEmjLb0ESI_EEvT0_T1_T2_iT3_T4_T5_E12temp_storage+4], %r971;
	st.shared.u32 	[_ZZN3cub18CUB_300001_SM_10006detail4scan16DeviceScanKernelINS2_10policy_hubIjjjmN4cuda3std3__44plusIvEEE10Policy1000EN6thrust24THRUST_300001_SM_1000_NS10device_ptrIjEESF_NS0_13ScanTileStateIjLb1EEES9_NS0_8NullTypeEmjLb0ESI_EEvT0_T1_T2_iT3_T4_T5_E12temp_storage+8], %r788;
$L__BB15_22:
	setp.ne.s32 	%p131, %r624, 0;
	mov.u32 	%r976, %r34;
	@%p131 bra 	$L__BB15_24;
	st.shared.u32 	[_ZZN3cub18CUB_300001_SM_10006detail4scan16DeviceScanKernelINS2_10policy_hubIjjjmN4cuda3std3__44plusIvEEE10Policy1000EN6thrust24THRUST_300001_SM_1000_NS10device_ptrIjEESF_NS0_13ScanTileStateIjLb1EEES9_NS0_8NullTypeEmjLb0ESI_EEvT0_T1_T2_iT3_T4_T5_E12temp_storage+84], %r971;
	mov.u32 	%r976, %r971;
$L__BB15_24:
	bar.sync 	0;
	setp.eq.s32 	%p132, %r2, 0;
	ld.shared.u32 	%r789, [_ZZN3cub18CUB_300001_SM_10006detail4scan16DeviceScanKernelINS2_10policy_hubIjjjmN4cuda3std3__44plusIvEEE10Policy1000EN6thrust24THRUST_300001_SM_1000_NS10device_ptrIjEESF_NS0_13ScanTileStateIjLb1EEES9_NS0_8NullTypeEmjLb0ESI_EEvT0_T1_T2_iT3_T4_T5_E12temp_storage+84];
	selp.b32 	%r790, 0, %r789, %p132;
	add.s32 	%r977, %r790, %r976;
$L__BB15_25:
	add.s32 	%r928, %r977, %r7;
	add.s32 	%r929, %r8, %r928;
	add.s32 	%r930, %r9, %r929;
	add.s32 	%r931, %r10, %r930;
	add.s32 	%r932, %r11, %r931;
	add.s32 	%r933, %r12, %r932;
	add.s32 	%r934, %r13, %r933;
	add.s32 	%r935, %r14, %r934;
	add.s32 	%r936, %r15, %r935;
	add.s32 	%r937, %r16, %r936;
	add.s32 	%r938, %r17, %r937;
	add.s32 	%r939, %r18, %r938;
	add.s32 	%r940, %r19, %r939;
	add.s32 	%r941, %r20, %r940;
	add.s32 	%r942, %r21, %r941;
	add.s32 	%r943, %r22, %r942;
	add.s32 	%r944, %r23, %r943;
	add.s32 	%r945, %r24, %r944;
	add.s32 	%r946, %r25, %r945;
	bar.sync 	0;
	st.shared.u32 	[%r6], %r928;
	st.shared.u32 	[%r6+4], %r929;
	st.shared.u32 	[%r6+8], %r930;
	st.shared.u32 	[%r6+12], %r931;
	st.shared.u32 	[%r6+16], %r932;
	st.shared.u32 	[%r6+20], %r933;
	st.shared.u32 	[%r6+24], %r934;
	st.shared.u32 	[%r6+28], %r935;
	st.shared.u32 	[%r6+32], %r936;
	st.shared.u32 	[%r6+36], %r937;
	st.shared.u32 	[%r6+40], %r938;
	st.shared.u32 	[%r6+44], %r939;
	st.shared.u32 	[%r6+48], %r940;
	st.shared.u32 	[%r6+52], %r941;
	st.shared.u32 	[%r6+56], %r942;
	st.shared.u32 	[%r6+60], %r943;
	st.shared.u32 	[%r6+64], %r944;
	st.shared.u32 	[%r6+68], %r945;
	st.shared.u32 	[%r6+72], %r946;
	bar.warp.sync 	-1;
	ld.shared.u32 	%r947, [%r5];
	ld.shared.u32 	%r948, [%r5+128];
	ld.shared.u32 	%r949, [%r5+256];
	ld.shared.u32 	%r950, [%r5+384];
	ld.shared.u32 	%r951, [%r5+512];
	ld.shared.u32 	%r952, [%r5+640];
	ld.shared.u32 	%r953, [%r5+768];
	ld.shared.u32 	%r954, [%r5+896];
	ld.shared.u32 	%r955, [%r5+1024];
	ld.shared.u32 	%r956, [%r5+1152];
	ld.shared.u32 	%r957, [%r5+1280];
	ld.shared.u32 	%r958, [%r5+1408];
	ld.shared.u32 	%r959, [%r5+1536];
	ld.shared.u32 	%r960, [%r5+1664];
	ld.shared.u32 	%r961, [%r5+1792];
	ld.shared.u32 	%r962, [%r5+1920];
	ld.shared.u32 	%r963, [%r5+2048];
	ld.shared.u32 	%r964, [%r5+2176];
	ld.shared.u32 	%r965, [%r5+2304];
	add.s64 	%rd54, %rd3, %rd39;
	st.global.u32 	[%rd54], %r947;
	st.global.u32 	[%rd54+128], %r948;
	st.global.u32 	[%rd54+256], %r949;
	st.global.u32 	[%rd54+384], %r950;
	st.global.u32 	[%rd54+512], %r951;
	st.global.u32 	[%rd54+640], %r952;
	st.global.u32 	[%rd54+768], %r953;
	st.global.u32 	[%rd54+896], %r954;
	st.global.u32 	[%rd54+1024], %r955;
	st.global.u32 	[%rd54+1152], %r956;
	st.global.u32 	[%rd54+1280], %r957;
	st.global.u32 	[%rd54+1408], %r958;
	st.global.u32 	[%rd54+1536], %r959;
	st.global.u32 	[%rd54+1664], %r960;
	st.global.u32 	[%rd54+1792], %r961;
	st.global.u32 	[%rd54+1920], %r962;
	st.global.u32 	[%rd54+2048], %r963;
	st.global.u32 	[%rd54+2176], %r964;
	st.global.u32 	[%rd54+2304], %r965;
	bra.uni 	$L__BB15_128;
$L__BB15_26:
	setp.eq.s64 	%p2, %rd5, 0;
	@%p2 bra 	$L__BB15_128;
	cvt.u32.u64 	%r72, %rd5;
	shl.b64 	%rd19, %rd4, 2;
	add.s64 	%rd20, %rd2, %rd19;
	mov.u32 	%r73, %tid.x;
	ld.global.u32 	%r996, [%rd20];
	and.b32  	%r202, %r73, 31;
	and.b32  	%r203, %r73, 992;
	mul.lo.s32 	%r204, %r203, 19;
	or.b32  	%r75, %r204, %r202;
	setp.ge.u32 	%p3, %r75, %r72;
	shl.b32 	%r205, %r75, 2;
	cvt.u64.u32 	%rd21, %r205;
	add.s64 	%rd11, %rd20, %rd21;
	mov.u32 	%r978, %r996;
	@%p3 bra 	$L__BB15_29;
	ld.global.u32 	%r978, [%rd11];
$L__BB15_29:
	add.s32 	%r206, %r75, 32;
	setp.ge.u32 	%p4, %r206, %r72;
	mov.u32 	%r979, %r996;
	@%p4 bra 	$L__BB15_31;
	ld.global.u32 	%r979, [%rd11+128];
$L__BB15_31:
	add.s32 	%r207, %r75, 64;
	setp.ge.u32 	%p5, %r207, %r72;
	mov.u32 	%r980, %r996;
	@%p5 bra 	$L__BB15_33;
	ld.global.u32 	%r980, [%rd11+256];
$L__BB15_33:
	add.s32 	%r208, %r75, 96;
	setp.ge.u32 	%p6, %r208, %r72;
	mov.u32 	%r981, %r996;
	@%p6 bra 	$L__BB15_35;
	ld.global.u32 	%r981, [%rd11+384];
$L__BB15_35:
	add.s32 	%r209, %r75, 128;
	setp.ge.u32 	%p7, %r209, %r72;
	mov.u32 	%r982, %r996;
	@%p7 bra 	$L__BB15_37;
	ld.global.u32 	%r982, [%rd11+512];
$L__BB15_37:
	add.s32 	%r210, %r75, 160;
	setp.ge.u32 	%p8, %r210, %r72;
	mov.u32 	%r983, %r996;
	@%p8 bra 	$L__BB15_39;
	ld.global.u32 	%r983, [%rd11+640];
$L__BB15_39:
	add.s32 	%r211, %r75, 192;
	setp.ge.u32 	%p9, %r211, %r72;
	mov.u32 	%r984, %r996;
	@%p9 bra 	$L__BB15_41;
	ld.global.u32 	%r984, [%rd11+768];
$L__BB15_41:
	add.s32 	%r212, %r75, 224;
	setp.ge.u32 	%p10, %r212, %r72;
	mov.u32 	%r985, %r996;
	@%p10 bra 	$L__BB15_43;
	ld.global.u32 	%r985, [%rd11+896];
$L__BB15_43:
	add.s32 	%r92, %r75, 256;
	setp.ge.u32 	%p11, %r92, %r72;
	mov.u32 	%r986, %r996;
	@%p11 bra 	$L__BB15_45;
	ld.global.u32 	%r986, [%rd11+1024];
$L__BB15_45:
	add.s32 	%r213, %r75, 288;
	setp.ge.u32 	%p12, %r213, %r72;
	mov.u32 	%r987, %r996;
	@%p12 bra 	$L__BB15_47;
	ld.global.u32 	%r987, [%rd11+1152];
$L__BB15_47:
	add.s32 	%r214, %r75, 320;
	setp.ge.u32 	%p13, %r214, %r72;
	mov.u32 	%r988, %r996;
	@%p13 bra 	$L__BB15_49;
	ld.global.u32 	%r988, [%rd11+1280];
$L__BB15_49:
	add.s32 	%r215, %r75, 352;
	setp.ge.u32 	%p14, %r215, %r72;
	mov.u32 	%r989, %r996;
	@%p14 bra 	$L__BB15_51;
	ld.global.u32 	%r989, [%rd11+1408];
$L__BB15_51:
	add.s32 	%r216, %r75, 384;
	setp.ge.u32 	%p15, %r216, %r72;
	mov.u32 	%r990, %r996;
	@%p15 bra 	$L__BB15_53;
	ld.global.u32 	%r990, [%rd11+1536];
$L__BB15_53:
	add.s32 	%r217, %r75, 416;
	setp.ge.u32 	%p16, %r217, %r72;
	mov.u32 	%r991, %r996;
	@%p16 bra 	$L__BB15_55;
	ld.global.u32 	%r991, [%rd11+1664];
$L__BB15_55:
	add.s32 	%r218, %r75, 448;
	setp.ge.u32 	%p17, %r218, %r72;
	mov.u32 	%r992, %r996;
	@%p17 bra 	$L__BB15_57;
	ld.global.u32 	%r992, [%rd11+1792];
$L__BB15_57:
	add.s32 	%r219, %r75, 480;
	setp.ge.u32 	%p18, %r219, %r72;
	mov.u32 	%r993, %r996;
	@%p18 bra 	$L__BB15_59;
	ld.global.u32 	%r993, [%rd11+1920];
$L__BB15_59:
	add.s32 	%r220, %r75, 512;
	setp.ge.u32 	%p19, %r220, %r72;
	mov.u32 	%r994, %r996;
	@%p19 bra 	$L__BB15_61;
	ld.global.u32 	%r994, [%rd11+2048];
$L__BB15_61:
	add.s32 	%r221, %r75, 544;
	setp.ge.u32 	%p20, %r221, %r72;
	mov.u32 	%r995, %r996;
	@%p20 bra 	$L__BB15_63;
	ld.global.u32 	%r995, [%rd11+2176];
$L__BB15_63:
	add.s32 	%r113, %r75, 576;
	setp.ge.u32 	%p21, %r113, %r72;
	@%p21 bra 	$L__BB15_65;
	ld.global.u32 	%r996, [%rd11+2304];
$L__BB15_65:
	// begin inline asm
	mov.u32 %r222, %laneid;
	// end inline asm
	shr.u32 	%r117, %r73, 5;
	mad.lo.s32 	%r223, %r117, 608, %r222;
	shl.b32 	%r224, %r223, 2;
	mov.u32 	%r225, _ZZN3cub18CUB_300001_SM_10006detail4scan16DeviceScanKernelINS2_10policy_hubIjjjmN4cuda3std3__44plusIvEEE10Policy1000EN6thrust24THRUST_300001_SM_1000_NS10device_ptrIjEESF_NS0_13ScanTileStateIjLb1EEES9_NS0_8NullTypeEmjLb0ESI_EEvT0_T1_T2_iT3_T4_T5_E12temp_storage;
	add.s32 	%r118, %r225, %r224;
	st.shared.u32 	[%r118], %r978;
	st.shared.u32 	[%r118+128], %r979;
	st.shared.u32 	[%r118+256], %r980;
	st.shared.u32 	[%r118+384], %r981;
	st.shared.u32 	[%r118+512], %r982;
	st.shared.u32 	[%r118+640], %r983;
	st.shared.u32 	[%r118+768], %r984;
	st.shared.u32 	[%r118+896], %r985;
	st.shared.u32 	[%r118+1024], %r986;
	st.shared.u32 	[%r118+1152], %r987;
	st.shared.u32 	[%r118+1280], %r988;
	st.shared.u32 	[%r118+1408], %r989;
	st.shared.u32 	[%r118+1536], %r990;
	st.shared.u32 	[%r118+1664], %r991;
	st.shared.u32 	[%r118+1792], %r992;
	st.shared.u32 	[%r118+1920], %r993;
	st.shared.u32 	[%r118+2048], %r994;
	st.shared.u32 	[%r118+2176], %r995;
	st.shared.u32 	[%r118+2304], %r996;
	bar.warp.sync 	-1;
	mad.lo.s32 	%r119, %r222, 72, %r118;
	ld.shared.u32 	%r120, [%r119];
	ld.shared.u32 	%r121, [%r119+4];
	ld.shared.u32 	%r122, [%r119+8];
	ld.shared.u32 	%r123, [%r119+12];
	ld.shared.u32 	%r124, [%r119+16];
	ld.shared.u32 	%r125, [%r119+20];
	ld.shared.u32 	%r126, [%r119+24];
	ld.shared.u32 	%r127, [%r119+28];
	ld.shared.u32 	%r128, [%r119+32];
	ld.shared.u32 	%r129, [%r119+36];
	ld.shared.u32 	%r130, [%r119+40];
	ld.shared.u32 	%r131, [%r119+44];
	ld.shared.u32 	%r132, [%r119+48];
	ld.shared.u32 	%r133, [%r119+52];
	ld.shared.u32 	%r134, [%r119+56];
	ld.shared.u32 	%r135, [%r119+60];
	ld.shared.u32 	%r136, [%r119+64];
	ld.shared.u32 	%r137, [%r119+68];
	ld.shared.u32 	%r138, [%r119+72];
	bar.sync 	0;
	setp.ne.s32 	%p22, %r1, 0;
	@%p22 bra 	$L__BB15_69;
	add.s32 	%r451, %r121, %r120;
	add.s32 	%r452, %r122, %r451;
	add.s32 	%r453, %r123, %r452;
	add.s32 	%r454, %r124, %r453;
	add.s32 	%r455, %r125, %r454;
	add.s32 	%r456, %r126, %r455;
	add.s32 	%r457, %r127, %r456;
	add.s32 	%r458, %r128, %r457;
	add.s32 	%r459, %r129, %r458;
	add.s32 	%r460, %r130, %r459;
	add.s32 	%r461, %r131, %r460;
	add.s32 	%r462, %r132, %r461;
	add.s32 	%r463, %r133, %r462;
	add.s32 	%r464, %r134, %r463;
	add.s32 	%r465, %r135, %r464;
	add.s32 	%r466, %r136, %r465;
	add.s32 	%r467, %r137, %r466;
	add.s32 	%r425, %r138, %r467;
	mov.b32 	%r423, 1;
	mov.b32 	%r448, 0;
	mov.b32 	%r450, -1;
	// begin inline asm
	{  .reg .u32 r0;  .reg .pred p;  shfl.sync.up.b32 r0|p, %r425, %r423, %r448, %r450;  @p add.u32 r0, r0, %r425;  mov.u32 %r421, r0;}
	// end inline asm
	mov.b32 	%r429, 2;
	// begin inline asm
	{  .reg .u32 r0;  .reg .pred p;  shfl.sync.up.b32 r0|p, %r421, %r429, %r448, %r450;  @p add.u32 r0, r0, %r421;  mov.u32 %r427, r0;}
	// end inline asm
	mov.b32 	%r435, 4;
	// begin inline asm
	{  .reg .u32 r0;  .reg .pred p;  shfl.sync.up.b32 r0|p, %r427, %r435, %r448, %r450;  @p add.u32 r0, r0, %r427;  mov.u32 %r433, r0;}
	// end inline asm
	mov.b32 	%r441, 8;
	// begin inline asm
	{  .reg .u32 r0;  .reg .pred p;  shfl.sync.up.b32 r0|p, %r433, %r441, %r448, %r450;  @p add.u32 r0, r0, %r433;  mov.u32 %r439, r0;}
	// end inline asm
	mov.b32 	%r447, 16;
	// begin inline asm
	{  .reg .u32 r0;  .reg .pred p;  shfl.sync.up.b32 r0|p, %r439, %r447, %r448, %r450;  @p add.u32 r0, r0, %r439;  mov.u32 %r445, r0;}
	// end inline asm
	setp.ne.s32 	%p65, %r222, 31;
	@%p65 bra 	$L__BB15_68;
	shl.b32 	%r468, %r117, 2;
	mov.u32 	%r469, _ZZN3cub18CUB_300001_SM_10006detail4scan16DeviceScanKernelINS2_10policy_hubIjjjmN4cuda3std3__44plusIvEEE10Policy1000EN6thrust24THRUST_300001_SM_1000_NS10device_ptrIjEESF_NS0_13ScanTileStateIjLb1EEES9_NS0_8NullTypeEmjLb0ESI_EEvT0_T1_T2_iT3_T4_T5_E12temp_storage;
	add.s32 	%r470, %r469, %r468;
	st.shared.u32 	[%r470+16], %r445;
$L__BB15_68:
	sub.s32 	%r471, %r445, %r425;
	bar.sync 	0;
	ld.shared.v4.u32 	{%r472, %r473, %r474, %r475}, [_ZZN3cub18CUB_300001_SM_10006detail4scan16DeviceScanKernelINS2_10policy_hubIjjjmN4cuda3std3__44plusIvEEE10Policy1000EN6thrust24THRUST_300001_SM_1000_NS10device_ptrIjEESF_NS0_13ScanTileStateIjLb1EEES9_NS0_8NullTypeEmjLb0ESI_EEvT0_T1_T2_iT3_T4_T5_E12temp_storage+16];
	add.s32 	%r476, %r473, %r472;
	setp.eq.s32 	%p66, %r117, 2;
	selp.b32 	%r477, %r476, %r472, %p66;
	add.s32 	%r478, %r476, %r474;
	setp.eq.s32 	%p67, %r117, 3;
	selp.b32 	%r479, %r478, %r477, %p67;
	add.s32 	%r480, %r478, %r475;
	setp.eq.s32 	%p68, %r117, 4;
	selp.b32 	%r481, %r480, %r479, %p68;
	ld.shared.v4.u32 	{%r482, %r483, %r484, %r485}, [_ZZN3cub18CUB_300001_SM_10006detail4scan16DeviceScanKernelINS2_10policy_hubIjjjmN4cuda3std3__44plusIvEEE10Policy1000EN6thrust24THRUST_300001_SM_1000_NS10device_ptrIjEESF_NS0_13ScanTileStateIjLb1EEES9_NS0_8NullTypeEmjLb0ESI_EEvT0_T1_T2_iT3_T4_T5_E12temp_storage+32];
	add.s32 	%r486, %r480, %r482;
	setp.eq.s32 	%p69, %r117, 5;
	selp.b32 	%r487, %r486, %r481, %p69;
	add.s32 	%r488, %r486, %r483;
	setp.eq.s32 	%p70, %r117, 6;
	selp.b32 	%r489, %r488, %r487, %p70;
	add.s32 	%r490, %r488, %r484;
	setp.eq.s32 	%p71, %r117, 7;
	selp.b32 	%r491, %r490, %r489, %p71;
	add.s32 	%r492, %r490, %r485;
	setp.eq.s32 	%p72, %r117, 8;
	selp.b32 	%r493, %r492, %r491, %p72;
	ld.shared.v4.u32 	{%r494, %r495, %r496, %r497}, [_ZZN3cub18CUB_300001_SM_10006detail4scan16DeviceScanKernelINS2_10policy_hubIjjjmN4cuda3std3__44plusIvEEE10Policy1000EN6thrust24THRUST_300001_SM_1000_NS10device_ptrIjEESF_NS0_13ScanTileStateIjLb1EEES9_NS0_8NullTypeEmjLb0ESI_EEvT0_T1_T2_iT3_T4_T5_E12temp_storage+48];
	add.s32 	%r498, %r492, %r494;
	setp.eq.s32 	%p73, %r117, 9;
	selp.b32 	%r499, %r498, %r493, %p73;
	add.s32 	%r500, %r498, %r495;
	setp.eq.s32 	%p74, %r117, 10;
	selp.b32 	%r501, %r500, %r499, %p74;
	add.s32 	%r502, %r500, %r496;
	setp.eq.s32 	%p75, %r117, 11;
	selp.b32 	%r503, %r502, %r501, %p75;
	add.s32 	%r504, %r502, %r497;
	setp.eq.s32 	%p76, %r117, 12;
	selp.b32 	%r505, %r504, %r503, %p76;
	setp.lt.u32 	%p77, %r73, 32;
	setp.eq.s32 	%p78, %r222, 0;
	selp.b32 	%r506, 0, %r471, %p78;
	add.s32 	%r507, %r505, %r506;
	selp.b32 	%r508, %r471, %r507, %p77;
	setp.eq.s32 	%p79, %r73, 0;
	selp.b32 	%r1008, 0, %r508, %p79;
	bra.uni 	$L__BB15_88;
$L__BB15_69:
	add.s32 	%r256, %r121, %r120;
	add.s32 	%r257, %r122, %r256;
	add.s32 	%r258, %r123, %r257;
	add.s32 	%r259, %r124, %r258;
	add.s32 	%r260, %r125, %r259;
	add.s32 	%r261, %r126, %r260;
	add.s32 	%r262, %r127, %r261;
	add.s32 	%r263, %r128, %r262;
	add.s32 	%r264, %r129, %r263;
	add.s32 	%r265, %r130, %r264;
	add.s32 	%r266, %r131, %r265;
	add.s32 	%r267, %r132, %r266;
	add.s32 	%r268, %r133, %r267;
	add.s32 	%r269, %r134, %r268;
	add.s32 	%r270, %r135, %r269;
	add.s32 	%r271, %r136, %r270;
	add.s32 	%r272, %r137, %r271;
	add.s32 	%r230, %r138, %r272;
	mov.b32 	%r228, 1;
	mov.b32 	%r253, 0;
	mov.b32 	%r255, -1;
	// begin inline asm
	{  .reg .u32 r0;  .reg .pred p;  shfl.sync.up.b32 r0|p, %r230, %r228, %r253, %r255;  @p add.u32 r0, r0, %r230;  mov.u32 %r226, r0;}
	// end inline asm
	mov.b32 	%r234, 2;
	// begin inline asm
	{  .reg .u32 r0;  .reg .pred p;  shfl.sync.up.b32 r0|p, %r226, %r234, %r253, %r255;  @p add.u32 r0, r0, %r226;  mov.u32 %r232, r0;}
	// end inline asm
	mov.b32 	%r240, 4;
	// begin inline asm
	{  .reg .u32 r0;  .reg .pred p;  shfl.sync.up.b32 r0|p, %r232, %r240, %r253, %r255;  @p add.u32 r0, r0, %r232;  mov.u32 %r238, r0;}
	// end inline asm
	mov.b32 	%r246, 8;
	// begin inline asm
	{  .reg .u32 r0;  .reg .pred p;  shfl.sync.up.b32 r0|p, %r238, %r246, %r253, %r255;  @p add.u32 r0, r0, %r238;  mov.u32 %r244, r0;}
	// end inline asm
	mov.b32 	%r252, 16;
	// begin inline asm
	{  .reg .u32 r0;  .reg .pred p;  shfl.sync.up.b32 r0|p, %r244, %r252, %r253, %r255;  @p add.u32 r0, r0, %r244;  mov.u32 %r250, r0;}
	// end inline asm
	setp.ne.s32 	%p23, %r222, 31;
	@%p23 bra 	$L__BB15_71;
	shl.b32 	%r273, %r117, 2;
	mov.u32 	%r274, _ZZN3cub18CUB_300001_SM_10006detail4scan16DeviceScanKernelINS2_10policy_hubIjjjmN4cuda3std3__44plusIvEEE10Policy1000EN6thrust24THRUST_300001_SM_1000_NS10device_ptrIjEESF_NS0_13ScanTileStateIjLb1EEES9_NS0_8NullTypeEmjLb0ESI_EEvT0_T1_T2_iT3_T4_T5_E12temp_storage;
	add.s32 	%r275, %r274, %r273;
	st.shared.u32 	[%r275+16], %r250;
$L__BB15_71:
	sub.s32 	%r276, %r250, %r230;
	bar.sync 	0;
	ld.shared.v4.u32 	{%r277, %r278, %r279, %r280}, [_ZZN3cub18CUB_300001_SM_10006detail4scan16DeviceScanKernelINS2_10policy_hubIjjjmN4cuda3std3__44plusIvEEE10Policy1000EN6thrust24THRUST_300001_SM_1000_NS10device_ptrIjEESF_NS0_13ScanTileStateIjLb1EEES9_NS0_8NullTypeEmjLb0ESI_EEvT0_T1_T2_iT3_T4_T5_E12temp_storage+16];
	add.s32 	%r281, %r278, %r277;
	setp.eq.s32 	%p24, %r117, 2;
	selp.b32 	%r282, %r281, %r277, %p24;
	add.s32 	%r283, %r281, %r279;
	setp.eq.s32 	%p25, %r117, 3;
	selp.b32 	%r284, %r283, %r282, %p25;
	add.s32 	%r285, %r283, %r280;
	setp.eq.s32 	%p26, %r117, 4;
	selp.b32 	%r286, %r285, %r284, %p26;
	ld.shared.v4.u32 	{%r287, %r288, %r289, %r290}, [_ZZN3cub18CUB_300001_SM_10006detail4scan16DeviceScanKernelINS2_10policy_hubIjjjmN4cuda3std3__44plusIvEEE10Policy1000EN6thrust24THRUST_300001_SM_1000_NS10device_ptrIjEESF_NS0_13ScanTileStateIjLb1EEES9_NS0_8NullTypeEmjLb0ESI_EEvT0_T1_T2_iT3_T4_T5_E12temp_storage+32];
	add.s32 	%r291, %r285, %r287;
	setp.eq.s32 	%p27, %r117, 5;
	selp.b32 	%r292, %r291, %r286, %p27;
	add.s32 	%r293, %r291, %r288;
	setp.eq.s32 	%p28, %r117, 6;
	selp.b32 	%r294, %r293, %r292, %p28;
	add.s32 	%r295, %r293, %r289;
	setp.eq.s32 	%p29, %r117, 7;
	selp.b32 	%r296, %r295, %r294, %p29;
	add.s32 	%r297, %r295, %r290;
	setp.eq.s32 	%p30, %r117, 8;
	selp.b32 	%r298, %r297, %r296, %p30;
	ld.shared.v4.u32 	{%r299, %r300, %r301, %r302}, [_ZZN3cub18CUB_300001_SM_10006detail4scan16DeviceScanKernelINS2_10policy_hubIjjjmN4cuda3std3__44plusIvEEE10Policy1000EN6thrust24THRUST_300001_SM_1000_NS10device_ptrIjEESF_NS0_13ScanTileStateIjLb1EEES9_NS0_8NullTypeEmjLb0ESI_EEvT0_T1_T2_iT3_T4_T5_E12temp_storage+48];
	add.s32 	%r303, %r297, %r299;
	setp.eq.s32 	%p31, %r117, 9;
	selp.b32 	%r304, %r303, %r298, %p31;
	add.s32 	%r305, %r303, %r300;
	setp.eq.s32 	%p32, %r117, 10;
	selp.b32 	%r306, %r305, %r304, %p32;
	add.s32 	%r307, %r305, %r301;
	setp.eq.s32 	%p33, %r117, 11;
	selp.b32 	%r308, %r307, %r306, %p33;
	add.s32 	%r309, %r307, %r302;
	setp.eq.s32 	%p34, %r117, 12;
	selp.b32 	%r310, %r309, %r308, %p34;
	ld.shared.u32 	%r311, [_ZZN3cub18CUB_300001_SM_10006detail4scan16DeviceScanKernelINS2_10policy_hubIjjjmN4cuda3std3__44plusIvEEE10Policy1000EN6thrust24THRUST_300001_SM_1000_NS10device_ptrIjEESF_NS0_13ScanTileStateIjLb1EEES9_NS0_8NullTypeEmjLb0ESI_EEvT0_T1_T2_iT3_T4_T5_E12temp_storage+64];
	add.s32 	%r144, %r309, %r311;
	setp.gt.u32 	%p35, %r73, 31;
	setp.lt.u32 	%p36, %r73, 32;
	setp.eq.s32 	%p37, %r222, 0;
	selp.b32 	%r312, 0, %r276, %p37;
	add.s32 	%r1007, %r310, %r312;
	selp.b32 	%r146, %r276, %r1007, %p36;
	@%p35 bra 	$L__BB15_87;
	setp.ne.s32 	%p38, %r73, 0;
	mul.wide.s32 	%rd22, %r1, 8;
	add.s64 	%rd12, %rd1, %rd22;
	@%p38 bra 	$L__BB15_74;
	st.shared.u32 	[_ZZN3cub18CUB_300001_SM_10006detail4scan16DeviceScanKernelINS2_10policy_hubIjjjmN4cuda3std3__44plusIvEEE10Policy1000EN6thrust24THRUST_300001_SM_1000_NS10device_ptrIjEESF_NS0_13ScanTileStateIjLb1EEES9_NS0_8NullTypeEmjLb0ESI_EEvT0_T1_T2_iT3_T4_T5_E12temp_storage+12], %r144;
	add.s64 	%rd23, %rd12, 256;
	mov.b32 	%r313, 100;
	// begin inline asm
	st.relaxed.gpu.v2.u32 [%rd23], {%r313, %r144};
	// end inline asm
$L__BB15_74:
	not.b32 	%r319, %r73;
	add.s32 	%r1003, %r1, %r319;
	mov.b32 	%r315, 550;
	// begin inline asm
	nanosleep.u32 %r315;
	// end inline asm
	mul.wide.s32 	%rd25, %r1003, 8;
	add.s64 	%rd26, %rd1, %rd25;
	add.s64 	%rd24, %rd26, 256;
	// begin inline asm
	ld.relaxed.gpu.v2.u32 {%r1004, %r998}, [%rd24];
	// end inline asm
	mov.b32 	%r999, 478;
$L__BB15_75:
	setp.eq.s32 	%p39, %r1004, 99;
	mov.b32 	%r320, -1;
	vote.sync.any.pred 	%p40, %p39, %r320;
	not.pred 	%p41, %p40;
	@%p41 bra 	$L__BB15_77;
	// begin inline asm
	nanosleep.u32 %r999;
	// end inline asm
	shr.u32 	%r999, %r999, 1;
	// begin inline asm
	ld.relaxed.gpu.v2.u32 {%r1004, %r998}, [%rd24];
	// end inline asm
	bra.uni 	$L__BB15_75;
$L__BB15_77:
	setp.eq.s32 	%p42, %r1004, 101;
	mov.b32 	%r347, -1;
	vote.sync.ballot.b32 	%r349, %p42, %r347;
	// begin inline asm
	mov.u32 %r322, %lanemask_ge;
	// end inline asm
	and.b32  	%r350, %r349, %r322;
	or.b32  	%r351, %r350, -2147483648;
	add.s32 	%r352, %r351, -1;
	not.b32 	%r353, %r351;
	and.b32  	%r354, %r353, %r352;
	popc.b32 	%r326, %r354;
	mov.b32 	%r325, 1;
	// begin inline asm
	shfl.sync.down.b32 %r323, %r998, %r325, %r326, %r347;
	// end inline asm
	setp.lt.s32 	%p44, %r222, %r326;
	selp.b32 	%r355, %r323, 0, %p44;
	add.s32 	%r329, %r355, %r998;
	mov.b32 	%r330, 2;
	// begin inline asm
	shfl.sync.down.b32 %r328, %r329, %r330, %r326, %r347;
	// end inline asm
	add.s32 	%r356, %r222, 2;
	setp.gt.s32 	%p45, %r356, %r326;
	selp.b32 	%r357, 0, %r328, %p45;
	add.s32 	%r334, %r329, %r357;
	mov.b32 	%r335, 4;
	// begin inline asm
	shfl.sync.down.b32 %r333, %r334, %r335, %r326, %r347;
	// end inline asm
	add.s32 	%r358, %r222, 4;
	setp.gt.s32 	%p46, %r358, %r326;
	selp.b32 	%r359, 0, %r333, %p46;
	add.s32 	%r339, %r334, %r359;
	mov.b32 	%r340, 8;
	// begin inline asm
	shfl.sync.down.b32 %r338, %r339, %r340, %r326, %r347;
	// end inline asm
	add.s32 	%r360, %r222, 8;
	setp.gt.s32 	%p47, %r360, %r326;
	selp.b32 	%r361, 0, %r338, %p47;
	add.s32 	%r344, %r339, %r361;
	mov.b32 	%r345, 16;
	// begin inline asm
	shfl.sync.down.b32 %r343, %r344, %r345, %r326, %r347;
	// end inline asm
	add.s32 	%r362, %r222, 16;
	setp.gt.s32 	%p48, %r362, %r326;
	selp.b32 	%r363, 0, %r343, %p48;
	add.s32 	%r1000, %r344, %r363;
	add.s64 	%rd13, %rd1, 256;
	mov.b32 	%r1001, 478;
$L__BB15_78:
	setp.ne.s32 	%p49, %r1004, 101;
	mov.b32 	%r364, -1;
	vote.sync.all.pred 	%p50, %p49, %r364;
	not.pred 	%p51, %p50;
	@%p51 bra 	$L__BB15_83;
	shr.u32 	%r1001, %r1001, 1;
	mul.wide.s32 	%rd29, %r1003, 8;
	add.s64 	%rd30, %rd13, %rd29;
	add.s64 	%rd28, %rd30, -256;
	// begin inline asm
	ld.relaxed.gpu.v2.u32 {%r1004, %r1005}, [%rd28];
	// end inline asm
	mov.u32 	%r1006, %r1001;
$L__BB15_80:
	setp.eq.s32 	%p55, %r1004, 99;
	mov.b32 	%r372, -1;
	vote.sync.any.pred 	%p56, %p55, %r372;
	not.pred 	%p57, %p56;
	@%p57 bra 	$L__BB15_82;
	// begin inline asm
	nanosleep.u32 %r1006;
	// end inline asm
	shr.u32 	%r1006, %r1006, 1;
	// begin inline asm
	ld.relaxed.gpu.v2.u32 {%r1004, %r1005}, [%rd28];
	// end inline asm
	bra.uni 	$L__BB15_80;
$L__BB15_82:
	setp.eq.s32 	%p58, %r1004, 101;
	mov.b32 	%r398, -1;
	vote.sync.ballot.b32 	%r399, %p58, %r398;
	and.b32  	%r400, %r399, %r322;
	or.b32  	%r401, %r400, -2147483648;
	add.s32 	%r402, %r401, -1;
	not.b32 	%r403, %r401;
	and.b32  	%r404, %r403, %r402;
	popc.b32 	%r377, %r404;
	mov.b32 	%r376, 1;
	// begin inline asm
	shfl.sync.down.b32 %r374, %r1005, %r376, %r377, %r398;
	// end inline asm
	setp.lt.s32 	%p60, %r222, %r377;
	selp.b32 	%r405, %r374, 0, %p60;
	add.s32 	%r380, %r405, %r1005;
	mov.b32 	%r381, 2;
	// begin inline asm
	shfl.sync.down.b32 %r379, %r380, %r381, %r377, %r398;
	// end inline asm
	add.s32 	%r406, %r222, 2;
	setp.gt.s32 	%p61, %r406, %r377;
	selp.b32 	%r407, 0, %r379, %p61;
	add.s32 	%r385, %r380, %r407;
	mov.b32 	%r386, 4;
	// begin inline asm
	shfl.sync.down.b32 %r384, %r385, %r386, %r377, %r398;
	// end inline asm
	add.s32 	%r408, %r222, 4;
	setp.gt.s32 	%p62, %r408, %r377;
	selp.b32 	%r409, 0, %r384, %p62;
	add.s32 	%r390, %r385, %r409;
	mov.b32 	%r391, 8;
	// begin inline asm
	shfl.sync.down.b32 %r389, %r390, %r391, %r377, %r398;
	// end inline asm
	add.s32 	%r410, %r222, 8;
	setp.gt.s32 	%p63, %r410, %r377;
	selp.b32 	%r411, 0, %r389, %p63;
	add.s32 	%r395, %r390, %r411;
	mov.b32 	%r396, 16;
	// begin inline asm
	shfl.sync.down.b32 %r394, %r395, %r396, %r377, %r398;
	// end inline asm
	add.s32 	%r412, %r222, 16;
	setp.gt.s32 	%p64, %r412, %r377;
	selp.b32 	%r413, 0, %r394, %p64;
	add.s32 	%r414, %r413, %r1000;
	add.s32 	%r1000, %r414, %r395;
	add.s32 	%r1003, %r1003, -32;
	bra.uni 	$L__BB15_78;
$L__BB15_83:
	@%p38 bra 	$L__BB15_85;
	add.s32 	%r367, %r1000, %r144;
	add.s64 	%rd27, %rd12, 256;
	mov.b32 	%r366, 101;
	// begin inline asm
	st.relaxed.gpu.v2.u32 [%rd27], {%r366, %r367};
	// end inline asm
	st.shared.u32 	[_ZZN3cub18CUB_300001_SM_10006detail4scan16DeviceScanKernelINS2_10policy_hubIjjjmN4cuda3std3__44plusIvEEE10Policy1000EN6thrust24THRUST_300001_SM_1000_NS10device_ptrIjEESF_NS0_13ScanTileStateIjLb1EEES9_NS0_8NullTypeEmjLb0ESI_EEvT0_T1_T2_iT3_T4_T5_E12temp_storage+4], %r1000;
	st.shared.u32 	[_ZZN3cub18CUB_300001_SM_10006detail4scan16DeviceScanKernelINS2_10policy_hubIjjjmN4cuda3std3__44plusIvEEE10Policy1000EN6thrust24THRUST_300001_SM_1000_NS10device_ptrIjEESF_NS0_13ScanTileStateIjLb1EEES9_NS0_8NullTypeEmjLb0ESI_EEvT0_T1_T2_iT3_T4_T5_E12temp_storage+8], %r367;
$L__BB15_85:
	setp.ne.s32 	%p53, %r222, 0;
	mov.u32 	%r1007, %r146;
	@%p53 bra 	$L__BB15_87;
	st.shared.u32 	[_ZZN3cub18CUB_300001_SM_10006detail4scan16DeviceScanKernelINS2_10policy_hubIjjjmN4cuda3std3__44plusIvEEE10Policy1000EN6thrust24THRUST_300001_SM_1000_NS10device_ptrIjEESF_NS0_13ScanTileStateIjLb1EEES9_NS0_8NullTypeEmjLb0ESI_EEvT0_T1_T2_iT3_T4_T5_E12temp_storage+84], %r1000;
	mov.u32 	%r1007, %r1000;
$L__BB15_87:
	bar.sync 	0;
	setp.eq.s32 	%p54, %r73, 0;
	ld.shared.u32 	%r368, [_ZZN3cub18CUB_300001_SM_10006detail4scan16DeviceScanKernelINS2_10policy_hubIjjjmN4cuda3std3__44plusIvEEE10Policy1000EN6thrust24THRUST_300001_SM_1000_NS10device_ptrIjEESF_NS0_13ScanTileStateIjLb1EEES9_NS0_8NullTypeEmjLb0ESI_EEvT0_T1_T2_iT3_T4_T5_E12temp_storage+84];
	selp.b32 	%r369, 0, %r368, %p54;
	add.s32 	%r1008, %r369, %r1007;
$L__BB15_88:
	add.s32 	%r509, %r1008, %r120;
	add.s32 	%r510, %r121, %r509;
	add.s32 	%r511, %r122, %r510;
	add.s32 	%r512, %r123, %r511;
	add.s32 	%r513, %r124, %r512;
	add.s32 	%r514, %r125, %r513;
	add.s32 	%r515, %r126, %r514;
	add.s32 	%r516, %r127, %r515;
	add.s32 	%r517, %r128, %r516;
	add.s32 	%r518, %r129, %r517;
	add.s32 	%r519, %r130, %r518;
	add.s32 	%r520, %r131, %r519;
	add.s32 	%r521, %r132, %r520;
	add.s32 	%r522, %r133, %r521;
	add.s32 	%r523, %r134, %r522;
	add.s32 	%r524, %r135, %r523;
	add.s32 	%r525, %r136, %r524;
	add.s32 	%r526, %r137, %r525;
	add.s32 	%r527, %r138, %r526;
	bar.sync 	0;
	st.shared.u32 	[%r119], %r509;
	st.shared.u32 	[%r119+4], %r510;
	st.shared.u32 	[%r119+8], %r511;
	st.shared.u32 	[%r119+12], %r512;
	st.shared.u32 	[%r119+16], %r513;
	st.shared.u32 	[%r119+20], %r514;
	st.shared.u32 	[%r119+24], %r515;
	st.shared.u32 	[%r119+28], %r516;
	st.shared.u32 	[%r119+32], %r517;
	st.shared.u32 	[%r119+36], %r518;
	st.shared.u32 	[%r119+40], %r519;
	st.shared.u32 	[%r119+44], %r520;
	st.shared.u32 	[%r119+48], %r521;
	st.shared.u32 	[%r119+52], %r522;
	st.shared.u32 	[%r119+56], %r523;
	st.shared.u32 	[%r119+60], %r524;
	st.shared.u32 	[%r119+64], %r525;
	st.shared.u32 	[%r119+68], %r526;
	st.shared.u32 	[%r119+72], %r527;
	bar.warp.sync 	-1;
	ld.shared.u32 	%r180, [%r118];
	ld.shared.u32 	%r181, [%r118+128];
	ld.shared.u32 	%r182, [%r118+256];
	ld.shared.u32 	%r183, [%r118+384];
	ld.shared.u32 	%r184, [%r118+512];
	ld.shared.u32 	%r185, [%r118+640];
	ld.shared.u32 	%r186, [%r118+768];
	ld.shared.u32 	%r187, [%r118+896];
	ld.shared.u32 	%r188, [%r118+1024];
	ld.shared.u32 	%r189, [%r118+1152];
	ld.shared.u32 	%r190, [%r118+1280];
	ld.shared.u32 	%r191, [%r118+1408];
	ld.shared.u32 	%r192, [%r118+1536];
	ld.shared.u32 	%r193, [%r118+1664];
	ld.shared.u32 	%r194, [%r118+1792];
	ld.shared.u32 	%r195, [%r118+1920];
	ld.shared.u32 	%r196, [%r118+2048];
	ld.shared.u32 	%r197, [%r118+2176];
	ld.shared.u32 	%r198, [%r118+2304];
	setp.ne.s32 	%p80, %r73, 0;
	@%p80 bra 	$L__BB15_90;
	st.volatile.shared.u32 	[_ZZN3cub18CUB_300001_SM_10006detail4scan16DeviceScanKernelINS2_10policy_hubIjjjmN4cuda3std3__44plusIvEEE10Policy1000EN6thrust24THRUST_300001_SM_1000_NS10device_ptrIjEESF_NS0_13ScanTileStateIjLb1EEES9_NS0_8NullTypeEmjLb0ESI_EEvT0_T1_T2_iT3_T4_T5_E12temp_storage+31616], %r72;
$L__BB15_90:
	bar.sync 	0;
	ld.volatile.shared.u32 	%r199, [_ZZN3cub18CUB_300001_SM_10006detail4scan16DeviceScanKernelINS2_10policy_hubIjjjmN4cuda3std3__44plusIvEEE10Policy1000EN6thrust24THRUST_300001_SM_1000_NS10device_ptrIjEESF_NS0_13ScanTileStateIjLb1EEES9_NS0_8NullTypeEmjLb0ESI_EEvT0_T1_T2_iT3_T4_T5_E12temp_storage+31616];
	cvt.u64.u32 	%rd35, %r75;
	add.s64 	%rd36, %rd4, %rd35;
	setp.ge.s32 	%p81, %r75, %r199;
	shl.b64 	%rd37, %rd36, 2;
	add.s64 	%rd15, %rd3, %rd37;
	@%p81 bra 	$L__BB15_92;
	st.global.u32 	[%rd15], %r180;
$L__BB15_92:
	mov.u32 	%r528, %tid.x;
	and.b32  	%r529, %r528, 992;
	mul.lo.s32 	%r530, %r529, 19;
	and.b32  	%r531, %r528, 31;
	or.b32  	%r532, %r530, %r531;
	add.s32 	%r533, %r532, 32;
	setp.ge.s32 	%p82, %r533, %r199;
	@%p82 bra 	$L__BB15_94;
	st.global.u32 	[%rd15+128], %r181;
$L__BB15_94:
	add.s32 	%r539, %r532, 64;
	setp.ge.s32 	%p83, %r539, %r199;
	@%p83 bra 	$L__BB15_96;
	st.global.u32 	[%rd15+256], %r182;
$L__BB15_96:
	add.s32 	%r545, %r532, 96;
	setp.ge.s32 	%p84, %r545, %r199;
	@%p84 bra 	$L__BB15_98;
	st.global.u32 	[%rd15+384], %r183;
$L__BB15_98:
	add.s32 	%r551, %r532, 128;
	setp.ge.s32 	%p85, %r551, %r199;
	@%p85 bra 	$L__BB15_100;
	st.global.u32 	[%rd15+512], %r184;
$L__BB15_100:
	add.s32 	%r557, %r532, 160;
	setp.ge.s32 	%p86, %r557, %r199;
	@%p86 bra 	$L__BB15_102;
	st.global.u32 	[%rd15+640], %r185;
$L__BB15_102:
	add.s32 	%r563, %r532, 192;
	setp.ge.s32 	%p87, %r563, %r199;
	@%p87 bra 	$L__BB15_104;
	st.global.u32 	[%rd15+768], %r186;
$L__BB15_104:
	add.s32 	%r569, %r532, 224;
	setp.ge.s32 	%p88, %r569, %r199;
	@%p88 bra 	$L__BB15_106;
	st.global.u32 	[%rd15+896], %r187;
$L__BB15_106:
	setp.ge.s32 	%p89, %r92, %r199;
	@%p89 bra 	$L__BB15_108;
	st.global.u32 	[%rd15+1024], %r188;
$L__BB15_108:
	add.s32 	%r575, %r532, 288;
	setp.ge.s32 	%p90, %r575, %r199;
	@%p90 bra 	$L__BB15_110;
	st.global.u32 	[%rd15+1152], %r189;
$L__BB15_110:
	add.s32 	%r581, %r532, 320;
	setp.ge.s32 	%p91, %r581, %r199;
	@%p91 bra 	$L__BB15_112;
	st.global.u32 	[%rd15+1280], %r190;
$L__BB15_112:
	add.s32 	%r587, %r532, 352;
	setp.ge.s32 	%p92, %r587, %r199;
	@%p92 bra 	$L__BB15_114;
	st.global.u32 	[%rd15+1408], %r191;
$L__BB15_114:
	add.s32 	%r593, %r532, 384;
	setp.ge.s32 	%p93, %r593, %r199;
	@%p93 bra 	$L__BB15_116;
	st.global.u32 	[%rd15+1536], %r192;
$L__BB15_116:
	add.s32 	%r599, %r532, 416;
	setp.ge.s32 	%p94, %r599, %r199;
	@%p94 bra 	$L__BB15_118;
	st.global.u32 	[%rd15+1664], %r193;
$L__BB15_118:
	add.s32 	%r605, %r532, 448;
	setp.ge.s32 	%p95, %r605, %r199;
	@%p95 bra 	$L__BB15_120;
	st.global.u32 	[%rd15+1792], %r194;
$L__BB15_120:
	add.s32 	%r611, %r532, 480;
	setp.ge.s32 	%p96, %r611, %r199;
	@%p96 bra 	$L__BB15_122;
	st.global.u32 	[%rd15+1920], %r195;
$L__BB15_122:
	add.s32 	%r617, %r532, 512;
	setp.ge.s32 	%p97, %r617, %r199;
	@%p97 bra 	$L__BB15_124;
	st.global.u32 	[%rd15+2048], %r196;
$L__BB15_124:
	add.s32 	%r623, %r532, 544;
	setp.ge.s32 	%p98, %r623, %r199;
	@%p98 bra 	$L__BB15_126;
	st.global.u32 	[%rd15+2176], %r197;
$L__BB15_126:
	setp.ge.s32 	%p99, %r113, %r199;
	@%p99 bra 	$L__BB15_128;
	st.global.u32 	[%rd15+2304], %r198;
$L__BB15_128:
	ret;

}


// ===== COMPILED SASS (sm_100) =====

	.target	sm_100

	.elftype	@"ET_EXEC"


//--------------------- .note.nv.tkinfo           --------------------------
	.section	.note.nv.tkinfo,"",@"SHT_NOTE"
	.sectionflags	@"SHF_NOTE_NV_TKINFO"
	.tkinfo
        /*0018*/ 	.word	0x00000002
        /*0030*/ 	.string	""
        /*0030*/ 	.string	"ptxas"
        /*0030*/ 	.string	"Cuda compilation tools, release 13.0, V13.0.88"
        /*0030*/ 	.string	"Build cuda_13.0.r13.0/compiler.36424714_0"
        /*0030*/ 	.string	"-arch sm_100 -m 64 "



//--------------------- .note.nv.cuinfo           --------------------------
	.section	.note.nv.cuinfo,"",@"SHT_NOTE"
	.sectionflags	@"SHF_NOTE_NV_CUINFO"
        /*0018*/ 	.short	0x0002
        /*001a*/ 	.short	0x0064
        /*001c*/ 	.short	0x0082
	.zero		2


//--------------------- .nv.info                  --------------------------
	.section	.nv.info,"",@"SHT_CUDA_INFO"
	.align	4


	//----- nvinfo : EIATTR_REGCOUNT
	.align		4
        /*0000*/ 	.byte	0x04, 0x2f
        /*0002*/ 	.short	(.L_44 - .L_43)
	.align		4
.L_43:
        /*0004*/ 	.word	index@(_Z4initIjEvPT_P5BlockIS0_EPjii)
        /*0008*/ 	.word	0x00000010


	//----- nvinfo : EIATTR_FRAME_SIZE
	.align		4
.L_44:
        /*000c*/ 	.byte	0x04, 0x11
        /*000e*/ 	.short	(.L_46 - .L_45)
	.align		4
.L_45:
        /*0010*/ 	.word	index@(_Z4initIjEvPT_P5BlockIS0_EPjii)
        /*0014*/ 	.word	0x00000000


	//----- nvinfo : EIATTR_REGCOUNT
	.align		4
.L_46:
        /*0018*/ 	.byte	0x04, 0x2f
        /*001a*/ 	.short	(.L_48 - .L_47)
	.align		4
.L_47:
        /*001c*/ 	.word	index@(_Z11insertPivotIjEvPT_P5BlockIS0_Ei)
        /*0020*/ 	.word	0x0000000c


	//----- nvinfo : EIATTR_FRAME_SIZE
	.align		4
.L_48:
        /*0024*/ 	.byte	0x04, 0x11
        /*0026*/ 	.short	(.L_50 - .L_49)
	.align		4
.L_49:
        /*0028*/ 	.word	index@(_Z11insertPivotIjEvPT_P5BlockIS0_Ei)
        /*002c*/ 	.word	0x00000000


	//----- nvinfo : EIATTR_REGCOUNT
	.align		4
.L_50:
        /*0030*/ 	.byte	0x04, 0x2f
        /*0032*/ 	.short	(.L_52 - .L_51)
	.align		4
.L_51:
        /*0034*/ 	.word	index@(_Z12bucketAssignIjEvP5BlockIT_EPjii)
        /*0038*/ 	.word	0x0000001e


	//----- nvinfo : EIATTR_FRAME_SIZE
	.align		4
.L_52:
        /*003c*/ 	.byte	0x04, 0x11
        /*003e*/ 	.short	(.L_54 - .L_53)
	.align		4
.L_53:
        /*0040*/ 	.word	index@(_Z12bucketAssignIjEvP5BlockIT_EPjii)
        /*0044*/ 	.word	0x00000000


	//----- nvinfo : EIATTR_REGCOUNT
	.align		4
.L_54:
        /*0048*/ 	.byte	0x04, 0x2f
        /*004a*/ 	.short	(.L_56 - .L_55)
	.align		4
.L_55:
        /*004c*/ 	.word	index@(_Z15partitionAssignIjEvP5BlockIT_EPjP9PartitionIS1_E)
        /*0050*/ 	.word	0x00000016


	//----- nvinfo : EIATTR_FRAME_SIZE
	.align		4
.L_56:
        /*0054*/ 	.byte	0x04, 0x11
        /*0056*/ 	.short	(.L_58 - .L_57)
	.align		4
.L_57:
        /*0058*/ 	.word	index@(_Z15partitionAssignIjEvP5BlockIT_EPjP9PartitionIS1_E)
        /*005c*/ 	.word	0x00000000


	//----- nvinfo : EIATTR_REGCOUNT
	.align		4
.L_58:
        /*0060*/ 	.byte	0x04, 0x2f
        /*0062*/ 	.short	(.L_60 - .L_59)
	.align		4
.L_59:
        /*0064*/ 	.word	index@(_Z5quickIjEvPT_S1_P9PartitionIS0_EP5BlockIS0_E)
        /*0068*/ 	.word	0x00000020


	//----- nvinfo : EIATTR_FRAME_SIZE
	.align		4
.L_60:
        /*006c*/ 	.byte	0x04, 0x11
        /*006e*/ 	.short	(.L_62 - .L_61)
	.align		4
.L_61:
        /*0070*/ 	.word	index@(_Z5quickIjEvPT_S1_P9PartitionIS0_EP5BlockIS0_E)
        /*0074*/ 	.word	0x00000000


	//----- nvinfo : EIATTR_REGCOUNT
	.align		4
.L_62:
        /*0078*/ 	.byte	0x04, 0x2f
        /*007a*/ 	.short	(.L_64 - .L_63)
	.align		4
.L_63:
        /*007c*/ 	.word	index@(_Z17globalBitonicSortIjEvPT_S1_P5BlockIS0_Eb)
        /*0080*/ 	.word	0x00000012


	//----- nvinfo : EIATTR_FRAME_SIZE
	.align		4
.L_64:
        /*0084*/ 	.byte	0x04, 0x11
        /*0086*/ 	.short	(.L_66 - .L_65)
	.align		4
.L_65:
        /*0088*/ 	.word	index@(_Z17globalBitonicSortIjEvPT_S1_P5BlockIS0_Eb)
        /*008c*/ 	.word	0x00000000


	//----- nvinfo : EIATTR_REGCOUNT
	.align		4
.L_66:
        /*0090*/ 	.byte	0x04, 0x2f
        /*0092*/ 	.short	(.L_68 - .L_67)
	.align		4
.L_67:
        /*0094*/ 	.word	index@(_Z4initIdEvPT_P5BlockIS0_EPjii)
        /*0098*/ 	.word	0x00000012


	//----- nvinfo : EIATTR_FRAME_SIZE
	.align		4
.L_68:
        /*009c*/ 	.byte	0x04, 0x11
        /*009e*/ 	.short	(.L_70 - .L_69)
	.align		4
.L_69:
        /*00a0*/ 	.word	index@(_Z4initIdEvPT_P5BlockIS0_EPjii)
        /*00a4*/ 	.word	0x00000000


	//----- nvinfo : EIATTR_REGCOUNT
	.align		4
.L_70:
        /*00a8*/ 	.byte	0x04, 0x2f
        /*00aa*/ 	.short	(.L_72 - .L_71)
	.align		4
.L_71:
        /*00ac*/ 	.word	index@(_Z11insertPivotIdEvPT_P5BlockIS0_Ei)
        /*00b0*/ 	.word	0x0000000c


	//----- nvinfo : EIATTR_FRAME_SIZE
	.align		4
.L_72:
        /*00b4*/ 	.byte	0x04, 0x11
        /*00b6*/ 	.short	(.L_74 - .L_73)
	.align		4
.L_73:
        /*00b8*/ 	.word	index@(_Z11insertPivotIdEvPT_P5BlockIS0_Ei)
        /*00bc*/ 	.word	0x00000000


	//----- nvinfo : EIATTR_REGCOUNT
	.align		4
.L_74:
        /*00c0*/ 	.byte	0x04, 0x2f
        /*00c2*/ 	.short	(.L_76 - .L_75)
	.align		4
.L_75:
        /*00c4*/ 	.word	index@(_Z12bucketAssignIdEvP5BlockIT_EPjii)
        /*00c8*/ 	.word	0x0000001e


	//----- nvinfo : EIATTR_FRAME_SIZE
	.align		4
.L_76:
        /*00cc*/ 	.byte	0x04, 0x11
        /*00ce*/ 	.short	(.L_78 - .L_77)
	.align		4
.L_77:
        /*00d0*/ 	.word	index@(_Z12bucketAssignIdEvP5BlockIT_EPjii)
        /*00d4*/ 	.word	0x00000000


	//----- nvinfo : EIATTR_REGCOUNT
	.align		4
.L_78:
        /*00d8*/ 	.byte	0x04, 0x2f
        /*00da*/ 	.short	(.L_80 - .L_79)
	.align		4
.L_79:
        /*00dc*/ 	.word	index@(_Z15partitionAssignIdEvP5BlockIT_EPjP9PartitionIS1_E)
        /*00e0*/ 	.word	0x00000016


	//----- nvinfo : EIATTR_FRAME_SIZE
	.align		4
.L_80:
        /*00e4*/ 	.byte	0x04, 0x11
        /*00e6*/ 	.short	(.L_82 - .L_81)
	.align		4
.L_81:
        /*00e8*/ 	.word	index@(_Z15partitionAssignIdEvP5BlockIT_EPjP9PartitionIS1_E)
        /*00ec*/ 	.word	0x00000000


	//----- nvinfo : EIATTR_REGCOUNT
	.align		4
.L_82:
        /*00f0*/ 	.byte	0x04, 0x2f
        /*00f2*/ 	.short	(.L_84 - .L_83)
	.align		4
.L_83:
        /*00f4*/ 	.word	index@(_Z5quickIdEvPT_S1_P9PartitionIS0_EP5BlockIS0_E)
        /*00f8*/ 	.word	0x00000020


	//----- nvinfo : EIATTR_FRAME_SIZE
	.align		4
.L_84:
        /*00fc*/ 	.byte	0x04, 0x11
        /*00fe*/ 	.short	(.L_86 - .L_85)
	.align		4
.L_85:
        /*0100*/ 	.word	index@(_Z5quickIdEvPT_S1_P9PartitionIS0_EP5BlockIS0_E)
        /*0104*/ 	.word	0x00000000


	//----- nvinfo : EIATTR_REGCOUNT
	.align		4
.L_86:
        /*0108*/ 	.byte	0x04, 0x2f
        /*010a*/ 	.short	(.L_88 - .L_87)
	.align		4
.L_87:
        /*010c*/ 	.word	index@(_Z17globalBitonicSortIdEvPT_S1_P5BlockIS0_Eb)
        /*0110*/ 	.word	0x00000014


	//----- nvinfo : EIATTR_FRAME_SIZE
	.align		4
.L_88:
        /*0114*/ 	.byte	0x04, 0x11
        /*0116*/ 	.short	(.L_90 - .L_89)
	.align		4
.L_89:
        /*0118*/ 	.word	index@(_Z17globalBitonicSortIdEvPT_S1_P5BlockIS0_Eb)
        /*011c*/ 	.word	0x00000000


	//----- nvinfo : EIATTR_REGCOUNT
	.align		4
.L_90:
        /*0120*/ 	.byte	0x04, 0x2f
        /*0122*/ 	.short	(.L_92 - .L_91)
	.align		4
.L_91:
        /*0124*/ 	.word	index@(_ZN3cub18CUB_300001_SM_10006detail11EmptyKernelIvEEvv)
        /*0128*/ 	.word	0x00000004


	//----- nvinfo : EIATTR_FRAME_SIZE
	.align		4
.L_92:
        /*012c*/ 	.byte	0x04, 0x11
        /*012e*/ 	.short	(.L_94 - .L_93)
	.align		4
.L_93:
        /*0130*/ 	.word	index@(_ZN3cub18CUB_300001_SM_10006detail11EmptyKernelIvEEvv)
        /*0134*/ 	.word	0x00000000


	//----- nvinfo : EIATTR_REGCOUNT
	.align		4
.L_94:
        /*0138*/ 	.byte	0x04, 0x2f
        /*013a*/ 	.short	(.L_96 - .L_95)
	.align		4
.L_95:
        /*013c*/ 	.word	index@(_ZN3cub18CUB_300001_SM_10006detail4scan20DeviceScanInitKernelINS0_13ScanTileStateIjLb1EEEEEvT_i)
        /*0140*/ 	.word	0x00000008


	//----- nvinfo : EIATTR_FRAME_SIZE
	.align		4
.L_96:
        /*0144*/ 	.byte	0x04, 0x11
        /*0146*/ 	.short	(.L_98 - .L_97)
	.align		4
.L_97:
        /*0148*/ 	.word	index@(_ZN3cub18CUB_300001_SM_10006detail4scan20DeviceScanInitKernelINS0_13ScanTileStateIjLb1EEEEEvT_i)
        /*014c*/ 	.word	0x00000000


	//----- nvinfo : EIATTR_REGCOUNT
	.align		4
.L_98:
        /*0150*/ 	.byte	0x04, 0x2f
        /*0152*/ 	.short	(.L_100 - .L_99)
	.align		4
.L_99:
        /*0154*/ 	.word	index@(_ZN3cub18CUB_300001_SM_10006detail4scan16DeviceScanKernelINS2_10policy_hubIjjjjN4cuda3std3__44plusIvEEE10Policy1000EN6thrust24THRUST_300001_SM_1000_NS10device_ptrIjEESF_NS0_13ScanTileStateIjLb1EEES9_NS0_8NullTypeEjjLb0ESI_EEvT0_T1_T2_iT3_T4_T5_)
        /*0158*/ 	.word	0x00000038


	//----- nvinfo : EIATTR_FRAME_SIZE
	.align		4
.L_100:
        /*015c*/ 	.byte	0x04, 0x11
        /*015e*/ 	.short	(.L_102 - .L_101)
	.align		4
.L_101:
        /*0160*/ 	.word	index@(_ZN3cub18CUB_300001_SM_10006detail4scan16DeviceScanKernelINS2_10policy_hubIjjjjN4cuda3std3__44plusIvEEE10Policy1000EN6thrust24THRUST_300001_SM_1000_NS10device_ptrIjEESF_NS0_13ScanTileStateIjLb1EEES9_NS0_8NullTypeEjjLb0ESI_EEvT0_T1_T2_iT3_T4_T5_)
        /*0164*/ 	.word	0x00000000


	//----- nvinfo : EIATTR_REGCOUNT
	.align		4
.L_102:
        /*0168*/ 	.byte	0x04, 0x2f
        /*016a*/ 	.short	(.L_104 - .L_103)
	.align		4
.L_103:
        /*016c*/ 	.word	index@(_ZN3cub18CUB_300001_SM_10006detail4scan16DeviceScanKernelINS2_10policy_hubIjjjmN4cuda3std3__44plusIvEEE10Policy1000EN6thrust24THRUST_300001_SM_1000_NS10device_ptrIjEESF_NS0_13ScanTileStateIjLb1EEES9_NS0_8NullTypeEmjLb0ESI_EEvT0_T1_T2_iT3_T4_T5_)
        /*0170*/ 	.word	0x00000030


	//----- nvinfo : EIATTR_FRAME_SIZE
	.align		4
.L_104:
        /*0174*/ 	.byte	0x04, 0x11
        /*0176*/ 	.short	(.L_106 - .L_105)
	.align		4
.L_105:
        /*0178*/ 	.word	index@(_ZN3cub18CUB_300001_SM_10006detail4scan16DeviceScanKernelINS2_10policy_hubIjjjmN4cuda3std3__44plusIvEEE10Policy1000EN6thrust24THRUST_300001_SM_1000_NS10device_ptrIjEESF_NS0_13ScanTileStateIjLb1EEES9_NS0_8NullTypeEmjLb0ESI_EEvT0_T1_T2_iT3_T4_T5_)
        /*017c*/ 	.word	0x00000000


	//----- nvinfo : EIATTR_MIN_STACK_SIZE
	.align		4
.L_106:
        /*0180*/ 	.byte	0x04, 0x12
        /*0182*/ 	.short	(.L_108 - .L_107)
	.align		4
.L_107:
        /*0184*/ 	.word	index@(_ZN3cub18CUB_300001_SM_10006detail4scan16DeviceScanKernelINS2_10policy_hubIjjjmN4cuda3std3__44plusIvEEE10Policy1000EN6thrust24THRUST_300001_SM_1000_NS10device_ptrIjEESF_NS0_13ScanTileStateIjLb1EEES9_NS0_8NullTypeEmjLb0ESI_EEvT0_T1_T2_iT3_T4_T5_)
        /*0188*/ 	.word	0x00000000


	//----- nvinfo : EIATTR_MIN_STACK_SIZE
	.align		4
.L_108:
        /*018c*/ 	.byte	0x04, 0x12
        /*018e*/ 	.short	(.L_110 - .L_109)
	.align		4
.L_109:
        /*0190*/ 	.word	index@(_ZN3cub18CUB_300001_SM_10006detail4scan16DeviceScanKernelINS2_10policy_hubIjjjjN4cuda3std3__44plusIvEEE10Policy1000EN6thrust24THRUST_300001_SM_1000_NS10device_ptrIjEESF_NS0_13ScanTileStateIjLb1EEES9_NS0_8NullTypeEjjLb0ESI_EEvT0_T1_T2_iT3_T4_T5_)
        /*0194*/ 	.word	0x00000000


	//----- nvinfo : EIATTR_MIN_STACK_SIZE
	.align		4
.L_110:
        /*0198*/ 	.byte	0x04, 0x12
        /*019a*/ 	.short	(.L_112 - .L_111)
	.align		4
.L_111:
        /*019c*/ 	.word	index@(_ZN3cub18CUB_300001_SM_10006detail4scan20DeviceScanInitKernelINS0_13ScanTileStateIjLb1EEEEEvT_i)
        /*01a0*/ 	.word	0x00000000


	//----- nvinfo : EIATTR_MIN_STACK_SIZE
	.align		4
.L_112:
        /*01a4*/ 	.byte	0x04, 0x12
        /*01a6*/ 	.short	(.L_114 - .L_113)
	.align		4
.L_113:
        /*01a8*/ 	.word	index@(_ZN3cub18CUB_300001_SM_10006detail11EmptyKernelIvEEvv)
        /*01ac*/ 	.word	0x00000000


	//----- nvinfo : EIATTR_MIN_STACK_SIZE
	.align		4
.L_114:
        /*01b0*/ 	.byte	0x04, 0x12
        /*01b2*/ 	.short	(.L_116 - .L_115)
	.align		4
.L_115:
        /*01b4*/ 	.word	index@(_Z17globalBitonicSortIdEvPT_S1_P5BlockIS0_Eb)
        /*01b8*/ 	.word	0x00000000


	//----- nvinfo : EIATTR_MIN_STACK_SIZE
	.align		4
.L_116:
        /*01bc*/ 	.byte	0x04, 0x12
        /*01be*/ 	.short	(.L_118 - .L_117)
	.align		4
.L_117:
        /*01c0*/ 	.word	index@(_Z5quickIdEvPT_S1_P9PartitionIS0_EP5BlockIS0_E)
        /*01c4*/ 	.word	0x00000000


	//----- nvinfo : EIATTR_MIN_STACK_SIZE
	.align		4
.L_118:
        /*01c8*/ 	.byte	0x04, 0x12
        /*01ca*/ 	.short	(.L_120 - .L_119)
	.align		4
.L_119:
        /*01cc*/ 	.word	index@(_Z15partitionAssignIdEvP5BlockIT_EPjP9PartitionIS1_E)
        /*01d0*/ 	.word	0x00000000


	//----- nvinfo : EIATTR_MIN_STACK_SIZE
	.align		4
.L_120:
        /*01d4*/ 	.byte	0x04, 0x12
        /*01d6*/ 	.short	(.L_122 - .L_121)
	.align		4
.L_121:
        /*01d8*/ 	.word	index@(_Z12bucketAssignIdEvP5BlockIT_EPjii)
        /*01dc*/ 	.word	0x00000000


	//----- nvinfo : EIATTR_MIN_STACK_SIZE
	.align		4
.L_122:
        /*01e0*/ 	.byte	0x04, 0x12
        /*01e2*/ 	.short	(.L_124 - .L_123)
	.align		4
.L_123:
        /*01e4*/ 	.word	index@(_Z11insertPivotIdEvPT_P5BlockIS0_Ei)
        /*01e8*/ 	.word	0x00000000


	//----- nvinfo : EIATTR_MIN_STACK_SIZE
	.align		4
.L_124:
        /*01ec*/ 	.byte	0x04, 0x12
        /*01ee*/ 	.short	(.L_126 - .L_125)
	.align		4
.L_125:
        /*01f0*/ 	.word	index@(_Z4initIdEvPT_P5BlockIS0_EPjii)
        /*01f4*/ 	.word	0x00000000


	//----- nvinfo : EIATTR_MIN_STACK_SIZE
	.align		4
.L_126:
        /*01f8*/ 	.byte	0x04, 0x12
        /*01fa*/ 	.short	(.L_128 - .L_127)
	.align		4
.L_127:
        /*01fc*/ 	.word	index@(_Z17globalBitonicSortIjEvPT_S1_P5BlockIS0_Eb)
        /*0200*/ 	.word	0x00000000


	//----- nvinfo : EIATTR_MIN_STACK_SIZE
	.align		4
.L_128:
        /*0204*/ 	.byte	0x04, 0x12
        /*0206*/ 	.short	(.L_130 - .L_129)
	.align		4
.L_129:
        /*0208*/ 	.word	index@(_Z5quickIjEvPT_S1_P9PartitionIS0_EP5BlockIS0_E)
        /*020c*/ 	.word	0x00000000


	//----- nvinfo : EIATTR_MIN_STACK_SIZE
	.align		4
.L_130:
        /*0210*/ 	.byte	0x04, 0x12
        /*0212*/ 	.short	(.L_132 - .L_131)
	.align		4
.L_131:
        /*0214*/ 	.word	index@(_Z15partitionAssignIjEvP5BlockIT_EPjP9PartitionIS1_E)
        /*0218*/ 	.word	0x00000000


	//----- nvinfo : EIATTR_MIN_STACK_SIZE
	.align		4
.L_132:
        /*021c*/ 	.byte	0x04, 0x12
        /*021e*/ 	.short	(.L_134 - .L_133)
	.align		4
.L_133:
        /*0220*/ 	.word	index@(_Z12bucketAssignIjEvP5BlockIT_EPjii)
        /*0224*/ 	.word	0x00000000


	//----- nvinfo : EIATTR_MIN_STACK_SIZE
	.align		4
.L_134:
        /*0228*/ 	.byte	0x04, 0x12
        /*022a*/ 	.short	(.L_136 - .L_135)
	.align		4
.L_135:
        /*022c*/ 	.word	index@(_Z11insertPivotIjEvPT_P5BlockIS0_Ei)
        /*0230*/ 	.word	0x00000000


	//----- nvinfo : EIATTR_MIN_STACK_SIZE
	.align		4
.L_136:
        /*0234*/ 	.byte	0x04, 0x12
        /*0236*/ 	.short	(.L_138 - .L_137)
	.align		4
.L_137:
        /*0238*/ 	.word	index@(_Z4initIjEvPT_P5BlockIS0_EPjii)
        /*023c*/ 	.word	0x00000000
.L_138:


//--------------------- .nv.compat                --------------------------
	.section	.nv.compat,"",@"SHT_CUDA_COMPAT_INFO"
	.align	4
        /*0000*/ 	.byte	0x02, 0x09, 0x00, 0x00, 0x02, 0x02, 0x01, 0x00, 0x02, 0x05, 0x05, 0x00, 0x03, 0x07, 0x01, 0x01
        /*0010*/ 	.byte	0x02, 0x03, 0x00, 0x00, 0x02, 0x06, 0x01, 0x00, 0x04, 0x0b, 0x08, 0x00, 0x01, 0x00, 0x00, 0x00
        /*0020*/ 	.byte	0x00, 0x00, 0x00, 0x00


//--------------------- .nv.info._ZN3cub18CUB_300001_SM_10006detail4scan16DeviceScanKernelINS2_10policy_hubIjjjmN4cuda3std3__44plusIvEEE10Policy1000EN6thrust24THRUST_300001_SM_1000_NS10device_ptrIjEESF_NS0_13ScanTileStateIjLb1EEES9_NS0_8NullTypeEmjLb0ESI_EEvT0_T1_T2_iT3_T4_T5_ --------------------------
	.section	.nv.info._ZN3cub18CUB_300001_SM_10006detail4scan16DeviceScanKernelINS2_10policy_hubIjjjmN4cuda3std3__44plusIvEEE10Policy1000EN6thrust24THRUST_300001_SM_1000_NS10device_ptrIjEESF_NS0_13ScanTileStateIjLb1EEES9_NS0_8NullTypeEmjLb0ESI_EEvT0_T1_T2_iT3_T4_T5_,"",@"SHT_CUDA_INFO"
	.sectionflags	@""
	.align	4


	//----- nvinfo : EIATTR_CUDA_API_VERSION
	.align		4
        /*0000*/ 	.byte	0x04, 0x37
        /*0002*/ 	.short	(.L_140 - .L_139)
.L_139:
        /*0004*/ 	.word	0x00000082


	//----- nvinfo : EIATTR_KPARAM_INFO
	.align		4
.L_140:
        /*0008*/ 	.byte	0x04, 0x17
        /*000a*/ 	.short	(.L_142 - .L_141)
.L_141:
        /*000c*/ 	.word	0x00000000
        /*0010*/ 	.short	0x0006
        /*0012*/ 	.short	0x0020
        /*0014*/ 	.byte	0x00, 0xf0, 0x21, 0x00


	//----- nvinfo : EIATTR_KPARAM_INFO
	.align		4
.L_142:
        /*0018*/ 	.byte	0x04, 0x17
        /*001a*/ 	.short	(.L_144 - .L_143)
.L_143:
        /*001c*/ 	.word	0x00000000
        /*0020*/ 	.short	0x0005
        /*0022*/ 	.short	0x001d
        /*0024*/ 	.byte	0x00, 0xf0, 0x05, 0x00


	//----- nvinfo : EIATTR_KPARAM_INFO
	.align		4
.L_144:
        /*0028*/ 	.byte	0x04, 0x17
        /*002a*/ 	.short	(.L_146 - .L_145)
.L_145:
        /*002c*/ 	.word	0x00000000
        /*0030*/ 	.short	0x0004
        /*0032*/ 	.short	0x001c
        /*0034*/ 	.byte	0x00, 0xf0, 0x05, 0x00


	//----- nvinfo : EIATTR_KPARAM_INFO
	.align		4
.L_146:
        /*0038*/ 	.byte	0x04, 0x17
        /*003a*/ 	.short	(.L_148 - .L_147)
.L_147:
        /*003c*/ 	.word	0x00000000
        /*0040*/ 	.short	0x0003
        /*0042*/ 	.short	0x0018
        /*0044*/ 	.byte	0x00, 0xf0, 0x11, 0x00


	//----- nvinfo : EIATTR_KPARAM_INFO
	.align		4
.L_148:
        /*0048*/ 	.byte	0x04, 0x17
        /*004a*/ 	.short	(.L_150 - .L_149)
.L_149:
        /*004c*/ 	.word	0x00000000
        /*0050*/ 	.short	0x0002
        /*0052*/ 	.short	0x0010
        /*0054*/ 	.byte	0x00, 0xf0, 0x21, 0x00


	//----- nvinfo : EIATTR_KPARAM_INFO
	.align		4
.L_150:
        /*0058*/ 	.byte	0x04, 0x17
        /*005a*/ 	.short	(.L_152 - .L_151)
.L_151:
        /*005c*/ 	.word	0x00000000
        /*0060*/ 	.short	0x0001
        /*0062*/ 	.short	0x0008
        /*0064*/ 	.byte	0x00, 0xf0, 0x21, 0x00


	//----- nvinfo : EIATTR_KPARAM_INFO
	.align		4
.L_152:
        /*0068*/ 	.byte	0x04, 0x17
        /*006a*/ 	.short	(.L_154 - .L_153)
.L_153:
        /*006c*/ 	.word	0x00000000
        /*0070*/ 	.short	0x0000
        /*0072*/ 	.short	0x0000
        /*0074*/ 	.byte	0x00, 0xf0, 0x21, 0x00


	//----- nvinfo : EIATTR_SPARSE_MMA_MASK
	.align		4
.L_154:
        /*0078*/ 	.byte	0x03, 0x50
        /*007a*/ 	.short	0x0000


	//----- nvinfo : EIATTR_MAXREG_COUNT
	.align		4
        /*007c*/ 	.byte	0x03, 0x1b
        /*007e*/ 	.short	0x0080


	//----- nvinfo : EIATTR_NUM_BARRIERS
	.align		4
        /*0080*/ 	.byte	0x02, 0x4c
        /*0082*/ 	.byte	0x01
	.zero		1


	//----- nvinfo : EIATTR_MERCURY_ISA_VERSION
	.align		4
        /*0084*/ 	.byte	0x03, 0x5f
        /*0086*/ 	.short	0x0101


	//----- nvinfo : EIATTR_COOP_GROUP_MASK_REGIDS
	.align		4
        /*0088*/ 	.byte	0x04, 0x29
        /*008a*/ 	.short	(.L_156 - .L_155)


	//   ....[0]....
.L_155:
        /*008c*/ 	.word	0xffffffff


	//   ....[1]....
        /*0090*/ 	.word	0xffffffff


	//   ....[2]....
        /*0094*/ 	.word	0xffffffff


	//   ....[3]....
        /*0098*/ 	.word	0xffffffff


	//   ....[4]....
        /*009c*/ 	.word	0xffffffff


	//   ....[5]....
        /*00a0*/ 	.word	0xffffffff


	//   ....[6]....
        /*00a4*/ 	.word	0xffffffff


	//   ....[7]....
        /*00a8*/ 	.word	0xffffffff


	//   ....[8]....
        /*00ac*/ 	.word	0xffffffff


	//   ....[9]....
        /*00b0*/ 	.word	0xffffffff


	//   ....[10]....
        /*00b4*/ 	.word	0xffffffff


	//   ....[11]....
        /*00b8*/ 	.word	0xffffffff


	//   ....[12]....
        /*00bc*/ 	.word	0xffffffff


	//   ....[13]....
        /*00c0*/ 	.word	0xffffffff


	//   ....[14]....
        /*00c4*/ 	.word	0xffffffff


	//   ....[15]....
        /*00c8*/ 	.word	0xffffffff


	//   ....[16]....
        /*00cc*/ 	.word	0xffffffff


	//   ....[17]....
        /*00d0*/ 	.word	0xffffffff


	//   ....[18]....
        /*00d4*/ 	.word	0xffffffff


	//   ....[19]....
        /*00d8*/ 	.word	0xffffffff


	//   ....[20]....
        /*00dc*/ 	.word	0xffffffff


	//   ....[21]....
        /*00e0*/ 	.word	0xffffffff


	//   ....[22]....
        /*00e4*/ 	.word	0xffffffff


	//   ....[23]....
        /*00e8*/ 	.word	0xffffffff


	//   ....[24]....
        /*00ec*/ 	.word	0xffffffff


	//   ....[25]....
        /*00f0*/ 	.word	0xffffffff


	//   ....[26]....
        /*00f4*/ 	.word	0xffffffff


	//   ....[27]....
        /*00f8*/ 	.word	0xffffffff


	//   ....[28]....
        /*00fc*/ 	.word	0xffffffff


	//   ....[29]....
        /*0100*/ 	.word	0xffffffff


	//   ....[30]....
        /*0104*/ 	.word	0xffffffff


	//   ....[31]....
        /*0108*/ 	.word	0xffffffff


	//   ....[32]....
        /*010c*/ 	.word	0xffffffff


	//   ....[33]....
        /*0110*/ 	.word	0xffffffff


	//   ....[34]....
        /*0114*/ 	.word	0xffffffff


	//   ....[35]....
        /*0118*/ 	.word	0xffffffff


	//   ....[36]....
        /*011c*/ 	.word	0xffffffff


	//   ....[37]....
        /*0120*/ 	.word	0xffffffff


	//   ....[38]....
        /*0124*/ 	.word	0xffffffff


	//   ....[39]....
        /*0128*/ 	.word	0xffffffff


	//   ....[40]....
        /*012c*/ 	.word	0xffffffff


	//   ....[41]....
        /*0130*/ 	.word	0xffffffff


	//   ....[42]....
        /*0134*/ 	.word	0xffffffff


	//   ....[43]....
        /*0138*/ 	.word	0xffffffff


	//   ....[44]....
        /*013c*/ 	.word	0xffffffff


	//   ....[45]....
        /*0140*/ 	.word	0xffffffff


	//   ....[46]....
        /*0144*/ 	.word	0xffffffff


	//   ....[47]....
        /*0148*/ 	.word	0xffffffff


	//   ....[48]....
        /*014c*/ 	.word	0xffffffff


	//   ....[49]....
        /*0150*/ 	.word	0xffffffff


	//   ....[50]....
        /*0154*/ 	.word	0xffffffff


	//   ....[51]....
        /*0158*/ 	.word	0xffffffff


	//   ....[52]....
        /*015c*/ 	.word	0xffffffff


	//   ....[53]....
        /*0160*/ 	.word	0xffffffff


	//   ....[54]....
        /*0164*/ 	.word	0xffffffff


	//   ....[55]....
        /*0168*/ 	.word	0xffffffff


	//   ....[56]....
        /*016c*/ 	.word	0xffffffff


	//   ....[57]....
        /*0170*/ 	.word	0xffffffff


	//   ....[58]....
        /*0174*/ 	.word	0xffffffff


	//   ....[59]....
        /*0178*/ 	.word	0xffffffff


	//   ....[60]....
        /*017c*/ 	.word	0x05000008


	//   ....[61]....
        /*0180*/ 	.word	0x05000008


	//   ....[62]....
        /*0184*/ 	.word	0x05000008


	//   ....[63]....
        /*0188*/ 	.word	0x05000008


	//   ....[64]....
        /*018c*/ 	.word	0x05000008


	//   ....[65]....
        /*0190*/ 	.word	0x05000008


	//   ....[66]....
        /*0194*/ 	.word	0x05000008


	//   ....[67]....
        /*0198*/ 	.word	0x05000008


	//   ....[68]....
        /*019c*/ 	.word	0x05000008


	//   ....[69]....
        /*01a0*/ 	.word	0x05000008


	//   ....[70]....
        /*01a4*/ 	.word	0x05000008


	//   ....[71]....
        /*01a8*/ 	.word	0x05000008


	//   ....[72]....
        /*01ac*/ 	.word	0x05000008


	//   ....[73]....
        /*01b0*/ 	.word	0x05000008


	//   ....[74]....
        /*01b4*/ 	.word	0x05000008


	//   ....[75]....
        /*01b8*/ 	.word	0x05000008


	//   ....[76]....
        /*01bc*/ 	.word	0x05000008


	//   ....[77]....
        /*01c0*/ 	.word	0x05000008


	//   ....[78]....
        /*01c4*/ 	.word	0x05000008


	//   ....[79]....
        /*01c8*/ 	.word	0x05000008


	//   ....[80]....
        /*01cc*/ 	.word	0x05000008


	//   ....[81]....
        /*01d0*/ 	.word	0x05000008


	//   ....[82]....
        /*01d4*/ 	.word	0x05000008


	//   ....[83]....
        /*01d8*/ 	.word	0x05000008


	//   ....[84]....
        /*01dc*/ 	.word	0x05000008


	//   ....[85]....
        /*01e0*/ 	.word	0x05000008


	//   ....[86]....
        /*01e4*/ 	.word	0x05000008


	//   ....[87]....
        /*01e8*/ 	.word	0x05000008


	//   ....[88]....
        /*01ec*/ 	.word	0x05000008


	//   ....[89]....
        /*01f0*/ 	.word	0x05000008


	//   ....[90]....
        /*01f4*/ 	.word	0x05000008


	//   ....[91]....
        /*01f8*/ 	.word	0x05000008


	//   ....[92]....
        /*01fc*/ 	.word	0x05000008


	//   ....[93]....
        /*0200*/ 	.word	0x05000008


	//   ....[94]....
        /*0204*/ 	.word	0x05000008


	//   ....[95]....
        /*0208*/ 	.word	0x05000008


	//----- nvinfo : EIATTR_COOP_GROUP_INSTR_OFFSETS
	.align		4
.L_156:
        /*020c*/ 	.byte	0x04, 0x28
        /*020e*/ 	.short	(.L_158 - .L_157)


	//   ....[0]....
.L_157:
        /*0210*/ 	.word	0x00000470


	//   ....[1]....
        /*0214*/ 	.word	0x000006a0


	//   ....[2]....
        /*0218*/ 	.word	0x000006c0


	//   ....[3]....
        /*021c*/ 	.word	0x000006e0


	//   ....[4]....
        /*0220*/ 	.word	0x00000700


	//   ....[5]....
        /*0224*/ 	.word	0x00000720


	//   ....[6]....
        /*0228*/ 	.word	0x00000b20


	//   ....[7]....
        /*022c*/ 	.word	0x00000b40


	//   ....[8]....
        /*0230*/ 	.word	0x00000b60


	//   ....[9]....
        /*0234*/ 	.word	0x00000b80


	//   ....[10]....
        /*0238*/ 	.word	0x00000ba0


	//   ....[11]....
        /*023c*/ 	.word	0x00000fa0


	//   ....[12]....
        /*0240*/ 	.word	0x00001030


	//   ....[13]....
        /*0244*/ 	.word	0x00001090


	//   ....[14]....
        /*0248*/ 	.word	0x00001130


	//   ....[15]....
        /*024c*/ 	.word	0x00001190


	//   ....[16]....
        /*0250*/ 	.word	0x000011d0


	//   ....[17]....
        /*0254*/ 	.word	0x00001220


	//   ....[18]....
        /*0258*/ 	.word	0x00001270


	//   ....[19]....
        /*025c*/ 	.word	0x00001280


	//   ....[20]....
        /*0260*/ 	.word	0x00001360


	//   ....[21]....
        /*0264*/ 	.word	0x000013f0


	//   ....[22]....
        /*0268*/ 	.word	0x00001440


	//   ....[23]....
        /*026c*/ 	.word	0x000014a0


	//   ....[24]....
        /*0270*/ 	.word	0x00001500


	//   ....[25]....
        /*0274*/ 	.word	0x00001540


	//   ....[26]....
        /*0278*/ 	.word	0x00001580


	//   ....[27]....
        /*027c*/ 	.word	0x000015c0


	//   ....[28]....
        /*0280*/ 	.word	0x000015d0


	//   ....[29]....
        /*0284*/ 	.word	0x00001a50


	//   ....[30]....
        /*0288*/ 	.word	0x00002410


	//   ....[31]....
        /*028c*/ 	.word	0x00002640


	//   ....[32]....
        /*0290*/ 	.word	0x00002660


	//   ....[33]....
        /*0294*/ 	.word	0x00002680


	//   ....[34]....
        /*0298*/ 	.word	0x000026a0


	//   ....[35]....
        /*029c*/ 	.word	0x000026c0


	//   ....[36]....
        /*02a0*/ 	.word	0x00002a50


	//   ....[37]....
        /*02a4*/ 	.word	0x00002a70


	//   ....[38]....
        /*02a8*/ 	.word	0x00002a90


	//   ....[39]....
        /*02ac*/ 	.word	0x00002ab0


	//   ....[40]....
        /*02b0*/ 	.word	0x00002ad0


	//   ....[41]....
        /*02b4*/ 	.word	0x00002ed0


	//   ....[42]....
        /*02b8*/ 	.word	0x00002f60


	//   ....[43]....
        /*02bc*/ 	.word	0x00002fc0


	//   ....[44]....
        /*02c0*/ 	.word	0x00003030


	//   ....[45]....
        /*02c4*/ 	.word	0x00003090


	//   ....[46]....
        /*02c8*/ 	.word	0x000030f0


	//   ....[47]....
        /*02cc*/ 	.word	0x00003140


	//   ....[48]....
        /*02d0*/ 	.word	0x000031a0


	//   ....[49]....
        /*02d4*/ 	.word	0x000031b0


	//   ....[50]....
        /*02d8*/ 	.word	0x00003290


	//   ....[51]....
        /*02dc*/ 	.word	0x00003320


	//   ....[52]....
        /*02e0*/ 	.word	0x00003370


	//   ....[53]....
        /*02e4*/ 	.word	0x000033e0


	//   ....[54]....
        /*02e8*/ 	.word	0x00003440


	//   ....[55]....
        /*02ec*/ 	.word	0x00003490


	//   ....[56]....
        /*02f0*/ 	.word	0x000034f0


	//   ....[57]....
        /*02f4*/ 	.word	0x00003530


	//   ....[58]....
        /*02f8*/ 	.word	0x00003540


	//   ....[59]....
        /*02fc*/ 	.word	0x000039a0


	//   ....[60]....
        /*0300*/ 	.word	0x00003f50


	//   ....[61]....
        /*0304*/ 	.word	0x00003fd0


	//   ....[62]....
        /*0308*/ 	.word	0x00004070


	//   ....[63]....
        /*030c*/ 	.word	0x00004160


	//   ....[64]....
        /*0310*/ 	.word	0x000041e0


	//   ....[65]....
        /*0314*/ 	.word	0x00004260


	//   ....[66]....
        /*0318*/ 	.word	0x000042e0


	//   ....[67]....
        /*031c*/ 	.word	0x00004360


	//   ....[68]....
        /*0320*/ 	.word	0x00004400


	//   ....[69]....
        /*0324*/ 	.word	0x00004470


	//   ....[70]....
        /*0328*/ 	.word	0x000044f0


	//   ....[71]....
        /*032c*/ 	.word	0x00004570


	//   ....[72]....
        /*0330*/ 	.word	0x00004620


	//   ....[73]....
        /*0334*/ 	.word	0x000046a0


	//   ....[74]....
        /*0338*/ 	.word	0x00004710


	//   ....[75]....
        /*033c*/ 	.word	0x00004780


	//   ....[76]....
        /*0340*/ 	.word	0x000047f0


	//   ....[77]....
        /*0344*/ 	.word	0x00004850


	//   ....[78]....
        /*0348*/ 	.word	0x000048c0


	//   ....[79]....
        /*034c*/ 	.word	0x00004940


	//   ....[80]....
        /*0350*/ 	.word	0x000049e0


	//   ....[81]....
        /*0354*/ 	.word	0x00004ab0


	//   ....[82]....
        /*0358*/ 	.word	0x00004b30


	//   ....[83]....
        /*035c*/ 	.word	0x00004bd0


	//   ....[84]....
        /*0360*/ 	.word	0x00004c60


	//   ....[85]....
        /*0364*/ 	.word	0x00004cd0


	//   ....[86]....
        /*0368*/ 	.word	0x00004d70


	//   ....[87]....
        /*036c*/ 	.word	0x00004de0


	//   ....[88]....
        /*0370*/ 	.word	0x00004e60


	//   ....[89]....
        /*0374*/ 	.word	0x00004ee0


	//   ....[90]....
        /*0378*/ 	.word	0x00004f90


	//   ....[91]....
        /*037c*/ 	.word	0x00005030


	//   ....[92]....
        /*0380*/ 	.word	0x000050c0


	//   ....[93]....
        /*0384*/ 	.word	0x00005160


	//   ....[94]....
        /*0388*/ 	.word	0x000051e0


	//   ....[95]....
        /*038c*/ 	.word	0x00005240


	//----- nvinfo : EIATTR_VRC_CTA_INIT_COUNT
	.align		4
.L_158:
        /*0390*/ 	.byte	0x02, 0x4a
	.zero		1
	.zero		1


	//----- nvinfo : EIATTR_EXIT_INSTR_OFFSETS
	.align		4
        /*0394*/ 	.byte	0x04, 0x1c
        /*0396*/ 	.short	(.L_160 - .L_159)


	//   ....[0]....
.L_159:
        /*0398*/ 	.word	0x00001cc0


	//   ....[1]....
        /*039c*/ 	.word	0x00001cf0


	//   ....[2]....
        /*03a0*/ 	.word	0x00003ee0


	//   ....[3]....
        /*03a4*/ 	.word	0x00003f00


	//----- nvinfo : EIATTR_MAX_THREADS
	.align		4
.L_160:
        /*03a8*/ 	.byte	0x04, 0x05
        /*03aa*/ 	.short	(.L_162 - .L_161)
.L_161:
        /*03ac*/ 	.word	0x000001a0
        /*03b0*/ 	.word	0x00000001
        /*03b4*/ 	.word	0x00000001


	//----- nvinfo : EIATTR_CRS_STACK_SIZE
	.align		4
.L_162:
        /*03b8*/ 	.byte	0x04, 0x1e
        /*03ba*/ 	.short	(.L_164 - .L_163)
.L_163:
        /*03bc*/ 	.word	0x00000000


	//----- nvinfo : EIATTR_CBANK_PARAM_SIZE
	.align		4
.L_164:
        /*03c0*/ 	.byte	0x03, 0x19
        /*03c2*/ 	.short	0x0028


	//----- nvinfo : EIATTR_PARAM_CBANK
	.align		4
        /*03c4*/ 	.byte	0x04, 0x0a
        /*03c6*/ 	.short	(.L_166 - .L_165)
	.align		4
.L_165:
        /*03c8*/ 	.word	index@(.nv.constant0._ZN3cub18CUB_300001_SM_10006detail4scan16DeviceScanKernelINS2_10policy_hubIjjjmN4cuda3std3__44plusIvEEE10Policy1000EN6thrust24THRUST_300001_SM_1000_NS10device_ptrIjEESF_NS0_13ScanTileStateIjLb1EEES9_NS0_8NullTypeEmjLb0ESI_EEvT0_T1_T2_iT3_T4_T5_)
        /*03cc*/ 	.short	0x0380
        /*03ce*/ 	.short	0x0028


	//----- nvinfo : EIATTR_SW_WAR
	.align		4
.L_166:
        /*03d0*/ 	.byte	0x04, 0x36
        /*03d2*/ 	.short	(.L_168 - .L_167)
.L_167:
        /*03d4*/ 	.word	0x00000008
.L_168:


//--------------------- .nv.info._ZN3cub18CUB_300001_SM_10006detail4scan16DeviceScanKernelINS2_10policy_hubIjjjjN4cuda3std3__44plusIvEEE10Policy1000EN6thrust24THRUST_300001_SM_1000_NS10device_ptrIjEESF_NS0_13ScanTileStateIjLb1EEES9_NS0_8NullTypeEjjLb0ESI_EEvT0_T1_T2_iT3_T4_T5_ --------------------------
	.section	.nv.info._ZN3cub18CUB_300001_SM_10006detail4scan16DeviceScanKernelINS2_10policy_hubIjjjjN4cuda3std3__44plusIvEEE10Policy1000EN6thrust24THRUST_300001_SM_1000_NS10device_ptrIjEESF_NS0_13ScanTileStateIjLb1EEES9_NS0_8NullTypeEjjLb0ESI_EEvT0_T1_T2_iT3_T4_T5_,"",@"SHT_CUDA_INFO"
	.sectionflags	@""
	.align	4


	//----- nvinfo : EIATTR_CUDA_API_VERSION
	.align		4
        /*0000*/ 	.byte	0x04, 0x37
        /*0002*/ 	.short	(.L_170 - .L_169)
.L_169:
        /*0004*/ 	.word	0x00000082


	//----- nvinfo : EIATTR_KPARAM_INFO
	.align		4
.L_170:
        /*0008*/ 	.byte	0x04, 0x17
        /*000a*/ 	.short	(.L_172 - .L_171)
.L_171:
        /*000c*/ 	.word	0x00000000
        /*0010*/ 	.short	0x0006
        /*0012*/ 	.short	0x0020
        /*0014*/ 	.byte	0x00, 0xf0, 0x11, 0x00


	//----- nvinfo : EIATTR_KPARAM_INFO
	.align		4
.L_172:
        /*0018*/ 	.byte	0x04, 0x17
        /*001a*/ 	.short	(.L_174 - .L_173)
.L_173:
        /*001c*/ 	.word	0x00000000
        /*0020*/ 	.short	0x0005
        /*0022*/ 	.short	0x001d
        /*0024*/ 	.byte	0x00, 0xf0, 0x05, 0x00


	//----- nvinfo : EIATTR_KPARAM_INFO
	.align		4
.L_174:
        /*0028*/ 	.byte	0x04, 0x17
        /*002a*/ 	.short	(.L_176 - .L_175)
.L_175:
        /*002c*/ 	.word	0x00000000
        /*0030*/ 	.short	0x0004
        /*0032*/ 	.short	0x001c
        /*0034*/ 	.byte	0x00, 0xf0, 0x05, 0x00


	//----- nvinfo : EIATTR_KPARAM_INFO
	.align		4
.L_176:
        /*0038*/ 	.byte	0x04, 0x17
        /*003a*/ 	.short	(.L_178 - .L_177)
.L_177:
        /*003c*/ 	.word	0x00000000
        /*0040*/ 	.short	0x0003
        /*0042*/ 	.short	0x0018
        /*0044*/ 	.byte	0x00, 0xf0, 0x11, 0x00


	//----- nvinfo : EIATTR_KPARAM_INFO
	.align		4
.L_178:
        /*0048*/ 	.byte	0x04, 0x17
        /*004a*/ 	.short	(.L_180 - .L_179)
.L_179:
        /*004c*/ 	.word	0x00000000
        /*0050*/ 	.short	0x0002
        /*0052*/ 	.short	0x0010
        /*0054*/ 	.byte	0x00, 0xf0, 0x21, 0x00


	//----- nvinfo : EIATTR_KPARAM_INFO
	.align		4
.L_180:
        /*0058*/ 	.byte	0x04, 0x17
        /*005a*/ 	.short	(.L_182 - .L_181)
.L_181:
        /*005c*/ 	.word	0x00000000
        /*0060*/ 	.short	0x0001
        /*0062*/ 	.short	0x0008
        /*0064*/ 	.byte	0x00, 0xf0, 0x21, 0x00


	//----- nvinfo : EIATTR_KPARAM_INFO
	.align		4
.L_182:
        /*0068*/ 	.byte	0x04, 0x17
        /*006a*/ 	.short	(.L_184 - .L_183)
.L_183:
        /*006c*/ 	.word	0x00000000
        /*0070*/ 	.short	0x0000
        /*0072*/ 	.short	0x0000
        /*0074*/ 	.byte	0x00, 0xf0, 0x21, 0x00


	//----- nvinfo : EIATTR_SPARSE_MMA_MASK
	.align		4
.L_184:
        /*0078*/ 	.byte	0x03, 0x50
        /*007a*/ 	.short	0x0000


	//----- nvinfo : EIATTR_MAXREG_COUNT
	.align		4
        /*007c*/ 	.byte	0x03, 0x1b
        /*007e*/ 	.short	0x00a8


	//----- nvinfo : EIATTR_NUM_BARRIERS
	.align		4
        /*0080*/ 	.byte	0x02, 0x4c
        /*0082*/ 	.byte	0x01
	.zero		1


	//----- nvinfo : EIATTR_MERCURY_ISA_VERSION
	.align		4
        /*0084*/ 	.byte	0x03, 0x5f
        /*0086*/ 	.short	0x0101


	//----- nvinfo : EIATTR_UNUSED_LOAD_BYTE_OFFSET
	.align		4
        /*0088*/ 	.byte	0x04, 0x44
        /*008a*/ 	.short	(.L_186 - .L_185)


	//   ....[0]....
.L_185:
        /*008c*/ 	.word	0x00002a20
        /*0090*/ 	.word	0x00000fff


	//----- nvinfo : EIATTR_COOP_GROUP_MASK_REGIDS
	.align		4
.L_186:
        /*0094*/ 	.byte	0x04, 0x29
        /*0096*/ 	.short	(.L_188 - .L_187)


	//   ....[0]....
.L_187:
        /*0098*/ 	.word	0xffffffff


	//   ....[1]....
        /*009c*/ 	.word	0xffffffff


	//   ....[2]....
        /*00a0*/ 	.word	0xffffffff


	//   ....[3]....
        /*00a4*/ 	.word	0xffffffff


	//   ....[4]....
        /*00a8*/ 	.word	0xffffffff


	//   ....[5]....
        /*00ac*/ 	.word	0xffffffff


	//   ....[6]....
        /*00b0*/ 	.word	0xffffffff


	//   ....[7]....
        /*00b4*/ 	.word	0xffffffff


	//   ....[8]....
        /*00b8*/ 	.word	0xffffffff


	//   ....[9]....
        /*00bc*/ 	.word	0xffffffff


	//   ....[10]....
        /*00c0*/ 	.word	0xffffffff


	//   ....[11]....
        /*00c4*/ 	.word	0xffffffff


	//   ....[12]....
        /*00c8*/ 	.word	0xffffffff


	//   ....[13]....
        /*00cc*/ 	.word	0xffffffff


	//   ....[14]....
        /*00d0*/ 	.word	0xffffffff


	//   ....[15]....
        /*00d4*/ 	.word	0xffffffff


	//   ....[16]....
        /*00d8*/ 	.word	0xffffffff


	//   ....[17]....
        /*00dc*/ 	.word	0xffffffff


	//   ....[18]....
        /*00e0*/ 	.word	0xffffffff


	//   ....[19]....
        /*00e4*/ 	.word	0xffffffff


	//   ....[20]....
        /*00e8*/ 	.word	0xffffffff


	//   ....[21]....
        /*00ec*/ 	.word	0xffffffff


	//   ....[22]....
        /*00f0*/ 	.word	0xffffffff


	//   ....[23]....
        /*00f4*/ 	.word	0xffffffff


	//   ....[24]....
        /*00f8*/ 	.word	0xffffffff


	//   ....[25]....
        /*00fc*/ 	.word	0xffffffff


	//   ....[26]....
        /*0100*/ 	.word	0xffffffff


	//   ....[27]....
        /*0104*/ 	.word	0xffffffff


	//   ....[28]....
        /*0108*/ 	.word	0xffffffff


	//   ....[29]....
        /*010c*/ 	.word	0xffffffff


	//   ....[30]....
        /*0110*/ 	.word	0xffffffff


	//   ....[31]....
        /*0114*/ 	.word	0xffffffff


	//   ....[32]....
        /*0118*/ 	.word	0xffffffff


	//   ....[33]....
        /*011c*/ 	.word	0xffffffff


	//   ....[34]....
        /*0120*/ 	.word	0xffffffff


	//   ....[35]....
        /*0124*/ 	.word	0xffffffff


	//   ....[36]....
        /*0128*/ 	.word	0xffffffff


	//   ....[37]....
        /*012c*/ 	.word	0xffffffff


	//   ....[38]....
        /*0130*/ 	.word	0xffffffff


	//   ....[39]....
        /*0134*/ 	.word	0xffffffff


	//   ....[40]....
        /*0138*/ 	.word	0xffffffff


	//   ....[41]....
        /*013c*/ 	.word	0xffffffff


	//   ....[42]....
        /*0140*/ 	.word	0xffffffff


	//   ....[43]....
        /*0144*/ 	.word	0xffffffff


	//   ....[44]....
        /*0148*/ 	.word	0xffffffff


	//   ....[45]....
        /*014c*/ 	.word	0xffffffff


	//   ....[46]....
        /*0150*/ 	.word	0xffffffff


	//   ....[47]....
        /*0154*/ 	.word	0xffffffff


	//   ....[48]....
        /*0158*/ 	.word	0xffffffff


	//   ....[49]....
        /*015c*/ 	.word	0xffffffff


	//   ....[50]....
        /*0160*/ 	.word	0xffffffff


	//   ....[51]....
        /*0164*/ 	.word	0xffffffff


	//   ....[52]....
        /*0168*/ 	.word	0xffffffff


	//   ....[53]....
        /*016c*/ 	.word	0xffffffff


	//   ....[54]....
        /*0170*/ 	.word	0xffffffff


	//   ....[55]....
        /*0174*/ 	.word	0xffffffff


	//   ....[56]....
        /*0178*/ 	.word	0xffffffff


	//   ....[57]....
        /*017c*/ 	.word	0xffffffff


	//   ....[58]....
        /*0180*/ 	.word	0xffffffff


	//   ....[59]....
        /*0184*/ 	.word	0xffffffff


	//   ....[60]....
        /*0188*/ 	.word	0x05000015


	//   ....[61]....
        /*018c*/ 	.word	0x05000015


	//   ....[62]....
        /*0190*/ 	.word	0x05000015


	//   ....[63]....
        /*0194*/ 	.word	0x05000015


	//   ....[64]....
        /*0198*/ 	.word	0x05000015


	//   ....[65]....
        /*019c*/ 	.word	0x05000015


	//   ....[66]....
        /*01a0*/ 	.word	0x05000015


	//   ....[67]....
        /*01a4*/ 	.word	0x05000015


	//   ....[68]....
        /*01a8*/ 	.word	0x05000015


	//   ....[69]....
        /*01ac*/ 	.word	0x05000015


	//   ....[70]....
        /*01b0*/ 	.word	0x05000015


	//   ....[71]....
        /*01b4*/ 	.word	0x05000015


	//   ....[72]....
        /*01b8*/ 	.word	0x05000015


	//   ....[73]....
        /*01bc*/ 	.word	0x05000015


	//   ....[74]....
        /*01c0*/ 	.word	0x05000015


	//   ....[75]....
        /*01c4*/ 	.word	0x05000015


	//   ....[76]....
        /*01c8*/ 	.word	0x05000015


	//   ....[77]....
        /*01cc*/ 	.word	0x05000015


	//   ....[78]....
        /*01d0*/ 	.word	0x05000015


	//   ....[79]....
        /*01d4*/ 	.word	0x05000015


	//   ....[80]....
        /*01d8*/ 	.word	0x05000015


	//   ....[81]....
        /*01dc*/ 	.word	0x05000015


	//   ....[82]....
        /*01e0*/ 	.word	0x05000015


	//   ....[83]....
        /*01e4*/ 	.word	0x05000015


	//   ....[84]....
        /*01e8*/ 	.word	0x05000015


	//   ....[85]....
        /*01ec*/ 	.word	0x05000015


	//   ....[86]....
        /*01f0*/ 	.word	0x05000015


	//   ....[87]....
        /*01f4*/ 	.word	0x05000015


	//   ....[88]....
        /*01f8*/ 	.word	0x05000015


	//   ....[89]....
        /*01fc*/ 	.word	0x05000015


	//   ....[90]....
        /*0200*/ 	.word	0x05000015


	//   ....[91]....
        /*0204*/ 	.word	0x05000015


	//   ....[92]....
        /*0208*/ 	.word	0x05000015


	//   ....[93]....
        /*020c*/ 	.word	0x05000015


	//   ....[94]....
        /*0210*/ 	.word	0x05000015


	//   ....[95]....
        /*0214*/ 	.word	0x05000015


	//----- nvinfo : EIATTR_COOP_GROUP_INSTR_OFFSETS
	.align		4
.L_188:
        /*0218*/ 	.byte	0x04, 0x28
        /*021a*/ 	.short	(.L_190 - .L_189)


	//   ....[0]....
.L_189:
        /*021c*/ 	.word	0x000004b0


	//   ....[1]....
        /*0220*/ 	.word	0x00000680


	//   ....[2]....
        /*0224*/ 	.word	0x000006a0


	//   ....[3]....
        /*0228*/ 	.word	0x000006c0


	//   ....[4]....
        /*022c*/ 	.word	0x000006e0


	//   ....[5]....
        /*0230*/ 	.word	0x00000700


	//   ....[6]....
        /*0234*/ 	.word	0x00000ae0


	//   ....[7]....
        /*0238*/ 	.word	0x00000b00


	//   ....[8]....
        /*023c*/ 	.word	0x00000b20


	//   ....[9]....
        /*0240*/ 	.word	0x00000b40


	//   ....[10]....
        /*0244*/ 	.word	0x00000b60


	//   ....[11]....
        /*0248*/ 	.word	0x00000f10


	//   ....[12]....
        /*024c*/ 	.word	0x000010e0


	//   ....[13]....
        /*0250*/ 	.word	0x00001140


	//   ....[14]....
        /*0254*/ 	.word	0x000011d0


	//   ....[15]....
        /*0258*/ 	.word	0x00001230


	//   ....[16]....
        /*025c*/ 	.word	0x00001280


	//   ....[17]....
        /*0260*/ 	.word	0x000012e0


	//   ....[18]....
        /*0264*/ 	.word	0x00001320


	//   ....[19]....
        /*0268*/ 	.word	0x00001330


	//   ....[20]....
        /*026c*/ 	.word	0x000013f0


	//   ....[21]....
        /*0270*/ 	.word	0x000015c0


	//   ....[22]....
        /*0274*/ 	.word	0x00001610


	//   ....[23]....
        /*0278*/ 	.word	0x00001670


	//   ....[24]....
        /*027c*/ 	.word	0x000016d0


	//   ....[25]....
        /*0280*/ 	.word	0x00001710


	//   ....[26]....
        /*0284*/ 	.word	0x00001750


	//   ....[27]....
        /*0288*/ 	.word	0x00001790


	//   ....[28]....
        /*028c*/ 	.word	0x000017a0


	//   ....[29]....
        /*0290*/ 	.word	0x00001c60


	//   ....[30]....
        /*0294*/ 	.word	0x00002740


	//   ....[31]....
        /*0298*/ 	.word	0x00002910


	//   ....[32]....
        /*029c*/ 	.word	0x00002930


	//   ....[33]....
        /*02a0*/ 	.word	0x00002950


	//   ....[34]....
        /*02a4*/ 	.word	0x00002970


	//   ....[35]....
        /*02a8*/ 	.word	0x00002990


	//   ....[36]....
        /*02ac*/ 	.word	0x00002d10


	//   ....[37]....
        /*02b0*/ 	.word	0x00002d30


	//   ....[38]....
        /*02b4*/ 	.word	0x00002d50


	//   ....[39]....
        /*02b8*/ 	.word	0x00002d70


	//   ....[40]....
        /*02bc*/ 	.word	0x00002d90


	//   ....[41]....
        /*02c0*/ 	.word	0x00003140


	//   ....[42]....
        /*02c4*/ 	.word	0x00003310


	//   ....[43]....
        /*02c8*/ 	.word	0x00003370


	//   ....[44]....
        /*02cc*/ 	.word	0x000033e0


	//   ....[45]....
        /*02d0*/ 	.word	0x00003430


	//   ....[46]....
        /*02d4*/ 	.word	0x00003480


	//   ....[47]....
        /*02d8*/ 	.word	0x000034c0


	//   ....[48]....
        /*02dc*/ 	.word	0x00003530


	//   ....[49]....
        /*02e0*/ 	.word	0x00003540


	//   ....[50]....
        /*02e4*/ 	.word	0x00003620


	//   ....[51]....
        /*02e8*/ 	.word	0x000037f0


	//   ....[52]....
        /*02ec*/ 	.word	0x00003840


	//   ....[53]....
        /*02f0*/ 	.word	0x000038c0


	//   ....[54]....
        /*02f4*/ 	.word	0x00003910


	//   ....[55]....
        /*02f8*/ 	.word	0x00003960


	//   ....[56]....
        /*02fc*/ 	.word	0x000039c0


	//   ....[57]....
        /*0300*/ 	.word	0x00003a00


	//   ....[58]....
        /*0304*/ 	.word	0x00003a10


	//   ....[59]....
        /*0308*/ 	.word	0x00003eb0


	//   ....[60]....
        /*030c*/ 	.word	0x00004510


	//   ....[61]....
        /*0310*/ 	.word	0x00004590


	//   ....[62]....
        /*0314*/ 	.word	0x00004620


	//   ....[63]....
        /*0318*/ 	.word	0x00004720


	//   ....[64]....
        /*031c*/ 	.word	0x000047a0


	//   ....[65]....
        /*0320*/ 	.word	0x00004840


	//   ....[66]....
        /*0324*/ 	.word	0x000048c0


	//   ....[67]....
        /*0328*/ 	.word	0x00004950


	//   ....[68]....
        /*032c*/ 	.word	0x00004980


	//   ....[69]....
        /*0330*/ 	.word	0x00004a30


	//   ....[70]....
        /*0334*/ 	.word	0x00004ab0


	//   ....[71]....
        /*0338*/ 	.word	0x00004b30


	//   ....[72]....
        /*033c*/ 	.word	0x00004bf0


	//   ....[73]....
        /*0340*/ 	.word	0x00004c80


	//   ....[74]....
        /*0344*/ 	.word	0x00004d00


	//   ....[75]....
        /*0348*/ 	.word	0x00004d80


	//   ....[76]....
        /*034c*/ 	.word	0x00004e00


	//   ....[77]....
        /*0350*/ 	.word	0x00004e60


	//   ....[78]....
        /*0354*/ 	.word	0x00004ed0


	//   ....[79]....
        /*0358*/ 	.word	0x00004f50


	//   ....[80]....
        /*035c*/ 	.word	0x00004fe0


	//   ....[81]....
        /*0360*/ 	.word	0x000050b0


	//   ....[82]....
        /*0364*/ 	.word	0x00005140


	//   ....[83]....
        /*0368*/ 	.word	0x000051d0


	//   ....[84]....
        /*036c*/ 	.word	0x00005260


	//   ....[85]....
        /*0370*/ 	.word	0x00005310


	//   ....[86]....
        /*0374*/ 	.word	0x00005340


	//   ....[87]....
        /*0378*/ 	.word	0x000053f0


	//   ....[88]....
        /*037c*/ 	.word	0x00005470


	//   ....[89]....
        /*0380*/ 	.word	0x000054f0


	//   ....[90]....
        /*0384*/ 	.word	0x000055b0


	//   ....[91]....
        /*0388*/ 	.word	0x00005650


	//   ....[92]....
        /*038c*/ 	.word	0x000056f0


	//   ....[93]....
        /*0390*/ 	.word	0x00005780


	//   ....[94]....
        /*0394*/ 	.word	0x00005800


	//   ....[95]....
        /*0398*/ 	.word	0x00005860


	//----- nvinfo : EIATTR_VRC_CTA_INIT_COUNT
	.align		4
.L_190:
        /*039c*/ 	.byte	0x02, 0x4a
	.zero		1
	.zero		1


	//----- nvinfo : EIATTR_EXIT_INSTR_OFFSETS
	.align		4
        /*03a0*/ 	.byte	0x04, 0x1c
        /*03a2*/ 	.short	(.L_192 - .L_191)


	//   ....[0]....
.L_191:
        /*03a4*/ 	.word	0x00001f30


	//   ....[1]....
        /*03a8*/ 	.word	0x00001f50


	//   ....[2]....
        /*03ac*/ 	.word	0x000044a0


	//   ....[3]....
        /*03b0*/ 	.word	0x000044c0


	//----- nvinfo : EIATTR_MAX_THREADS
	.align		4
.L_192:
        /*03b4*/ 	.byte	0x04, 0x05
        /*03b6*/ 	.short	(.L_194 - .L_193)
.L_193:
        /*03b8*/ 	.word	0x00000180
        /*03bc*/ 	.word	0x00000001
        /*03c0*/ 	.word	0x00000001


	//----- nvinfo : EIATTR_CRS_STACK_SIZE
	.align		4
.L_194:
        /*03c4*/ 	.byte	0x04, 0x1e
        /*03c6*/ 	.short	(.L_196 - .L_195)
.L_195:
        /*03c8*/ 	.word	0x00000000


	//----- nvinfo : EIATTR_CBANK_PARAM_SIZE
	.align		4
.L_196:
        /*03cc*/ 	.byte	0x03, 0x19
        /*03ce*/ 	.short	0x0024


	//----- nvinfo : EIATTR_PARAM_CBANK
	.align		4
        /*03d0*/ 	.byte	0x04, 0x0a
        /*03d2*/ 	.short	(.L_198 - .L_197)
	.align		4
.L_197:
        /*03d4*/ 	.word	index@(.nv.constant0._ZN3cub18CUB_300001_SM_10006detail4scan16DeviceScanKernelINS2_10policy_hubIjjjjN4cuda3std3__44plusIvEEE10Policy1000EN6thrust24THRUST_300001_SM_1000_NS10device_ptrIjEESF_NS0_13ScanTileStateIjLb1EEES9_NS0_8NullTypeEjjLb0ESI_EEvT0_T1_T2_iT3_T4_T5_)
        /*03d8*/ 	.short	0x0380
        /*03da*/ 	.short	0x0024


	//----- nvinfo : EIATTR_SW_WAR
	.align		4
.L_198:
        /*03dc*/ 	.byte	0x04, 0x36
        /*03de*/ 	.short	(.L_200 - .L_199)
.L_199:
        /*03e0*/ 	.word	0x00000008
.L_200:


//--------------------- .nv.info._ZN3cub18CUB_300001_SM_10006detail4scan20DeviceScanInitKernelINS0_13ScanTileStateIjLb1EEEEEvT_i --------------------------
	.section	.nv.info._ZN3cub18CUB_300001_SM_10006detail4scan20DeviceScanInitKernelINS0_13ScanTileStateIjLb1EEEEEvT_i,"",@"SHT_CUDA_INFO"
	.sectionflags	@""
	.align	4


	//----- nvinfo : EIATTR_CUDA_API_VERSION
	.align		4
        /*0000*/ 	.byte	0x04, 0x37
        /*0002*/ 	.short	(.L_202 - .L_201)
.L_201:
        /*0004*/ 	.word	0x00000082


	//----- nvinfo : EIATTR_KPARAM_INFO
	.align		4
.L_202:
        /*0008*/ 	.byte	0x04, 0x17
        /*000a*/ 	.short	(.L_204 - .L_203)
.L_203:
        /*000c*/ 	.word	0x00000000
        /*0010*/ 	.short	0x0001
        /*0012*/ 	.short	0x0008
        /*0014*/ 	.byte	0x00, 0xf0, 0x11, 0x00


	//----- nvinfo : EIATTR_KPARAM_INFO
	.align		4
.L_204:
        /*0018*/ 	.byte	0x04, 0x17
        /*001a*/ 	.short	(.L_206 - .L_205)
.L_205:
        /*001c*/ 	.word	0x00000000
        /*0020*/ 	.short	0x0000
        /*0022*/ 	.short	0x0000
        /*0024*/ 	.byte	0x00, 0xf0, 0x21, 0x00


	//----- nvinfo : EIATTR_SPARSE_MMA_MASK
	.align		4
.L_206:
        /*0028*/ 	.byte	0x03, 0x50
        /*002a*/ 	.short	0x0000


	//----- nvinfo : EIATTR_MAXREG_COUNT
	.align		4
        /*002c*/ 	.byte	0x03, 0x1b
        /*002e*/ 	.short	0x00ff


	//----- nvinfo : EIATTR_MERCURY_ISA_VERSION
	.align		4
        /*0030*/ 	.byte	0x03, 0x5f
        /*0032*/ 	.short	0x0101


	//----- nvinfo : EIATTR_VRC_CTA_INIT_COUNT
	.align		4
        /*0034*/ 	.byte	0x02, 0x4a
	.zero		1
	.zero		1


	//----- nvinfo : EIATTR_EXIT_INSTR_OFFSETS
	.align		4
        /*0038*/ 	.byte	0x04, 0x1c
        /*003a*/ 	.short	(.L_208 - .L_207)


	//   ....[0]....
.L_207:
        /*003c*/ 	.word	0x000000f0


	//   ....[1]....
        /*0040*/ 	.word	0x00000130


	//----- nvinfo : EIATTR_CBANK_PARAM_SIZE
	.align		4
.L_208:
        /*0044*/ 	.byte	0x03, 0x19
        /*0046*/ 	.short	0x000c


	//----- nvinfo : EIATTR_PARAM_CBANK
	.align		4
        /*0048*/ 	.byte	0x04, 0x0a
        /*004a*/ 	.short	(.L_210 - .L_209)
	.align		4
.L_209:
        /*004c*/ 	.word	index@(.nv.constant0._ZN3cub18CUB_300001_SM_10006detail4scan20DeviceScanInitKernelINS0_13ScanTileStateIjLb1EEEEEvT_i)
        /*0050*/ 	.short	0x0380
        /*0052*/ 	.short	0x000c


	//----- nvinfo : EIATTR_SW_WAR
	.align		4
.L_210:
        /*0054*/ 	.byte	0x04, 0x36
        /*0056*/ 	.short	(.L_212 - .L_211)
.L_211:
        /*0058*/ 	.word	0x00000008
.L_212:


//--------------------- .nv.info._ZN3cub18CUB_300001_SM_10006detail11EmptyKernelIvEEvv --------------------------
	.section	.nv.info._ZN3cub18CUB_300001_SM_10006detail11EmptyKernelIvEEvv,"",@"SHT_CUDA_INFO"
	.sectionflags	@""
	.align	4


	//----- nvinfo : EIATTR_CUDA_API_VERSION
	.align		4
        /*0000*/ 	.byte	0x04, 0x37
        /*0002*/ 	.short	(.L_214 - .L_213)
.L_213:
        /*0004*/ 	.word	0x00000082


	//----- nvinfo : EIATTR_SPARSE_MMA_MASK
	.align		4
.L_214:
        /*0008*/ 	.byte	0x03, 0x50
        /*000a*/ 	.short	0x0000


	//----- nvinfo : EIATTR_MAXREG_COUNT
	.align		4
        /*000c*/ 	.byte	0x03, 0x1b
        /*000e*/ 	.short	0x00ff


	//----- nvinfo : EIATTR_MERCURY_ISA_VERSION
	.align		4
        /*0010*/ 	.byte	0x03, 0x5f
        /*0012*/ 	.short	0x0101


	//----- nvinfo : EIATTR_VRC_CTA_INIT_COUNT
	.align		4
        /*0014*/ 	.byte	0x02, 0x4a
	.zero		1
	.zero		1


	//----- nvinfo : EIATTR_EXIT_INSTR_OFFSETS
	.align		4
        /*0018*/ 	.byte	0x04, 0x1c
        /*001a*/ 	.short	(.L_216 - .L_215)


	//   ....[0]....
.L_215:
        /*001c*/ 	.word	0x00000010


	//----- nvinfo : EIATTR_SW_WAR
	.align		4
.L_216:
        /*0020*/ 	.byte	0x04, 0x36
        /*0022*/ 	.short	(.L_218 - .L_217)
.L_217:
        /*0024*/ 	.word	0x00000008
.L_218:


//--------------------- .nv.info._Z17globalBitonicSortIdEvPT_S1_P5BlockIS0_Eb --------------------------
	.section	.nv.info._Z17globalBitonicSortIdEvPT_S1_P5BlockIS0_Eb,"",@"SHT_CUDA_INFO"
	.sectionflags	@""
	.align	4


	//----- nvinfo : EIATTR_CUDA_API_VERSION
	.align		4
        /*0000*/ 	.byte	0x04, 0x37
        /*0002*/ 	.short	(.L_220 - .L_219)
.L_219:
        /*0004*/ 	.word	0x00000082


	//----- nvinfo : EIATTR_KPARAM_INFO
	.align		4
.L_220:
        /*0008*/ 	.byte	0x04, 0x17
        /*000a*/ 	.short	(.L_222 - .L_221)
.L_221:
        /*000c*/ 	.word	0x00000000
        /*0010*/ 	.short	0x0003
        /*0012*/ 	.short	0x0018
        /*0014*/ 	.byte	0x00, 0xf0, 0x05, 0x00


	//----- nvinfo : EIATTR_KPARAM_INFO
	.align		4
.L_222:
        /*0018*/ 	.byte	0x04, 0x17
        /*001a*/ 	.short	(.L_224 - .L_223)
.L_223:
        /*001c*/ 	.word	0x00000000
        /*0020*/ 	.short	0x0002
        /*0022*/ 	.short	0x0010
        /*0024*/ 	.byte	0x00, 0xf5, 0x21, 0x00


	//----- nvinfo : EIATTR_KPARAM_INFO
	.align		4
.L_224:
        /*0028*/ 	.byte	0x04, 0x17
        /*002a*/ 	.short	(.L_226 - .L_225)
.L_225:
        /*002c*/ 	.word	0x00000000
        /*0030*/ 	.short	0x0001
        /*0032*/ 	.short	0x0008
        /*0034*/ 	.byte	0x00, 0xf5, 0x21, 0x00


	//----- nvinfo : EIATTR_KPARAM_INFO
	.align		4
.L_226:
        /*0038*/ 	.byte	0x04, 0x17
        /*003a*/ 	.short	(.L_228 - .L_227)
.L_227:
        /*003c*/ 	.word	0x00000000
        /*0040*/ 	.short	0x0000
        /*0042*/ 	.short	0x0000
        /*0044*/ 	.byte	0x00, 0xf5, 0x21, 0x00


	//----- nvinfo : EIATTR_SPARSE_MMA_MASK
	.align		4
.L_228:
        /*0048*/ 	.byte	0x03, 0x50
        /*004a*/ 	.short	0x0000


	//----- nvinfo : EIATTR_MAXREG_COUNT
	.align		4
        /*004c*/ 	.byte	0x03, 0x1b
        /*004e*/ 	.short	0x00ff


	//----- nvinfo : EIATTR_NUM_BARRIERS
	.align		4
        /*0050*/ 	.byte	0x02, 0x4c
        /*0052*/ 	.byte	0x01
	.zero		1


	//----- nvinfo : EIATTR_MERCURY_ISA_VERSION
	.align		4
        /*0054*/ 	.byte	0x03, 0x5f
        /*0056*/ 	.short	0x0101


	//----- nvinfo : EIATTR_VRC_CTA_INIT_COUNT
	.align		4
        /*0058*/ 	.byte	0x02, 0x4a
	.zero		1
	.zero		1


	//----- nvinfo : EIATTR_EXIT_INSTR_OFFSETS
	.align		4
        /*005c*/ 	.byte	0x04, 0x1c
        /*005e*/ 	.short	(.L_230 - .L_229)


	//   ....[0]....
.L_229:
        /*0060*/ 	.word	0x00000090


	//   ....[1]....
        /*0064*/ 	.word	0x00000750


	//   ....[2]....
        /*0068*/ 	.word	0x00000840


	//----- nvinfo : EIATTR_CRS_STACK_SIZE
	.align		4
.L_230:
        /*006c*/ 	.byte	0x04, 0x1e
        /*006e*/ 	.short	(.L_232 - .L_231)
.L_231:
        /*0070*/ 	.word	0x00000000


	//----- nvinfo : EIATTR_CBANK_PARAM_SIZE
	.align		4
.L_232:
        /*0074*/ 	.byte	0x03, 0x19
        /*0076*/ 	.short	0x0019


	//----- nvinfo : EIATTR_PARAM_CBANK
	.align		4
        /*0078*/ 	.byte	0x04, 0x0a
        /*007a*/ 	.short	(.L_234 - .L_233)
	.align		4
.L_233:
        /*007c*/ 	.word	index@(.nv.constant0._Z17globalBitonicSortIdEvPT_S1_P5BlockIS0_Eb)
        /*0080*/ 	.short	0x0380
        /*0082*/ 	.short	0x0019


	//----- nvinfo : EIATTR_SW_WAR
	.align		4
.L_234:
        /*0084*/ 	.byte	0x04, 0x36
        /*0086*/ 	.short	(.L_236 - .L_235)
.L_235:
        /*0088*/ 	.word	0x00000008
.L_236:


//--------------------- .nv.info._Z5quickIdEvPT_S1_P9PartitionIS0_EP5BlockIS0_E --------------------------
	.section	.nv.info._Z5quickIdEvPT_S1_P9PartitionIS0_EP5BlockIS0_E,"",@"SHT_CUDA_INFO"
	.sectionflags	@""
	.align	4


	//----- nvinfo : EIATTR_CUDA_API_VERSION
	.align		4
        /*0000*/ 	.byte	0x04, 0x37
        /*0002*/ 	.short	(.L_238 - .L_237)
.L_237:
        /*0004*/ 	.word	0x00000082


	//----- nvinfo : EIATTR_KPARAM_INFO
	.align		4
.L_238:
        /*0008*/ 	.byte	0x04, 0x17
        /*000a*/ 	.short	(.L_240 - .L_239)
.L_239:
        /*000c*/ 	.word	0x00000000
        /*0010*/ 	.short	0x0003
        /*0012*/ 	.short	0x0018
        /*0014*/ 	.byte	0x00, 0xf5, 0x21, 0x00


	//----- nvinfo : EIATTR_KPARAM_INFO
	.align		4
.L_240:
        /*0018*/ 	.byte	0x04, 0x17
        /*001a*/ 	.short	(.L_242 - .L_241)
.L_241:
        /*001c*/ 	.word	0x00000000
        /*0020*/ 	.short	0x0002
        /*0022*/ 	.short	0x0010
        /*0024*/ 	.byte	0x00, 0xf5, 0x21, 0x00


	//----- nvinfo : EIATTR_KPARAM_INFO
	.align		4
.L_242:
        /*0028*/ 	.byte	0x04, 0x17
        /*002a*/ 	.short	(.L_244 - .L_243)
.L_243:
        /*002c*/ 	.word	0x00000000
        /*0030*/ 	.short	0x0001
        /*0032*/ 	.short	0x0008
        /*0034*/ 	.byte	0x00, 0xf5, 0x21, 0x00


	//----- nvinfo : EIATTR_KPARAM_INFO
	.align		4
.L_244:
        /*0038*/ 	.byte	0x04, 0x17
        /*003a*/ 	.short	(.L_246 - .L_245)
.L_245:
        /*003c*/ 	.word	0x00000000
        /*0040*/ 	.short	0x0000
        /*0042*/ 	.short	0x0000
        /*0044*/ 	.byte	0x00, 0xf5, 0x21, 0x00


	//----- nvinfo : EIATTR_SPARSE_MMA_MASK
	.align		4
.L_246:
        /*0048*/ 	.byte	0x03, 0x50
        /*004a*/ 	.short	0x0000


	//----- nvinfo : EIATTR_MAXREG_COUNT
	.align		4
        /*004c*/ 	.byte	0x03, 0x1b
        /*004e*/ 	.short	0x00ff


	//----- nvinfo : EIATTR_NUM_BARRIERS
	.align		4
        /*0050*/ 	.byte	0x02, 0x4c
        /*0052*/ 	.byte	0x01
	.zero		1


	//----- nvinfo : EIATTR_MERCURY_ISA_VERSION
	.align		4
        /*0054*/ 	.byte	0x03, 0x5f
        /*0056*/ 	.short	0x0101


	//----- nvinfo : EIATTR_INT_WARP_WIDE_INSTR_OFFSETS
	.align		4
        /*0058*/ 	.byte	0x04, 0x31
        /*005a*/ 	.short	(.L_248 - .L_247)


	//   ....[0]....
.L_247:
        /*005c*/ 	.word	0x00001c60


	//   ....[1]....
        /*0060*/ 	.word	0x00001cb0


	//   ....[2]....
        /*0064*/ 	.word	0x00001cf0


	//   ....[3]....
        /*0068*/ 	.word	0x00001d20


	//   ....[4]....
        /*006c*/ 	.word	0x00001d40


	//   ....[5]....
        /*0070*/ 	.word	0x00001d60


	//   ....[6]....
        /*0074*/ 	.word	0x00001d90


	//   ....[7]....
        /*0078*/ 	.word	0x00001da0


	//   ....[8]....
        /*007c*/ 	.word	0x00001dc0


	//   ....[9]....
        /*0080*/ 	.word	0x00001e30


	//   ....[10]....
        /*0084*/ 	.word	0x00001e70


	//   ....[11]....
        /*0088*/ 	.word	0x00001ea0


	//   ....[12]....
        /*008c*/ 	.word	0x00001ec0


	//   ....[13]....
        /*0090*/ 	.word	0x00001ee0


	//   ....[14]....
        /*0094*/ 	.word	0x00001f10


	//   ....[15]....
        /*0098*/ 	.word	0x00001f20


	//----- nvinfo : EIATTR_VRC_CTA_INIT_COUNT
	.align		4
.L_248:
        /*009c*/ 	.byte	0x02, 0x4a
	.zero		1
	.zero		1


	//----- nvinfo : EIATTR_EXIT_INSTR_OFFSETS
	.align		4
        /*00a0*/ 	.byte	0x04, 0x1c
        /*00a2*/ 	.short	(.L_250 - .L_249)


	//   ....[0]....
.L_249:
        /*00a4*/ 	.word	0x000025e0


	//   ....[1]....
        /*00a8*/ 	.word	0x00002b10


	//----- nvinfo : EIATTR_CRS_STACK_SIZE
	.align		4
.L_250:
        /*00ac*/ 	.byte	0x04, 0x1e
        /*00ae*/ 	.short	(.L_252 - .L_251)
.L_251:
        /*00b0*/ 	.word	0x00000000


	//----- nvinfo : EIATTR_CBANK_PARAM_SIZE
	.align		4
.L_252:
        /*00b4*/ 	.byte	0x03, 0x19
        /*00b6*/ 	.short	0x0020


	//----- nvinfo : EIATTR_PARAM_CBANK
	.align		4
        /*00b8*/ 	.byte	0x04, 0x0a
        /*00ba*/ 	.short	(.L_254 - .L_253)
	.align		4
.L_253:
        /*00bc*/ 	.word	index@(.nv.constant0._Z5quickIdEvPT_S1_P9PartitionIS0_EP5BlockIS0_E)
        /*00c0*/ 	.short	0x0380
        /*00c2*/ 	.short	0x0020


	//----- nvinfo : EIATTR_SW_WAR
	.align		4
.L_254:
        /*00c4*/ 	.byte	0x04, 0x36
        /*00c6*/ 	.short	(.L_256 - .L_255)
.L_255:
        /*00c8*/ 	.word	0x00000008
.L_256:


//--------------------- .nv.info._Z15partitionAssignIdEvP5BlockIT_EPjP9PartitionIS1_E --------------------------
	.section	.nv.info._Z15partitionAssignIdEvP5BlockIT_EPjP9PartitionIS1_E,"",@"SHT_CUDA_INFO"
	.sectionflags	@""
	.align	4


	//----- nvinfo : EIATTR_CUDA_API_VERSION
	.align		4
        /*0000*/ 	.byte	0x04, 0x37
        /*0002*/ 	.short	(.L_258 - .L_257)
.L_257:
        /*0004*/ 	.word	0x00000082


	//----- nvinfo : EIATTR_KPARAM_INFO
	.align		4
.L_258:
        /*0008*/ 	.byte	0x04, 0x17
        /*000a*/ 	.short	(.L_260 - .L_259)
.L_259:
        /*000c*/ 	.word	0x00000000
        /*0010*/ 	.short	0x0002
        /*0012*/ 	.short	0x0010
        /*0014*/ 	.byte	0x00, 0xf5, 0x21, 0x00


	//----- nvinfo : EIATTR_KPARAM_INFO
	.align		4
.L_260:
        /*0018*/ 	.byte	0x04, 0x17
        /*001a*/ 	.short	(.L_262 - .L_261)
.L_261:
        /*001c*/ 	.word	0x00000000
        /*0020*/ 	.short	0x0001
        /*0022*/ 	.short	0x0008
        /*0024*/ 	.byte	0x00, 0xf5, 0x21, 0x00


	//----- nvinfo : EIATTR_KPARAM_INFO
	.align		4
.L_262:
        /*0028*/ 	.byte	0x04, 0x17
        /*002a*/ 	.short	(.L_264 - .L_263)
.L_263:
        /*002c*/ 	.word	0x00000000
        /*0030*/ 	.short	0x0000
        /*0032*/ 	.short	0x0000
        /*0034*/ 	.byte	0x00, 0xf5, 0x21, 0x00


	//----- nvinfo : EIATTR_SPARSE_MMA_MASK
	.align		4
.L_264:
        /*0038*/ 	.byte	0x03, 0x50
        /*003a*/ 	.short	0x0000


	//----- nvinfo : EIATTR_MAXREG_COUNT
	.align		4
        /*003c*/ 	.byte	0x03, 0x1b
        /*003e*/ 	.short	0x00ff


	//----- nvinfo : EIATTR_NUM_BARRIERS
	.align		4
        /*0040*/ 	.byte	0x02, 0x4c
        /*0042*/ 	.byte	0x01
	.zero		1


	//----- nvinfo : EIATTR_MERCURY_ISA_VERSION
	.align		4
        /*0044*/ 	.byte	0x03, 0x5f
        /*0046*/ 	.short	0x0101


	//----- nvinfo : EIATTR_VRC_CTA_INIT_COUNT
	.align		4
        /*0048*/ 	.byte	0x02, 0x4a
	.zero		1
	.zero		1


	//----- nvinfo : EIATTR_EXIT_INSTR_OFFSETS
	.align		4
        /*004c*/ 	.byte	0x04, 0x1c
        /*004e*/ 	.short	(.L_266 - .L_265)


	//   ....[0]....
.L_265:
        /*0050*/ 	.word	0x00000300


	//   ....[1]....
        /*0054*/ 	.word	0x00000350


	//----- nvinfo : EIATTR_CRS_STACK_SIZE
	.align		4
.L_266:
        /*0058*/ 	.byte	0x04, 0x1e
        /*005a*/ 	.short	(.L_268 - .L_267)
.L_267:
        /*005c*/ 	.word	0x00000000


	//----- nvinfo : EIATTR_CBANK_PARAM_SIZE
	.align		4
.L_268:
        /*0060*/ 	.byte	0x03, 0x19
        /*0062*/ 	.short	0x0018


	//----- nvinfo : EIATTR_PARAM_CBANK
	.align		4
        /*0064*/ 	.byte	0x04, 0x0a
        /*0066*/ 	.short	(.L_270 - .L_269)
	.align		4
.L_269:
        /*0068*/ 	.word	index@(.nv.constant0._Z15partitionAssignIdEvP5BlockIT_EPjP9PartitionIS1_E)
        /*006c*/ 	.short	0x0380
        /*006e*/ 	.short	0x0018


	//----- nvinfo : EIATTR_SW_WAR
	.align		4
.L_270:
        /*0070*/ 	.byte	0x04, 0x36
        /*0072*/ 	.short	(.L_272 - .L_271)
.L_271:
        /*0074*/ 	.word	0x00000008
.L_272:


//--------------------- .nv.info._Z12bucketAssignIdEvP5BlockIT_EPjii --------------------------
	.section	.nv.info._Z12bucketAssignIdEvP5BlockIT_EPjii,"",@"SHT_CUDA_INFO"
	.sectionflags	@""
	.align	4


	//----- nvinfo : EIATTR_CUDA_API_VERSION
	.align		4
        /*0000*/ 	.byte	0x04, 0x37
        /*0002*/ 	.short	(.L_274 - .L_273)
.L_273:
        /*0004*/ 	.word	0x00000082


	//----- nvinfo : EIATTR_KPARAM_INFO
	.align		4
.L_274:
        /*0008*/ 	.byte	0x04, 0x17
        /*000a*/ 	.short	(.L_276 - .L_275)
.L_275:
        /*000c*/ 	.word	0x00000000
        /*0010*/ 	.short	0x0003
        /*0012*/ 	.short	0x0014
        /*0014*/ 	.byte	0x00, 0xf0, 0x11, 0x00


	//----- nvinfo : EIATTR_KPARAM_INFO
	.align		4
.L_276:
        /*0018*/ 	.byte	0x04, 0x17
        /*001a*/ 	.short	(.L_278 - .L_277)
.L_277:
        /*001c*/ 	.word	0x00000000
        /*0020*/ 	.short	0x0002
        /*0022*/ 	.short	0x0010
        /*0024*/ 	.byte	0x00, 0xf0, 0x11, 0x00


	//----- nvinfo : EIATTR_KPARAM_INFO
	.align		4
.L_278:
        /*0028*/ 	.byte	0x04, 0x17
        /*002a*/ 	.short	(.L_280 - .L_279)
.L_279:
        /*002c*/ 	.word	0x00000000
        /*0030*/ 	.short	0x0001
        /*0032*/ 	.short	0x0008
        /*0034*/ 	.byte	0x00, 0xf5, 0x21, 0x00


	//----- nvinfo : EIATTR_KPARAM_INFO
	.align		4
.L_280:
        /*0038*/ 	.byte	0x04, 0x17
        /*003a*/ 	.short	(.L_282 - .L_281)
.L_281:
        /*003c*/ 	.word	0x00000000
        /*0040*/ 	.short	0x0000
        /*0042*/ 	.short	0x0000
        /*0044*/ 	.byte	0x00, 0xf5, 0x21, 0x00


	//----- nvinfo : EIATTR_SPARSE_MMA_MASK
	.align		4
.L_282:
        /*0048*/ 	.byte	0x03, 0x50
        /*004a*/ 	.short	0x0000


	//----- nvinfo : EIATTR_MAXREG_COUNT
	.align		4
        /*004c*/ 	.byte	0x03, 0x1b
        /*004e*/ 	.short	0x00ff


	//----- nvinfo : EIATTR_MERCURY_ISA_VERSION
	.align		4
        /*0050*/ 	.byte	0x03, 0x5f
        /*0052*/ 	.short	0x0101


	//----- nvinfo : EIATTR_VRC_CTA_INIT_COUNT
	.align		4
        /*0054*/ 	.byte	0x02, 0x4a
	.zero		1
	.zero		1


	//----- nvinfo : EIATTR_EXIT_INSTR_OFFSETS
	.align		4
        /*0058*/ 	.byte	0x04, 0x1c
        /*005a*/ 	.short	(.L_284 - .L_283)


	//   ....[0]....
.L_283:
        /*005c*/ 	.word	0x00000070


	//   ....[1]....
        /*0060*/ 	.word	0x000000d0


	//   ....[2]....
        /*0064*/ 	.word	0x00000520


	//   ....[3]....
        /*0068*/ 	.word	0x00000570


	//----- nvinfo : EIATTR_CBANK_PARAM_SIZE
	.align		4
.L_284:
        /*006c*/ 	.byte	0x03, 0x19
        /*006e*/ 	.short	0x0018


	//----- nvinfo : EIATTR_PARAM_CBANK
	.align		4
        /*0070*/ 	.byte	0x04, 0x0a
        /*0072*/ 	.short	(.L_286 - .L_285)
	.align		4
.L_285:
        /*0074*/ 	.word	index@(.nv.constant0._Z12bucketAssignIdEvP5BlockIT_EPjii)
        /*0078*/ 	.short	0x0380
        /*007a*/ 	.short	0x0018


	//----- nvinfo : EIATTR_SW_WAR
	.align		4
.L_286:
        /*007c*/ 	.byte	0x04, 0x36
        /*007e*/ 	.short	(.L_288 - .L_287)
.L_287:
        /*0080*/ 	.word	0x00000008
.L_288:


//--------------------- .nv.info._Z11insertPivotIdEvPT_P5BlockIS0_Ei --------------------------
	.section	.nv.info._Z11insertPivotIdEvPT_P5BlockIS0_Ei,"",@"SHT_CUDA_INFO"
	.sectionflags	@""
	.align	4


	//----- nvinfo : EIATTR_CUDA_API_VERSION
	.align		4
        /*0000*/ 	.byte	0x04, 0x37
        /*0002*/ 	.short	(.L_290 - .L_289)
.L_289:
        /*0004*/ 	.word	0x00000082


	//----- nvinfo : EIATTR_KPARAM_INFO
	.align		4
.L_290:
        /*0008*/ 	.byte	0x04, 0x17
        /*000a*/ 	.short	(.L_292 - .L_291)
.L_291:
        /*000c*/ 	.word	0x00000000
        /*0010*/ 	.short	0x0002
        /*0012*/ 	.short	0x0010
        /*0014*/ 	.byte	0x00, 0xf0, 0x11, 0x00


	//----- nvinfo : EIATTR_KPARAM_INFO
	.align		4
.L_292:
        /*0018*/ 	.byte	0x04, 0x17
        /*001a*/ 	.short	(.L_294 - .L_293)
.L_293:
        /*001c*/ 	.word	0x00000000
        /*0020*/ 	.short	0x0001
        /*0022*/ 	.short	0x0008
        /*0024*/ 	.byte	0x00, 0xf5, 0x21, 0x00


	//----- nvinfo : EIATTR_KPARAM_INFO
	.align		4
.L_294:
        /*0028*/ 	.byte	0x04, 0x17
        /*002a*/ 	.short	(.L_296 - .L_295)
.L_295:
        /*002c*/ 	.word	0x00000000
        /*0030*/ 	.short	0x0000
        /*0032*/ 	.short	0x0000
        /*0034*/ 	.byte	0x00, 0xf5, 0x21, 0x00


	//----- nvinfo : EIATTR_SPARSE_MMA_MASK
	.align		4
.L_296:
        /*0038*/ 	.byte	0x03, 0x50
        /*003a*/ 	.short	0x0000


	//----- nvinfo : EIATTR_MAXREG_COUNT
	.align		4
        /*003c*/ 	.byte	0x03, 0x1b
        /*003e*/ 	.short	0x00ff


	//----- nvinfo : EIATTR_MERCURY_ISA_VERSION
	.align		4
        /*0040*/ 	.byte	0x03, 0x5f
        /*0042*/ 	.short	0x0101


	//----- nvinfo : EIATTR_VRC_CTA_INIT_COUNT
	.align		4
        /*0044*/ 	.byte	0x02, 0x4a
	.zero		1
	.zero		1


	//----- nvinfo : EIATTR_EXIT_INSTR_OFFSETS
	.align		4
        /*0048*/ 	.byte	0x04, 0x1c
        /*004a*/ 	.short	(.L_298 - .L_297)


	//   ....[0]....
.L_297:
        /*004c*/ 	.word	0x00000090


	//   ....[1]....
        /*0050*/ 	.word	0x000000f0


	//   ....[2]....
        /*0054*/ 	.word	0x00000190


	//----- nvinfo : EIATTR_CRS_STACK_SIZE
	.align		4
.L_298:
        /*0058*/ 	.byte	0x04, 0x1e
        /*005a*/ 	.short	(.L_300 - .L_299)
.L_299:
        /*005c*/ 	.word	0x00000000


	//----- nvinfo : EIATTR_CBANK_PARAM_SIZE
	.align		4
.L_300:
        /*0060*/ 	.byte	0x03, 0x19
        /*0062*/ 	.short	0x0014


	//----- nvinfo : EIATTR_PARAM_CBANK
	.align		4
        /*0064*/ 	.byte	0x04, 0x0a
        /*0066*/ 	.short	(.L_302 - .L_301)
	.align		4
.L_301:
        /*0068*/ 	.word	index@(.nv.constant0._Z11insertPivotIdEvPT_P5BlockIS0_Ei)
        /*006c*/ 	.short	0x0380
        /*006e*/ 	.short	0x0014


	//----- nvinfo : EIATTR_SW_WAR
	.align		4
.L_302:
        /*0070*/ 	.byte	0x04, 0x36
        /*0072*/ 	.short	(.L_304 - .L_303)
.L_303:
        /*0074*/ 	.word	0x00000008
.L_304:


//--------------------- .nv.info._Z4initIdEvPT_P5BlockIS0_EPjii --------------------------
	.section	.nv.info._Z4initIdEvPT_P5BlockIS0_EPjii,"",@"SHT_CUDA_INFO"
	.sectionflags	@""
	.align	4


	//----- nvinfo : EIATTR_CUDA_API_VERSION
	.align		4
        /*0000*/ 	.byte	0x04, 0x37
        /*0002*/ 	.short	(.L_306 - .L_305)
.L_305:
        /*0004*/ 	.word	0x00000082


	//----- nvinfo : EIATTR_KPARAM_INFO
	.align		4
.L_306:
        /*0008*/ 	.byte	0x04, 0x17
        /*000a*/ 	.short	(.L_308 - .L_307)
.L_307:
        /*000c*/ 	.word	0x00000000
        /*0010*/ 	.short	0x0004
        /*0012*/ 	.short	0x001c
        /*0014*/ 	.byte	0x00, 0xf0, 0x11, 0x00


	//----- nvinfo : EIATTR_KPARAM_INFO
	.align		4
.L_308:
        /*0018*/ 	.byte	0x04, 0x17
        /*001a*/ 	.short	(.L_310 - .L_309)
.L_309:
        /*001c*/ 	.word	0x00000000
        /*0020*/ 	.short	0x0003
        /*0022*/ 	.short	0x0018
        /*0024*/ 	.byte	0x00, 0xf0, 0x11, 0x00


	//----- nvinfo : EIATTR_KPARAM_INFO
	.align		4
.L_310:
        /*0028*/ 	.byte	0x04, 0x17
        /*002a*/ 	.short	(.L_312 - .L_311)
.L_311:
        /*002c*/ 	.word	0x00000000
        /*0030*/ 	.short	0x0002
        /*0032*/ 	.short	0x0010
        /*0034*/ 	.byte	0x00, 0xf5, 0x21, 0x00


	//----- nvinfo : EIATTR_KPARAM_INFO
	.align		4
.L_312:
        /*0038*/ 	.byte	0x04, 0x17
        /*003a*/ 	.short	(.L_314 - .L_313)
.L_313:
        /*003c*/ 	.word	0x00000000
        /*0040*/ 	.short	0x0001
        /*0042*/ 	.short	0x0008
        /*0044*/ 	.byte	0x00, 0xf5, 0x21, 0x00


	//----- nvinfo : EIATTR_KPARAM_INFO
	.align		4
.L_314:
        /*0048*/ 	.byte	0x04, 0x17
        /*004a*/ 	.short	(.L_316 - .L_315)
.L_315:
        /*004c*/ 	.word	0x00000000
        /*0050*/ 	.short	0x0000
        /*0052*/ 	.short	0x0000
        /*0054*/ 	.byte	0x00, 0xf5, 0x21, 0x00


	//----- nvinfo : EIATTR_SPARSE_MMA_MASK
	.align		4
.L_316:
        /*0058*/ 	.byte	0x03, 0x50
        /*005a*/ 	.short	0x0000


	//----- nvinfo : EIATTR_MAXREG_COUNT
	.align		4
        /*005c*/ 	.byte	0x03, 0x1b
        /*005e*/ 	.short	0x00ff


	//----- nvinfo : EIATTR_MERCURY_ISA_VERSION
	.align		4
        /*0060*/ 	.byte	0x03, 0x5f
        /*0062*/ 	.short	0x0101


	//----- nvinfo : EIATTR_VRC_CTA_INIT_COUNT
	.align		4
        /*0064*/ 	.byte	0x02, 0x4a
	.zero		1
	.zero		1


	//----- nvinfo : EIATTR_EXIT_INSTR_OFFSETS
	.align		4
        /*0068*/ 	.byte	0x04, 0x1c
        /*006a*/ 	.short	(.L_318 - .L_317)


	//   ....[0]....
.L_317:
        /*006c*/ 	.word	0x00000070


	//   ....[1]....
        /*0070*/ 	.word	0x00000230


	//----- nvinfo : EIATTR_CBANK_PARAM_SIZE
	.align		4
.L_318:
        /*0074*/ 	.byte	0x03, 0x19
        /*0076*/ 	.short	0x0020


	//----- nvinfo : EIATTR_PARAM_CBANK
	.align		4
        /*0078*/ 	.byte	0x04, 0x0a
        /*007a*/ 	.short	(.L_320 - .L_319)
	.align		4
.L_319:
        /*007c*/ 	.word	index@(.nv.constant0._Z4initIdEvPT_P5BlockIS0_EPjii)
        /*0080*/ 	.short	0x0380
        /*0082*/ 	.short	0x0020


	//----- nvinfo : EIATTR_SW_WAR
	.align		4
.L_320:
        /*0084*/ 	.byte	0x04, 0x36
        /*0086*/ 	.short	(.L_322 - .L_321)
.L_321:
        /*0088*/ 	.word	0x00000008
.L_322:


//--------------------- .nv.info._Z17globalBitonicSortIjEvPT_S1_P5BlockIS0_Eb --------------------------
	.section	.nv.info._Z17globalBitonicSortIjEvPT_S1_P5BlockIS0_Eb,"",@"SHT_CUDA_INFO"
	.sectionflags	@""
	.align	4


	//----- nvinfo : EIATTR_CUDA_API_VERSION
	.align		4
        /*0000*/ 	.byte	0x04, 0x37
        /*0002*/ 	.short	(.L_324 - .L_323)
.L_323:
        /*0004*/ 	.word	0x00000082


	//----- nvinfo : EIATTR_KPARAM_INFO
	.align		4
.L_324:
        /*0008*/ 	.byte	0x04, 0x17
        /*000a*/ 	.short	(.L_326 - .L_325)
.L_325:
        /*000c*/ 	.word	0x00000000
        /*0010*/ 	.short	0x0003
        /*0012*/ 	.short	0x0018
        /*0014*/ 	.byte	0x00, 0xf0, 0x05, 0x00


	//----- nvinfo : EIATTR_KPARAM_INFO
	.align		4
.L_326:
        /*0018*/ 	.byte	0x04, 0x17
        /*001a*/ 	.short	(.L_328 - .L_327)
.L_327:
        /*001c*/ 	.word	0x00000000
        /*0020*/ 	.short	0x0002
        /*0022*/ 	.short	0x0010
        /*0024*/ 	.byte	0x00, 0xf5, 0x21, 0x00


	//----- nvinfo : EIATTR_KPARAM_INFO
	.align		4
.L_328:
        /*0028*/ 	.byte	0x04, 0x17
        /*002a*/ 	.short	(.L_330 - .L_329)
.L_329:
        /*002c*/ 	.word	0x00000000
        /*0030*/ 	.short	0x0001
        /*0032*/ 	.short	0x0008
        /*0034*/ 	.byte	0x00, 0xf5, 0x21, 0x00


	//----- nvinfo : EIATTR_KPARAM_INFO
	.align		4
.L_330:
        /*0038*/ 	.byte	0x04, 0x17
        /*003a*/ 	.short	(.L_332 - .L_331)
.L_331:
        /*003c*/ 	.word	0x00000000
        /*0040*/ 	.short	0x0000
        /*0042*/ 	.short	0x0000
        /*0044*/ 	.byte	0x00, 0xf5, 0x21, 0x00


	//----- nvinfo : EIATTR_SPARSE_MMA_MASK
	.align		4
.L_332:
        /*0048*/ 	.byte	0x03, 0x50
        /*004a*/ 	.short	0x0000


	//----- nvinfo : EIATTR_MAXREG_COUNT
	.align		4
        /*004c*/ 	.byte	0x03, 0x1b
        /*004e*/ 	.short	0x00ff


	//----- nvinfo : EIATTR_NUM_BARRIERS
	.align		4
        /*0050*/ 	.byte	0x02, 0x4c
        /*0052*/ 	.byte	0x01
	.zero		1


	//----- nvinfo : EIATTR_MERCURY_ISA_VERSION
	.align		4
        /*0054*/ 	.byte	0x03, 0x5f
        /*0056*/ 	.short	0x0101


	//----- nvinfo : EIATTR_VRC_CTA_INIT_COUNT
	.align		4
        /*0058*/ 	.byte	0x02, 0x4a
	.zero		1
	.zero		1


	//----- nvinfo : EIATTR_EXIT_INSTR_OFFSETS
	.align		4
        /*005c*/ 	.byte	0x04, 0x1c
        /*005e*/ 	.short	(.L_334 - .L_333)


	//   ....[0]....
.L_333:
        /*0060*/ 	.word	0x000000a0


	//   ....[1]....
        /*0064*/ 	.word	0x00000750


	//   ....[2]....
        /*0068*/ 	.word	0x00000830


	//----- nvinfo : EIATTR_CRS_STACK_SIZE
	.align		4
.L_334:
        /*006c*/ 	.byte	0x04, 0x1e
        /*006e*/ 	.short	(.L_336 - .L_335)
.L_335:
        /*0070*/ 	.word	0x00000000


	//----- nvinfo : EIATTR_CBANK_PARAM_SIZE
	.align		4
.L_336:
        /*0074*/ 	.byte	0x03, 0x19
        /*0076*/ 	.short	0x0019


	//----- nvinfo : EIATTR_PARAM_CBANK
	.align		4
        /*0078*/ 	.byte	0x04, 0x0a
        /*007a*/ 	.short	(.L_338 - .L_337)
	.align		4
.L_337:
        /*007c*/ 	.word	index@(.nv.constant0._Z17globalBitonicSortIjEvPT_S1_P5BlockIS0_Eb)
        /*0080*/ 	.short	0x0380
        /*0082*/ 	.short	0x0019


	//----- nvinfo : EIATTR_SW_WAR
	.align		4
.L_338:
        /*0084*/ 	.byte	0x04, 0x36
        /*0086*/ 	.short	(.L_340 - .L_339)
.L_339:
        /*0088*/ 	.word	0x00000008
.L_340:


//--------------------- .nv.info._Z5quickIjEvPT_S1_P9PartitionIS0_EP5BlockIS0_E --------------------------
	.section	.nv.info._Z5quickIjEvPT_S1_P9PartitionIS0_EP5BlockIS0_E,"",@"SHT_CUDA_INFO"
	.sectionflags	@""
	.align	4


	//----- nvinfo : EIATTR_CUDA_API_VERSION
	.align		4
        /*0000*/ 	.byte	0x04, 0x37
        /*0002*/ 	.short	(.L_342 - .L_341)
.L_341:
        /*0004*/ 	.word	0x00000082


	//----- nvinfo : EIATTR_KPARAM_INFO
	.align		4
.L_342:
        /*0008*/ 	.byte	0x04, 0x17
        /*000a*/ 	.short	(.L_344 - .L_343)
.L_343:
        /*000c*/ 	.word	0x00000000
        /*0010*/ 	.short	0x0003
        /*0012*/ 	.short	0x0018
        /*0014*/ 	.byte	0x00, 0xf5, 0x21, 0x00


	//----- nvinfo : EIATTR_KPARAM_INFO
	.align		4
.L_344:
        /*0018*/ 	.byte	0x04, 0x17
        /*001a*/ 	.short	(.L_346 - .L_345)
.L_345:
        /*001c*/ 	.word	0x00000000
        /*0020*/ 	.short	0x0002
        /*0022*/ 	.short	0x0010
        /*0024*/ 	.byte	0x00, 0xf5, 0x21, 0x00


	//----- nvinfo : EIATTR_KPARAM_INFO
	.align		4
.L_346:
        /*0028*/ 	.byte	0x04, 0x17
        /*002a*/ 	.short	(.L_348 - .L_347)
.L_347:
        /*002c*/ 	.word	0x00000000
        /*0030*/ 	.short	0x0001
        /*0032*/ 	.short	0x0008
        /*0034*/ 	.byte	0x00, 0xf5, 0x21, 0x00


	//----- nvinfo : EIATTR_KPARAM_INFO
	.align		4
.L_348:
        /*0038*/ 	.byte	0x04, 0x17
        /*003a*/ 	.short	(.L_350 - .L_349)
.L_349:
        /*003c*/ 	.word	0x00000000
        /*0040*/ 	.short	0x0000
        /*0042*/ 	.short	0x0000
        /*0044*/ 	.byte	0x00, 0xf5, 0x21, 0x00


	//----- nvinfo : EIATTR_SPARSE_MMA_MASK
	.align		4
.L_350:
        /*0048*/ 	.byte	0x03, 0x50
        /*004a*/ 	.short	0x0000


	//----- nvinfo : EIATTR_MAXREG_COUNT
	.align		4
        /*004c*/ 	.byte	0x03, 0x1b
        /*004e*/ 	.short	0x00ff


	//----- nvinfo : EIATTR_NUM_BARRIERS
	.align		4
        /*0050*/ 	.byte	0x02, 0x4c
        /*0052*/ 	.byte	0x01
	.zero		1


	//----- nvinfo : EIATTR_MERCURY_ISA_VERSION
	.align		4
        /*0054*/ 	.byte	0x03, 0x5f
        /*0056*/ 	.short	0x0101


	//----- nvinfo : EIATTR_INT_WARP_WIDE_INSTR_OFFSETS
	.align		4
        /*0058*/ 	.byte	0x04, 0x31
        /*005a*/ 	.short	(.L_352 - .L_351)


	//   ....[0]....
.L_351:
        /*005c*/ 	.word	0x00000a80


	//   ....[1]....
        /*0060*/ 	.word	0x00000a90


	//   ....[2]....
        /*0064*/ 	.word	0x00000ab0


	//   ....[3]....
        /*0068*/ 	.word	0x000013c0


	//   ....[4]....
        /*006c*/ 	.word	0x00001410


	//   ....[5]....
        /*0070*/ 	.word	0x00001450


	//   ....[6]....
        /*0074*/ 	.word	0x00001480


	//   ....[7]....
        /*0078*/ 	.word	0x000014a0


	//   ....[8]....
        /*007c*/ 	.word	0x000014c0


	//   ....[9]....
        /*0080*/ 	.word	0x000014f0


	//   ....[10]....
        /*0084*/ 	.word	0x00001500


	//   ....[11]....
        /*0088*/ 	.word	0x00001520


	//   ....[12]....
        /*008c*/ 	.word	0x00001590


	//   ....[13]....
        /*0090*/ 	.word	0x000015d0


	//   ....[14]....
        /*0094*/ 	.word	0x00001600


	//   ....[15]....
        /*0098*/ 	.word	0x00001620


	//   ....[16]....
        /*009c*/ 	.word	0x00001640


	//   ....[17]....
        /*00a0*/ 	.word	0x00001670


	//   ....[18]....
        /*00a4*/ 	.word	0x00001680


	//----- nvinfo : EIATTR_VRC_CTA_INIT_COUNT
	.align		4
.L_352:
        /*00a8*/ 	.byte	0x02, 0x4a
	.zero		1
	.zero		1


	//----- nvinfo : EIATTR_EXIT_INSTR_OFFSETS
	.align		4
        /*00ac*/ 	.byte	0x04, 0x1c
        /*00ae*/ 	.short	(.L_354 - .L_353)


	//   ....[0]....
.L_353:
        /*00b0*/ 	.word	0x00001d50


	//   ....[1]....
        /*00b4*/ 	.word	0x00002280


	//----- nvinfo : EIATTR_CRS_STACK_SIZE
	.align		4
.L_354:
        /*00b8*/ 	.byte	0x04, 0x1e
        /*00ba*/ 	.short	(.L_356 - .L_355)
.L_355:
        /*00bc*/ 	.word	0x00000000


	//----- nvinfo : EIATTR_CBANK_PARAM_SIZE
	.align		4
.L_356:
        /*00c0*/ 	.byte	0x03, 0x19
        /*00c2*/ 	.short	0x0020


	//----- nvinfo : EIATTR_PARAM_CBANK
	.align		4
        /*00c4*/ 	.byte	0x04, 0x0a
        /*00c6*/ 	.short	(.L_358 - .L_357)
	.align		4
.L_357:
        /*00c8*/ 	.word	index@(.nv.constant0._Z5quickIjEvPT_S1_P9PartitionIS0_EP5BlockIS0_E)
        /*00cc*/ 	.short	0x0380
        /*00ce*/ 	.short	0x0020


	//----- nvinfo : EIATTR_SW_WAR
	.align		4
.L_358:
        /*00d0*/ 	.byte	0x04, 0x36
        /*00d2*/ 	.short	(.L_360 - .L_359)
.L_359:
        /*00d4*/ 	.word	0x00000008
.L_360:


//--------------------- .nv.info._Z15partitionAssignIjEvP5BlockIT_EPjP9PartitionIS1_E --------------------------
	.section	.nv.info._Z15partitionAssignIjEvP5BlockIT_EPjP9PartitionIS1_E,"",@"SHT_CUDA_INFO"
	.sectionflags	@""
	.align	4


	//----- nvinfo : EIATTR_CUDA_API_VERSION
	.align		4
        /*0000*/ 	.byte	0x04, 0x37
        /*0002*/ 	.short	(.L_362 - .L_361)
.L_361:
        /*0004*/ 	.word	0x00000082


	//----- nvinfo : EIATTR_KPARAM_INFO
	.align		4
.L_362:
        /*0008*/ 	.byte	0x04, 0x17
        /*000a*/ 	.short	(.L_364 - .L_363)
.L_363:
        /*000c*/ 	.word	0x00000000
        /*0010*/ 	.short	0x0002
        /*0012*/ 	.short	0x0010
        /*0014*/ 	.byte	0x00, 0xf5, 0x21, 0x00


	//----- nvinfo : EIATTR_KPARAM_INFO
	.align		4
.L_364:
        /*0018*/ 	.byte	0x04, 0x17
        /*001a*/ 	.short	(.L_366 - .L_365)
.L_365:
        /*001c*/ 	.word	0x00000000
        /*0020*/ 	.short	0x0001
        /*0022*/ 	.short	0x0008
        /*0024*/ 	.byte	0x00, 0xf5, 0x21, 0x00


	//----- nvinfo : EIATTR_KPARAM_INFO
	.align		4
.L_366:
        /*0028*/ 	.byte	0x04, 0x17
        /*002a*/ 	.short	(.L_368 - .L_367)
.L_367:
        /*002c*/ 	.word	0x00000000
        /*0030*/ 	.short	0x0000
        /*0032*/ 	.short	0x0000
        /*0034*/ 	.byte	0x00, 0xf5, 0x21, 0x00


	//----- nvinfo : EIATTR_SPARSE_MMA_MASK
	.align		4
.L_368:
        /*0038*/ 	.byte	0x03, 0x50
        /*003a*/ 	.short	0x0000


	//----- nvinfo : EIATTR_MAXREG_COUNT
	.align		4
        /*003c*/ 	.byte	0x03, 0x1b
        /*003e*/ 	.short	0x00ff


	//----- nvinfo : EIATTR_NUM_BARRIERS
	.align		4
        /*0040*/ 	.byte	0x02, 0x4c
        /*0042*/ 	.byte	0x01
	.zero		1


	//----- nvinfo : EIATTR_MERCURY_ISA_VERSION
	.align		4
        /*0044*/ 	.byte	0x03, 0x5f
        /*0046*/ 	.short	0x0101


	//----- nvinfo : EIATTR_VRC_CTA_INIT_COUNT
	.align		4
        /*0048*/ 	.byte	0x02, 0x4a
	.zero		1
	.zero		1


	//----- nvinfo : EIATTR_EXIT_INSTR_OFFSETS
	.align		4
        /*004c*/ 	.byte	0x04, 0x1c
        /*004e*/ 	.short	(.L_370 - .L_369)


	//   ....[0]....
.L_369:
        /*0050*/ 	.word	0x00000320


	//   ....[1]....
        /*0054*/ 	.word	0x00000370


	//----- nvinfo : EIATTR_CRS_STACK_SIZE
	.align		4
.L_370:
        /*0058*/ 	.byte	0x04, 0x1e
        /*005a*/ 	.short	(.L_372 - .L_371)
.L_371:
        /*005c*/ 	.word	0x00000000


	//----- nvinfo : EIATTR_CBANK_PARAM_SIZE
	.align		4
.L_372:
        /*0060*/ 	.byte	0x03, 0x19
        /*0062*/ 	.short	0x0018


	//----- nvinfo : EIATTR_PARAM_CBANK
	.align		4
        /*0064*/ 	.byte	0x04, 0x0a
        /*0066*/ 	.short	(.L_374 - .L_373)
	.align		4
.L_373:
        /*0068*/ 	.word	index@(.nv.constant0._Z15partitionAssignIjEvP5BlockIT_EPjP9PartitionIS1_E)
        /*006c*/ 	.short	0x0380
        /*006e*/ 	.short	0x0018


	//----- nvinfo : EIATTR_SW_WAR
	.align		4
.L_374:
        /*0070*/ 	.byte	0x04, 0x36
        /*0072*/ 	.short	(.L_376 - .L_375)
.L_375:
        /*0074*/ 	.word	0x00000008
.L_376:


//--------------------- .nv.info._Z12bucketAssignIjEvP5BlockIT_EPjii --------------------------
	.section	.nv.info._Z12bucketAssignIjEvP5BlockIT_EPjii,"",@"SHT_CUDA_INFO"
	.sectionflags	@""
	.align	4


	//----- nvinfo : EIATTR_CUDA_API_VERSION
	.align		4
        /*0000*/ 	.byte	0x04, 0x37
        /*0002*/ 	.short	(.L_378 - .L_377)
.L_377:
        /*0004*/ 	.word	0x00000082


	//----- nvinfo : EIATTR_KPARAM_INFO
	.align		4
.L_378:
        /*0008*/ 	.byte	0x04, 0x17
        /*000a*/ 	.short	(.L_380 - .L_379)
.L_379:
        /*000c*/ 	.word	0x00000000
        /*0010*/ 	.short	0x0003
        /*0012*/ 	.short	0x0014
        /*0014*/ 	.byte	0x00, 0xf0, 0x11, 0x00


	//----- nvinfo : EIATTR_KPARAM_INFO
	.align		4
.L_380:
        /*0018*/ 	.byte	0x04, 0x17
        /*001a*/ 	.short	(.L_382 - .L_381)
.L_381:
        /*001c*/ 	.word	0x00000000
        /*0020*/ 	.short	0x0002
        /*0022*/ 	.short	0x0010
        /*0024*/ 	.byte	0x00, 0xf0, 0x11, 0x00


	//----- nvinfo : EIATTR_KPARAM_INFO
	.align		4
.L_382:
        /*0028*/ 	.byte	0x04, 0x17
        /*002a*/ 	.short	(.L_384 - .L_383)
.L_383:
        /*002c*/ 	.word	0x00000000
        /*0030*/ 	.short	0x0001
        /*0032*/ 	.short	0x0008
        /*0034*/ 	.byte	0x00, 0xf5, 0x21, 0x00


	//----- nvinfo : EIATTR_KPARAM_INFO
	.align		4
.L_384:
        /*0038*/ 	.byte	0x04, 0x17
        /*003a*/ 	.short	(.L_386 - .L_385)
.L_385:
        /*003c*/ 	.word	0x00000000
        /*0040*/ 	.short	0x0000
        /*0042*/ 	.short	0x0000
        /*0044*/ 	.byte	0x00, 0xf5, 0x21, 0x00


	//----- nvinfo : EIATTR_SPARSE_MMA_MASK
	.align		4
.L_386:
        /*0048*/ 	.byte	0x03, 0x50
        /*004a*/ 	.short	0x0000


	//----- nvinfo : EIATTR_MAXREG_COUNT
	.align		4
        /*004c*/ 	.byte	0x03, 0x1b
        /*004e*/ 	.short	0x00ff


	//----- nvinfo : EIATTR_MERCURY_ISA_VERSION
	.align		4
        /*0050*/ 	.byte	0x03, 0x5f
        /*0052*/ 	.short	0x0101


	//----- nvinfo : EIATTR_VRC_CTA_INIT_COUNT
	.align		4
        /*0054*/ 	.byte	0x02, 0x4a
	.zero		1
	.zero		1


	//----- nvinfo : EIATTR_EXIT_INSTR_OFFSETS
	.align		4
        /*0058*/ 	.byte	0x04, 0x1c
        /*005a*/ 	.short	(.L_388 - .L_387)


	//   ....[0]....
.L_387:
        /*005c*/ 	.word	0x00000070


	//   ....[1]....
        /*0060*/ 	.word	0x000000d0


	//   ....[2]....
        /*0064*/ 	.word	0x00000410


	//   ....[3]....
        /*0068*/ 	.word	0x00000460


	//----- nvinfo : EIATTR_CBANK_PARAM_SIZE
	.align		4
.L_388:
        /*006c*/ 	.byte	0x03, 0x19
        /*006e*/ 	.short	0x0018


	//----- nvinfo : EIATTR_PARAM_CBANK
	.align		4
        /*0070*/ 	.byte	0x04, 0x0a
        /*0072*/ 	.short	(.L_390 - .L_389)
	.align		4
.L_389:
        /*0074*/ 	.word	index@(.nv.constant0._Z12bucketAssignIjEvP5BlockIT_EPjii)
        /*0078*/ 	.short	0x0380
        /*007a*/ 	.short	0x0018


	//----- nvinfo : EIATTR_SW_WAR
	.align		4
.L_390:
        /*007c*/ 	.byte	0x04, 0x36
        /*007e*/ 	.short	(.L_392 - .L_391)
.L_391:
        /*0080*/ 	.word	0x00000008
.L_392:


//--------------------- .nv.info._Z11insertPivotIjEvPT_P5BlockIS0_Ei --------------------------
	.section	.nv.info._Z11insertPivotIjEvPT_P5BlockIS0_Ei,"",@"SHT_CUDA_INFO"
	.sectionflags	@""
	.align	4


	//----- nvinfo : EIATTR_CUDA_API_VERSION
	.align		4
        /*0000*/ 	.byte	0x04, 0x37
        /*0002*/ 	.short	(.L_394 - .L_393)
.L_393:
        /*0004*/ 	.word	0x00000082


	//----- nvinfo : EIATTR_KPARAM_INFO
	.align		4
.L_394:
        /*0008*/ 	.byte	0x04, 0x17
        /*000a*/ 	.short	(.L_396 - .L_395)
.L_395:
        /*000c*/ 	.word	0x00000000
        /*0010*/ 	.short	0x0002
        /*0012*/ 	.short	0x0010
        /*0014*/ 	.byte	0x00, 0xf0, 0x11, 0x00


	//----- nvinfo : EIATTR_KPARAM_INFO
	.align		4
.L_396:
        /*0018*/ 	.byte	0x04, 0x17
        /*001a*/ 	.short	(.L_398 - .L_397)
.L_397:
        /*001c*/ 	.word	0x00000000
        /*0020*/ 	.short	0x0001
        /*0022*/ 	.short	0x0008
        /*0024*/ 	.byte	0x00, 0xf5, 0x21, 0x00


	//----- nvinfo : EIATTR_KPARAM_INFO
	.align		4
.L_398:
        /*0028*/ 	.byte	0x04, 0x17
        /*002a*/ 	.short	(.L_400 - .L_399)
.L_399:
        /*002c*/ 	.word	0x00000000
        /*0030*/ 	.short	0x0000
        /*0032*/ 	.short	0x0000
        /*0034*/ 	.byte	0x00, 0xf5, 0x21, 0x00


	//----- nvinfo : EIATTR_SPARSE_MMA_MASK
	.align		4
.L_400:
        /*0038*/ 	.byte	0x03, 0x50
        /*003a*/ 	.short	0x0000


	//----- nvinfo : EIATTR_MAXREG_COUNT
	.align		4
        /*003c*/ 	.byte	0x03, 0x1b
        /*003e*/ 	.short	0x00ff


	//----- nvinfo : EIATTR_MERCURY_ISA_VERSION
	.align		4
        /*0040*/ 	.byte	0x03, 0x5f
        /*0042*/ 	.short	0x0101


	//----- nvinfo : EIATTR_VRC_CTA_INIT_COUNT
	.align		4
        /*0044*/ 	.byte	0x02, 0x4a
	.zero		1
	.zero		1


	//----- nvinfo : EIATTR_EXIT_INSTR_OFFSETS
	.align		4
        /*0048*/ 	.byte	0x04, 0x1c
        /*004a*/ 	.short	(.L_402 - .L_401)


	//   ....[0]....
.L_401:
        /*004c*/ 	.word	0x00000090


	//   ....[1]....
        /*0050*/ 	.word	0x000000f0


	//   ....[2]....
        /*0054*/ 	.word	0x00000180


	//----- nvinfo : EIATTR_CRS_STACK_SIZE
	.align		4
.L_402:
        /*0058*/ 	.byte	0x04, 0x1e
        /*005a*/ 	.short	(.L_404 - .L_403)
.L_403:
        /*005c*/ 	.word	0x00000000


	//----- nvinfo : EIATTR_CBANK_PARAM_SIZE
	.align		4
.L_404:
        /*0060*/ 	.byte	0x03, 0x19
        /*0062*/ 	.short	0x0014


	//----- nvinfo : EIATTR_PARAM_CBANK
	.align		4
        /*0064*/ 	.byte	0x04, 0x0a
        /*0066*/ 	.short	(.L_406 - .L_405)
	.align		4
.L_405:
        /*0068*/ 	.word	index@(.nv.constant0._Z11insertPivotIjEvPT_P5BlockIS0_Ei)
        /*006c*/ 	.short	0x0380
        /*006e*/ 	.short	0x0014


	//----- nvinfo : EIATTR_SW_WAR
	.align		4
.L_406:
        /*0070*/ 	.byte	0x04, 0x36
        /*0072*/ 	.short	(.L_408 - .L_407)
.L_407:
        /*0074*/ 	.word	0x00000008
.L_408:


//--------------------- .nv.info._Z4initIjEvPT_P5BlockIS0_EPjii --------------------------
	.section	.nv.info._Z4initIjEvPT_P5BlockIS0_EPjii,"",@"SHT_CUDA_INFO"
	.sectionflags	@""
	.align	4


	//----- nvinfo : EIATTR_CUDA_API_VERSION
	.align		4
        /*0000*/ 	.byte	0x04, 0x37
        /*0002*/ 	.short	(.L_410 - .L_409)
.L_409:
        /*0004*/ 	.word	0x00000082


	//----- nvinfo : EIATTR_KPARAM_INFO
	.align		4
.L_410:
        /*0008*/ 	.byte	0x04, 0x17
        /*000a*/ 	.short	(.L_412 - .L_411)
.L_411:
        /*000c*/ 	.word	0x00000000
        /*0010*/ 	.short	0x0004
        /*0012*/ 	.short	0x001c
        /*0014*/ 	.byte	0x00, 0xf0, 0x11, 0x00


	//----- nvinfo : EIATTR_KPARAM_INFO
	.align		4
.L_412:
        /*0018*/ 	.byte	0x04, 0x17
        /*001a*/ 	.short	(.L_414 - .L_413)
.L_413:
        /*001c*/ 	.word	0x00000000
        /*0020*/ 	.short	0x0003
        /*0022*/ 	.short	0x0018
        /*0024*/ 	.byte	0x00, 0xf0, 0x11, 0x00


	//----- nvinfo : EIATTR_KPARAM_INFO
	.align		4
.L_414:
        /*0028*/ 	.byte	0x04, 0x17
        /*002a*/ 	.short	(.L_416 - .L_415)
.L_415:
        /*002c*/ 	.word	0x00000000
        /*0030*/ 	.short	0x0002
        /*0032*/ 	.short	0x0010
        /*0034*/ 	.byte	0x00, 0xf5, 0x21, 0x00


	//----- nvinfo : EIATTR_KPARAM_INFO
	.align		4
.L_416:
        /*0038*/ 	.byte	0x04, 0x17
        /*003a*/ 	.short	(.L_418 - .L_417)
.L_417:
        /*003c*/ 	.word	0x00000000
        /*0040*/ 	.short	0x0001
        /*0042*/ 	.short	0x0008
        /*0044*/ 	.byte	0x00, 0xf5, 0x21, 0x00


	//----- nvinfo : EIATTR_KPARAM_INFO
	.align		4
.L_418:
        /*0048*/ 	.byte	0x04, 0x17
        /*004a*/ 	.short	(.L_420 - .L_419)
.L_419:
        /*004c*/ 	.word	0x00000000
        /*0050*/ 	.short	0x0000
        /*0052*/ 	.short	0x0000
        /*0054*/ 	.byte	0x00, 0xf5, 0x21, 0x00


	//----- nvinfo : EIATTR_SPARSE_MMA_MASK
	.align		4
.L_420:
        /*0058*/ 	.byte	0x03, 0x50
        /*005a*/ 	.short	0x0000


	//----- nvinfo : EIATTR_MAXREG_COUNT
	.align		4
        /*005c*/ 	.byte	0x03, 0x1b
        /*005e*/ 	.short	0x00ff


	//----- nvinfo : EIATTR_MERCURY_ISA_VERSION
	.align		4
        /*0060*/ 	.byte	0x03, 0x5f
        /*0062*/ 	.short	0x0101


	//----- nvinfo : EIATTR_VRC_CTA_INIT_COUNT
	.align		4
        /*0064*/ 	.byte	0x02, 0x4a
	.zero		1
	.zero		1


	//----- nvinfo : EIATTR_EXIT_INSTR_OFFSETS
	.align		4
        /*0068*/ 	.byte	0x04, 0x1c
        /*006a*/ 	.short	(.L_422 - .L_421)


	//   ....[0]....
.L_421:
        /*006c*/ 	.word	0x00000070


	//   ....[1]....
        /*0070*/ 	.word	0x00000210


	//----- nvinfo : EIATTR_CBANK_PARAM_SIZE
	.align		4
.L_422:
        /*0074*/ 	.byte	0x03, 0x19
        /*0076*/ 	.short	0x0020


	//----- nvinfo : EIATTR_PARAM_CBANK
	.align		4
        /*0078*/ 	.byte	0x04, 0x0a
        /*007a*/ 	.short	(.L_424 - .L_423)
	.align		4
.L_423:
        /*007c*/ 	.word	index@(.nv.constant0._Z4initIjEvPT_P5BlockIS0_EPjii)
        /*0080*/ 	.short	0x0380
        /*0082*/ 	.short	0x0020


	//----- nvinfo : EIATTR_SW_WAR
	.align		4
.L_424:
        /*0084*/ 	.byte	0x04, 0x36
        /*0086*/ 	.short	(.L_426 - .L_425)
.L_425:
        /*0088*/ 	.word	0x00000008
.L_426:


//--------------------- .nv.callgraph             --------------------------
	.section	.nv.callgraph,"",@"SHT_CUDA_CALLGRAPH"
	.align	4
	.sectionentsize	8
	.align		4
        /*0000*/ 	.word	0x00000000
	.align		4
        /*0004*/ 	.word	0xffffffff
	.align		4
        /*0008*/ 	.word	0x00000000
	.align		4
        /*000c*/ 	.word	0xfffffffe
	.align		4
        /*0010*/ 	.word	0x00000000
	.align		4
        /*0014*/ 	.word	0xfffffffd
	.align		4
        /*0018*/ 	.word	0x00000000
	.align		4
        /*001c*/ 	.word	0xfffffffc


//--------------------- .nv.constant4             --------------------------
	.section	.nv.constant4,"a",@progbits
	.align	8
	.align		8
.nv.constant4:
        /*0000*/ 	.dword	_ZN34_INTERNAL_4486fad2_4_k_cu_169782c64cuda3std3__45__cpo5beginE
	.align		8
        /*0008*/ 	.dword	_ZN34_INTERNAL_4486fad2_4_k_cu_169782c64cuda3std3__45__cpo3endE
	.align		8
        /*0010*/ 	.dword	_ZN34_INTERNAL_4486fad2_4_k_cu_169782c64cuda3std3__45__cpo6cbeginE
	.align		8
        /*0018*/ 	.dword	_ZN34_INTERNAL_4486fad2_4_k_cu_169782c64cuda3std3__45__cpo4cendE
	.align		8
        /*0020*/ 	.dword	_ZN34_INTERNAL_4486fad2_4_k_cu_169782c64cuda3std3__45__cpo6rbeginE
	.align		8
        /*0028*/ 	.dword	_ZN34_INTERNAL_4486fad2_4_k_cu_169782c64cuda3std3__45__cpo4rendE
	.align		8
        /*0030*/ 	.dword	_ZN34_INTERNAL_4486fad2_4_k_cu_169782c64cuda3std3__45__cpo7crbeginE
	.align		8
        /*0038*/ 	.dword	_ZN34_INTERNAL_4486fad2_4_k_cu_169782c64cuda3std3__45__cpo5crendE
	.align		8
        /*0040*/ 	.dword	_ZN34_INTERNAL_4486fad2_4_k_cu_169782c64cuda3std3__436_GLOBAL__N__4486fad2_4_k_cu_169782c66ignoreE
	.align		8
        /*0048*/ 	.dword	_ZN34_INTERNAL_4486fad2_4_k_cu_169782c64cuda3std3__419piecewise_constructE
	.align		8
        /*0050*/ 	.dword	_ZN34_INTERNAL_4486fad2_4_k_cu_169782c64cuda3std3__48in_placeE
	.align		8
        /*0058*/ 	.dword	_ZN34_INTERNAL_4486fad2_4_k_cu_169782c64cuda3std3__420unreachable_sentinelE
	.align		8
        /*0060*/ 	.dword	_ZN34_INTERNAL_4486fad2_4_k_cu_169782c64cuda3std3__47nulloptE
	.align		8
        /*0068*/ 	.dword	_ZN34_INTERNAL_4486fad2_4_k_cu_169782c64cuda3std3__48unexpectE
	.align		8
        /*0070*/ 	.dword	_ZN34_INTERNAL_4486fad2_4_k_cu_169782c64cuda3std6ranges3__45__cpo4swapE
	.align		8
        /*0078*/ 	.dword	_ZN34_INTERNAL_4486fad2_4_k_cu_169782c64cuda3std6ranges3__45__cpo9iter_moveE
	.align		8
        /*0080*/ 	.dword	_ZN34_INTERNAL_4486fad2_4_k_cu_169782c64cuda3std6ranges3__45__cpo5beginE
	.align		8
        /*0088*/ 	.dword	_ZN34_INTERNAL_4486fad2_4_k_cu_169782c64cuda3std6ranges3__45__cpo3endE
	.align		8
        /*0090*/ 	.dword	_ZN34_INTERNAL_4486fad2_4_k_cu_169782c64cuda3std6ranges3__45__cpo6cbeginE
	.align		8
        /*0098*/ 	.dword	_ZN34_INTERNAL_4486fad2_4_k_cu_169782c64cuda3std6ranges3__45__cpo4cendE
	.align		8
        /*00a0*/ 	.dword	_ZN34_INTERNAL_4486fad2_4_k_cu_169782c64cuda3std6ranges3__45__cpo7advanceE
	.align		8
        /*00a8*/ 	.dword	_ZN34_INTERNAL_4486fad2_4_k_cu_169782c64cuda3std6ranges3__45__cpo9iter_swapE
	.align		8
        /*00b0*/ 	.dword	_ZN34_INTERNAL_4486fad2_4_k_cu_169782c64cuda3std6ranges3__45__cpo4nextE
	.align		8
        /*00b8*/ 	.dword	_ZN34_INTERNAL_4486fad2_4_k_cu_169782c64cuda3std6ranges3__45__cpo4prevE
	.align		8
        /*00c0*/ 	.dword	_ZN34_INTERNAL_4486fad2_4_k_cu_169782c64cuda3std6ranges3__45__cpo4dataE
	.align		8
        /*00c8*/ 	.dword	_ZN34_INTERNAL_4486fad2_4_k_cu_169782c64cuda3std6ranges3__45__cpo5cdataE
	.align		8
        /*00d0*/ 	.dword	_ZN34_INTERNAL_4486fad2_4_k_cu_169782c64cuda3std6ranges3__45__cpo4sizeE
	.align		8
        /*00d8*/ 	.dword	_ZN34_INTERNAL_4486fad2_4_k_cu_169782c64cuda3std6ranges3__45__cpo5ssizeE
	.align		8
        /*00e0*/ 	.dword	_ZN34_INTERNAL_4486fad2_4_k_cu_169782c64cuda3std6ranges3__45__cpo8distanceE
	.align		8
        /*00e8*/ 	.dword	_ZN34_INTERNAL_4486fad2_4_k_cu_169782c66thrust24THRUST_300001_SM_1000_NS8cuda_cub3parE
	.align		8
        /*00f0*/ 	.dword	_ZN34_INTERNAL_4486fad2_4_k_cu_169782c66thrust24THRUST_300001_SM_1000_NS8cuda_cub10par_nosyncE
	.align		8
        /*00f8*/ 	.dword	_ZN34_INTERNAL_4486fad2_4_k_cu_169782c66thrust24THRUST_300001_SM_1000_NS6system6detail10sequential3seqE
	.align		8
        /*0100*/ 	.dword	_ZN34_INTERNAL_4486fad2_4_k_cu_169782c66thrust24THRUST_300001_SM_1000_NS12placeholders2_1E
	.align		8
        /*0108*/ 	.dword	_ZN34_INTERNAL_4486fad2_4_k_cu_169782c66thrust24THRUST_300001_SM_1000_NS12placeholders2_2E
	.align		8
        /*0110*/ 	.dword	_ZN34_INTERNAL_4486fad2_4_k_cu_169782c66thrust24THRUST_300001_SM_1000_NS12placeholders2_3E
	.align		8
        /*0118*/ 	.dword	_ZN34_INTERNAL_4486fad2_4_k_cu_169782c66thrust24THRUST_300001_SM_1000_NS12placeholders2_4E
	.align		8
        /*0120*/ 	.dword	_ZN34_INTERNAL_4486fad2_4_k_cu_169782c66thrust24THRUST_300001_SM_1000_NS12placeholders2_5E
	.align		8
        /*0128*/ 	.dword	_ZN34_INTERNAL_4486fad2_4_k_cu_169782c66thrust24THRUST_300001_SM_1000_NS12placeholders2_6E
	.align		8
        /*0130*/ 	.dword	_ZN34_INTERNAL_4486fad2_4_k_cu_169782c66thrust24THRUST_300001_SM_1000_NS12placeholders2_7E
	.align		8
        /*0138*/ 	.dword	_ZN34_INTERNAL_4486fad2_4_k_cu_169782c66thrust24THRUST_300001_SM_1000_NS12placeholders2_8E
	.align		8
        /*0140*/ 	.dword	_ZN34_INTERNAL_4486fad2_4_k_cu_169782c66thrust24THRUST_300001_SM_1000_NS12placeholders2_9E
	.align		8
        /*0148*/ 	.dword	_ZN34_INTERNAL_4486fad2_4_k_cu_169782c66thrust24THRUST_300001_SM_1000_NS12placeholders3_10E
	.align		8
        /*0150*/ 	.dword	_ZN34_INTERNAL_4486fad2_4_k_cu_169782c66thrust24THRUST_300001_SM_1000_NS3seqE


//--------------------- .text._ZN3cub18CUB_300001_SM_10006detail4scan16DeviceScanKernelINS2_10policy_hubIjjjmN4cuda3std3__44plusIvEEE10Policy1000EN6thrust24THRUST_300001_SM_1000_NS10device_ptrIjEESF_NS0_13ScanTileStateIjLb1EEES9_NS0_8NullTypeEmjLb0ESI_EEvT0_T1_T2_iT3_T4_T5_ --------------------------
	.section	.text._ZN3cub18CUB_300001_SM_10006detail4scan16DeviceScanKernelINS2_10policy_hubIjjjmN4cuda3std3__44plusIvEEE10Policy1000EN6thrust24THRUST_300001_SM_1000_NS10device_ptrIjEESF_NS0_13ScanTileStateIjLb1EEES9_NS0_8NullTypeEmjLb0ESI_EEvT0_T1_T2_iT3_T4_T5_,"ax",@progbits
	.align	128
        .global         _ZN3cub18CUB_300001_SM_10006detail4scan16DeviceScanKernelINS2_10policy_hubIjjjmN4cuda3std3__44plusIvEEE10Policy1000EN6thrust24THRUST_300001_SM_1000_NS10device_ptrIjEESF_NS0_13ScanTileStateIjLb1EEES9_NS0_8NullTypeEmjLb0ESI_EEvT0_T1_T2_iT3_T4_T5_
        .type           _ZN3cub18CUB_300001_SM_10006detail4scan16DeviceScanKernelINS2_10policy_hubIjjjmN4cuda3std3__44plusIvEEE10Policy1000EN6thrust24THRUST_300001_SM_1000_NS10device_ptrIjEESF_NS0_13ScanTileStateIjLb1EEES9_NS0_8NullTypeEmjLb0ESI_EEvT0_T1_T2_iT3_T4_T5_,@function
        .size           _ZN3cub18CUB_300001_SM_10006detail4scan16DeviceScanKernelINS2_10policy_hubIjjjmN4cuda3std3__44plusIvEEE10Policy1000EN6thrust24THRUST_300001_SM_1000_NS10device_ptrIjEESF_NS0_13ScanTileStateIjLb1EEES9_NS0_8NullTypeEmjLb0ESI_EEvT0_T1_T2_iT3_T4_T5_,(.L_x_304 - _ZN3cub18CUB_300001_SM_10006detail4scan16DeviceScanKernelINS2_10policy_hubIjjjmN4cuda3std3__44plusIvEEE10Policy1000EN6thrust24THRUST_300001_SM_1000_NS10device_ptrIjEESF_NS0_13ScanTileStateIjLb1EEES9_NS0_8NullTypeEmjLb0ESI_EEvT0_T1_T2_iT3_T4_T5_)
        .other          _ZN3cub18CUB_300001_SM_10006detail4scan16DeviceScanKernelINS2_10policy_hubIjjjmN4cuda3std3__44plusIvEEE10Policy1000EN6thrust24THRUST_300001_SM_1000_NS10device_ptrIjEESF_NS0_13ScanTileStateIjLb1EEES9_NS0_8NullTypeEmjLb0ESI_EEvT0_T1_T2_iT3_T4_T5_,@"STO_CUDA_ENTRY STV_DEFAULT"
_ZN3cub18CUB_300001_SM_10006detail4scan16DeviceScanKernelINS2_10policy_hubIjjjmN4cuda3std3__44plusIvEEE10Policy1000EN6thrust24THRUST_300001_SM_1000_NS10device_ptrIjEESF_NS0_13ScanTileStateIjLb1EEES9_NS0_8NullTypeEmjLb0ESI_EEvT0_T1_T2_iT3_T4_T5_:
.text._ZN3cub18CUB_300001_SM_10006detail4scan16DeviceScanKernelINS2_10policy_hubIjjjmN4cuda3std3__44plusIvEEE10Policy1000EN6thrust24THRUST_300001_SM_1000_NS10device_ptrIjEESF_NS0_13ScanTileStateIjLb1EEES9_NS0_8NullTypeEmjLb0ESI_EEvT0_T1_T2_iT3_T4_T5_:
[----:B------:R-:W-:Y:S08]  /*0000*/  LDC R1, c[0x0][0x37c] ;  /* 0x0000df00ff017b82 */ /* 0x000ff00000000800 */
[----:B------:R-:W0:Y:S01]  /*0010*/  S2UR UR6, SR_CTAID.X ;  /* 0x00000000000679c3 */ /* 0x000e220000002500 */
[----:B------:R-:W0:Y:S01]  /*0020*/  LDCU UR4, c[0x0][0x398] ;  /* 0x00007300ff0477ac */ /* 0x000e220008000800 */
[----:B------:R-:W1:Y:S01]  /*0030*/  LDCU.64 UR8, c[0x0][0x3a0] ;  /* 0x00007400ff0877ac */ /* 0x000e620008000a00 */
[----:B------:R-:W2:Y:S01]  /*0040*/  LDCU.64 UR12, c[0x0][0x358] ;  /* 0x00006b00ff0c77ac */ /* 0x000ea20008000a00 */
[----:B0-----:R-:W-:-:S04]  /*0050*/  UIADD3 UR6, UPT, UPT, UR6, UR4, URZ ;  /* 0x0000000406067290 */ /* 0x001fc8000fffe0ff */
[----:B------:R-:W-:-:S04]  /*0060*/  UIMAD.WIDE UR10, UR6, 0x1ee0, URZ ;  /* 0x00001ee0060a78a5 */ /* 0x000fc8000f8e02ff */
[----:B-1----:R-:W-:-:S04]  /*0070*/  UIADD3 UR7, UP0, UPT, -UR10, UR8, URZ ;  /* 0x000000080a077290 */ /* 0x002fc8000ff1e1ff */
[----:B------:R-:W-:Y:S02]  /*0080*/  UIADD3.X UR4, UPT, UPT, ~UR11, UR9, URZ, UP0, !UPT ;  /* 0x000000090b047290 */ /* 0x000fe400087fe5ff */
[----:B------:R-:W-:-:S04]  /*0090*/  UISETP.GE.U32.AND UP0, UPT, UR7, 0x1ee1, UPT ;  /* 0x00001ee10700788c */ /* 0x000fc8000bf06070 */
[----:B------:R-:W-:-:S09]  /*00a0*/  UISETP.GE.U32.AND.EX UP0, UPT, UR4, URZ, UPT, UP0 ;  /* 0x000000ff0400728c */ /* 0x000fd2000bf06100 */
[----:B--2---:R-:W-:Y:S05]  /*00b0*/  BRA.U !UP0, `(.L_x_0) ;  /* 0x0000001d08047547 */ /* 0x004fea000b800000 */
[----:B------:R-:W0:Y:S01]  /*00c0*/  S2R R36, SR_TID.X ;  /* 0x0000000000247919 */ /* 0x000e220000002100 */
[----:B------:R-:W1:Y:S01]  /*00d0*/  LDCU.64 UR4, c[0x0][0x380] ;  /* 0x00007000ff0477ac */ /* 0x000e620008000a00 */
[C---:B0-----:R-:W-:Y:S02]  /*00e0*/  LOP3.LUT R0, R36.reuse, 0x1f, RZ, 0xc0, !PT ;  /* 0x0000001f24007812 */ /* 0x041fe400078ec0ff */
[----:B------:R-:W-:-:S05]  /*00f0*/  LOP3.LUT R3, R36, 0x3e0, RZ, 0xc0, !PT ;  /* 0x000003e024037812 */ /* 0x000fca00078ec0ff */
[----:B------:R-:W-:-:S05]  /*0100*/  IMAD R0, R3, 0x13, R0 ;  /* 0x0000001303007824 */ /* 0x000fca00078e0200 */
[----:B------:R-:W-:-:S05]  /*0110*/  IADD3 R0, P0, PT, R0, UR10, RZ ;  /* 0x0000000a00007c10 */ /* 0x000fca000ff1e0ff */
[----:B------:R-:W-:Y:S02]  /*0120*/  IMAD.X R41, RZ, RZ, UR11, P0 ;  /* 0x0000000bff297e24 */ /* 0x000fe400080e06ff */
[----:B------:R-:W-:-:S03]  /*0130*/  IMAD.SHL.U32 R42, R0, 0x4, RZ ;  /* 0x00000004002a7824 */ /* 0x000fc600078e00ff */
[----:B------:R-:W-:Y:S02]  /*0140*/  SHF.L.U64.HI R41, R0, 0x2, R41 ;  /* 0x0000000200297819 */ /* 0x000fe40000010229 */
[----:B-1----:R-:W-:-:S04]  /*0150*/  IADD3 R2, P0, PT, R42, UR4, RZ ;  /* 0x000000042a027c10 */ /* 0x002fc8000ff1e0ff */
[----:B------:R-:W-:-:S05]  /*0160*/  IADD3.X R3, PT, PT, R41, UR5, RZ, P0, !PT ;  /* 0x0000000529037c10 */ /* 0x000fca00087fe4ff */
[----:B------:R-:W2:Y:S04]  /*0170*/  LDG.E R5, desc[UR12][R2.64] ;  /* 0x0000000c02057981 */ /* 0x000ea8000c1e1900 */
[----:B------:R-:W3:Y:S04]  /*0180*/  LDG.E R7, desc[UR12][R2.64+0x80] ;  /* 0x0000800c02077981 */ /* 0x000ee8000c1e1900 */
[----:B------:R-:W4:Y:S04]  /*0190*/  LDG.E R9, desc[UR12][R2.64+0x100] ;  /* 0x0001000c02097981 */ /* 0x000f28000c1e1900 */
[----:B------:R-:W5:Y:S04]  /*01a0*/  LDG.E R11, desc[UR12][R2.64+0x180] ;  /* 0x0001800c020b7981 */ /* 0x000f68000c1e1900 */
        /* <DEDUP_REMOVED lines=14> */
[----:B------:R-:W5:Y:S01]  /*0290*/  LDG.E R0, desc[UR12][R2.64+0x900] ;  /* 0x0009000c02007981 */ /* 0x000f62000c1e1900 */
[----:B------:R-:W0:Y:S01]  /*02a0*/  S2UR UR5, SR_CgaCtaId ;  /* 0x00000000000579c3 */ /* 0x000e220000008800 */
[----:B------:R-:W-:Y:S01]  /*02b0*/  SHF.R.U32.HI R32, RZ, 0x5, R36 ;  /* 0x00000005ff207819 */ /* 0x000fe20000011624 */
[----:B------:R-:W-:Y:S01]  /*02c0*/  UMOV UR4, 0x400 ;  /* 0x0000040000047882 */ /* 0x000fe20000000000 */
[----:B------:R-:W1:Y:S01]  /*02d0*/  S2R R44, SR_LANEID ;  /* 0x00000000002c7919 */ /* 0x000e620000000000 */
[----:B------:R-:W-:Y:S01]  /*02e0*/  UISETP.NE.AND UP0, UPT, UR6, URZ, UPT ;  /* 0x000000ff0600728c */ /* 0x000fe2000bf05270 */
[----:B------:R-:W-:Y:S01]  /*02f0*/  BSSY.RECONVERGENT B0, `(.L_x_1) ;  /* 0x000014b000007945 */ /* 0x000fe20003800200 */
[----:B0-----:R-:W-:Y:S01]  /*0300*/  ULEA UR4, UR5, UR4, 0x18 ;  /* 0x0000000405047291 */ /* 0x001fe2000f8ec0ff */
[----:B-1----:R-:W-:-:S05]  /*0310*/  IMAD R28, R32, 0x260, R44 ;  /* 0x00000260201c7824 */ /* 0x002fca00078e022c */
[----:B------:R-:W-:-:S05]  /*0320*/  LEA R28, R28, UR4, 0x2 ;  /* 0x000000041c1c7c11 */ /* 0x000fca000f8e10ff */
[----:B------:R-:W-:Y:S01]  /*0330*/  IMAD R27, R44, 0x48, R28 ;  /* 0x000000482c1b7824 */ /* 0x000fe200078e021c */
[----:B--2---:R0:W-:Y:S04]  /*0340*/  STS [R28], R5 ;  /* 0x000000051c007388 */ /* 0x0041e80000000800 */
[----:B---3--:R0:W-:Y:S04]  /*0350*/  STS [R28+0x80], R7 ;  /* 0x000080071c007388 */ /* 0x0081e80000000800 */
[----:B----4-:R0:W-:Y:S04]  /*0360*/  STS [R28+0x100], R9 ;  /* 0x000100091c007388 */ /* 0x0101e80000000800 */
[----:B-----5:R0:W-:Y:S04]  /*0370*/  STS [R28+0x180], R11 ;  /* 0x0001800b1c007388 */ /* 0x0201e80000000800 */
[----:B------:R0:W-:Y:S04]  /*0380*/  STS [R28+0x200], R13 ;  /* 0x0002000d1c007388 */ /* 0x0001e80000000800 */
        /* <DEDUP_REMOVED lines=13> */
[----:B------:R0:W-:Y:S01]  /*0460*/  STS [R28+0x900], R0 ;  /* 0x000900001c007388 */ /* 0x0001e20000000800 */
[----:B------:R-:W-:-:S03]  /*0470*/  NOP ;  /* 0x0000000000007918 */ /* 0x000fc60000000000 */
[----:B------:R0:W1:Y:S04]  /*0480*/  LDS R26, [R27] ;  /* 0x000000001b1a7984 */ /* 0x0000680000000800 */
[----:B------:R0:W2:Y:S04]  /*0490*/  LDS R25, [R27+0x4] ;  /* 0x000004001b197984 */ /* 0x0000a80000000800 */
[----:B------:R0:W3:Y:S04]  /*04a0*/  LDS R24, [R27+0x8] ;  /* 0x000008001b187984 */ /* 0x0000e80000000800 */
[----:B------:R0:W4:Y:S04]  /*04b0*/  LDS R40, [R27+0xc] ;  /* 0x00000c001b287984 */ /* 0x0001280000000800 */
[----:B------:R0:W0:Y:S04]  /*04c0*/  LDS R39, [R27+0x10] ;  /* 0x000010001b277984 */ /* 0x0000280000000800 */
        /* <DEDUP_REMOVED lines=13> */
[----:B------:R0:W0:Y:S01]  /*05a0*/  LDS R0, [R27+0x48] ;  /* 0x000048001b007984 */ /* 0x0000220000000800 */
[----:B------:R-:W-:Y:S06]  /*05b0*/  BAR.SYNC.DEFER_BLOCKING 0x0 ;  /* 0x0000000000007b1d */ /* 0x000fec0000010000 */
[----:B-1234-:R-:W-:Y:S05]  /*05c0*/  BRA.U UP0, `(.L_x_2) ;  /* 0x0000000500247547 */ /* 0x01efea000b800000 */
[----:B------:R-:W-:Y:S02]  /*05d0*/  IADD3 R8, PT, PT, R24, R25, R26 ;  /* 0x0000001918087210 */ /* 0x000fe40007ffe01a */
[----:B------:R-:W-:Y:S02]  /*05e0*/  ISETP.NE.AND P1, PT, R44, 0x1f, PT ;  /* 0x0000001f2c00780c */ /* 0x000fe40003f25270 */
[----:B0-----:R-:W-:Y:S02]  /*05f0*/  IADD3 R8, PT, PT, R39, R40, R8 ;  /* 0x0000002827087210 */ /* 0x001fe40007ffe008 */
[----:B------:R-:W-:Y:S02]  /*0600*/  ISETP.GE.U32.AND P2, PT, R36, 0x20, PT ;  /* 0x000000202400780c */ /* 0x000fe40003f46070 */
[----:B------:R-:W-:Y:S02]  /*0610*/  IADD3 R8, PT, PT, R30, R31, R8 ;  /* 0x0000001f1e087210 */ /* 0x000fe40007ffe008 */
[----:B------:R-:W-:-:S02]  /*0620*/  ISETP.NE.AND P3, PT, R44, RZ, PT ;  /* 0x000000ff2c00720c */ /* 0x000fc40003f65270 */
[----:B------:R-:W-:-:S03]  /*0630*/  IADD3 R8, PT, PT, R23, R29, R8 ;  /* 0x0000001d17087210 */ /* 0x000fc60007ffe008 */
[----:B------:R-:W-:Y:S02]  /*0640*/  @!P1 LEA R37, R32, UR4, 0x2 ;  /* 0x0000000420259c11 */ /* 0x000fe4000f8e10ff */
[----:B------:R-:W-:-:S04]  /*0650*/  IADD3 R8, PT, PT, R21, R22, R8 ;  /* 0x0000001615087210 */ /* 0x000fc80007ffe008 */
[----:B------:R-:W-:-:S04]  /*0660*/  IADD3 R8, PT, PT, R7, R20, R8 ;  /* 0x0000001407087210 */ /* 0x000fc80007ffe008 */
[----:B------:R-:W-:-:S04]  /*0670*/  IADD3 R8, PT, PT, R5, R6, R8 ;  /* 0x0000000605087210 */ /* 0x000fc80007ffe008 */
[----:B------:R-:W-:-:S04]  /*0680*/  IADD3 R33, PT, PT, R3, R4, R8 ;  /* 0x0000000403217210 */ /* 0x000fc80007ffe008 */
[----:B------:R-:W-:-:S05]  /*0690*/  IADD3 R33, PT, PT, R0, R2, R33 ;  /* 0x0000000200217210 */ /* 0x000fca0007ffe021 */
[----:B------:R-:W0:Y:S02]  /*06a0*/  SHFL.UP P0, R8, R33, 0x1, RZ ;  /* 0x0420000021087989 */ /* 0x000e2400000000ff */
[----:B0-----:R-:W-:-:S05]  /*06b0*/  @P0 IMAD.IADD R8, R33, 0x1, R8 ;  /* 0x0000000121080824 */ /* 0x001fca00078e0208 */
[----:B------:R-:W0:Y:S02]  /*06c0*/  SHFL.UP P0, R13, R8, 0x2, RZ ;  /* 0x04400000080d7989 */ /* 0x000e2400000000ff */
[----:B0-----:R-:W-:-:S05]  /*06d0*/  @P0 IMAD.IADD R13, R8, 0x1, R13 ;  /* 0x00000001080d0824 */ /* 0x001fca00078e020d */
[----:B------:R-:W0:Y:S02]  /*06e0*/  SHFL.UP P0, R16, R13, 0x4, RZ ;  /* 0x048000000d107989 */ /* 0x000e2400000000ff */
[----:B0-----:R-:W-:-:S05]  /*06f0*/  @P0 IMAD.IADD R16, R13, 0x1, R16 ;  /* 0x000000010d100824 */ /* 0x001fca00078e0210 */
[----:B------:R-:W0:Y:S02]  /*0700*/  SHFL.UP P0, R35, R16, 0x8, RZ ;  /* 0x0500000010237989 */ /* 0x000e2400000000ff */
[----:B0-----:R-:W-:-:S05]  /*0710*/  @P0 IMAD.IADD R35, R16, 0x1, R35 ;  /* 0x0000000110230824 */ /* 0x001fca00078e0223 */
[----:B------:R-:W0:Y:S02]  /*0720*/  SHFL.UP P0, R34, R35, 0x10, RZ ;  /* 0x0600000023227989 */ /* 0x000e2400000000ff */
[----:B0-----:R-:W-:Y:S01]  /*0730*/  @P0 IMAD.IADD R34, R35, 0x1, R34 ;  /* 0x0000000123220824 */ /* 0x001fe200078e0222 */
[----:B------:R-:W-:-:S03]  /*0740*/  ISETP.NE.AND P0, PT, R32, 0x2, PT ;  /* 0x000000022000780c */ /* 0x000fc60003f05270 */
[----:B------:R-:W-:Y:S01]  /*0750*/  IMAD.IADD R33, R34, 0x1, -R33 ;  /* 0x0000000122217824 */ /* 0x000fe200078e0a21 */
[----:B------:R-:W-:Y:S01]  /*0760*/  @!P1 STS [R37+0x10], R34 ;  /* 0x0000102225009388 */ /* 0x000fe20000000800 */
[----:B------:R-:W-:Y:S01]  /*0770*/  BAR.SYNC.DEFER_BLOCKING 0x0 ;  /* 0x0000000000007b1d */ /* 0x000fe20000010000 */
[----:B------:R-:W-:-:S05]  /*0780*/  ISETP.NE.AND P1, PT, R32, 0x9, PT ;  /* 0x000000092000780c */ /* 0x000fca0003f25270 */
[----:B------:R-:W0:Y:S04]  /*0790*/  LDS.128 R8, [UR4+0x10] ;  /* 0x00001004ff087984 */ /* 0x000e280008000c00 */
[----:B------:R-:W1:Y:S04]  /*07a0*/  LDS.128 R12, [UR4+0x20] ;  /* 0x00002004ff0c7984 */ /* 0x000e680008000c00 */
[----:B------:R-:W2:Y:S01]  /*07b0*/  LDS.128 R16, [UR4+0x30] ;  /* 0x00003004ff107984 */ /* 0x000ea20008000c00 */
[----:B0-----:R-:W-:-:S04]  /*07c0*/  IMAD.IADD R9, R8, 0x1, R9 ;  /* 0x0000000108097824 */ /* 0x001fc800078e0209 */
[----:B------:R-:W-:Y:S01]  /*07d0*/  IMAD.IADD R10, R10, 0x1, R9 ;  /* 0x000000010a0a7824 */ /* 0x000fe200078e0209 */
[----:B------:R-:W-:Y:S02]  /*07e0*/  SEL R8, R9, R8, !P0 ;  /* 0x0000000809087207 */ /* 0x000fe40004000000 */
[----:B------:R-:W-:Y:S01]  /*07f0*/  ISETP.NE.AND P0, PT, R32, 0x3, PT ;  /* 0x000000032000780c */ /* 0x000fe20003f05270 */
[----:B------:R-:W-:Y:S01]  /*0800*/  IMAD.IADD R11, R11, 0x1, R10 ;  /* 0x000000010b0b7824 */ /* 0x000fe200078e020a */
[----:B------:R-:W-:Y:S02]  /*0810*/  SEL R9, R33, RZ, P3 ;  /* 0x000000ff21097207 */ /* 0x000fe40001800000 */
[----:B------:R-:W-:Y:S01]  /*0820*/  SEL R8, R10, R8, !P0 ;  /* 0x000000080a087207 */ /* 0x000fe20004000000 */
[----:B-1----:R-:W-:Y:S01]  /*0830*/  IMAD.IADD R12, R11, 0x1, R12 ;  /* 0x000000010b0c7824 */ /* 0x002fe200078e020c */
[----:B------:R-:W-:-:S03]  /*0840*/  ISETP.NE.AND P0, PT, R32, 0x4, PT ;  /* 0x000000042000780c */ /* 0x000fc60003f05270 */
[----:B------:R-:W-:Y:S01]  /*0850*/  IMAD.IADD R13, R13, 0x1, R12 ;  /* 0x000000010d0d7824 */ /* 0x000fe200078e020c */
[----:B------:R-:W-:Y:S02]  /*0860*/  SEL R8, R11, R8, !P0 ;  /* 0x000000080b087207 */ /* 0x000fe40004000000 */
[----:B------:R-:W-:Y:S01]  /*0870*/  ISETP.NE.AND P0, PT, R32, 0x5, PT ;  /* 0x000000052000780c */ /* 0x000fe20003f05270 */
[----:B------:R-:W-:-:S03]  /*0880*/  IMAD.IADD R14, R14, 0x1, R13 ;  /* 0x000000010e0e7824 */ /* 0x000fc600078e020d */
[----:B------:R-:W-:Y:S01]  /*0890*/  SEL R8, R12, R8, !P0 ;  /* 0x000000080c087207 */ /* 0x000fe20004000000 */
[----:B------:R-:W-:Y:S01]  /*08a0*/  IMAD.IADD R15, R15, 0x1, R14 ;  /* 0x000000010f0f7824 */ /* 0x000fe200078e020e */
[----:B------:R-:W-:-:S03]  /*08b0*/  ISETP.NE.AND P0, PT, R32, 0x6, PT ;  /* 0x000000062000780c */ /* 0x000fc60003f05270 */
[----:B--2---:R-:W-:Y:S01]  /*08c0*/  IMAD.IADD R16, R15, 0x1, R16 ;  /* 0x000000010f107824 */ /* 0x004fe200078e0210 */
[----:B------:R-:W-:Y:S02]  /*08d0*/  SEL R8, R13, R8, !P0 ;  /* 0x000000080d087207 */ /* 0x000fe40004000000 */
[----:B------:R-:W-:Y:S01]  /*08e0*/  ISETP.NE.AND P0, PT, R32, 0x7, PT ;  /* 0x000000072000780c */ /* 0x000fe20003f05270 */
[----:B------:R-:W-:-:S03]  /*08f0*/  IMAD.IADD R17, R17, 0x1, R16 ;  /* 0x0000000111117824 */ /* 0x000fc600078e0210 */
[----:B------:R-:W-:Y:S01]  /*0900*/  SEL R8, R14, R8, !P0 ;  /* 0x000000080e087207 */ /* 0x000fe20004000000 */
[----:B------:R-:W-:Y:S01]  /*0910*/  IMAD.IADD R18, R18, 0x1, R17 ;  /* 0x0000000112127824 */ /* 0x000fe200078e0211 */
[----:B------:R-:W-:-:S03]  /*0920*/  ISETP.NE.AND P0, PT, R32, 0x8, PT ;  /* 0x000000082000780c */ /* 0x000fc60003f05270 */
[----:B------:R-:W-:Y:S01]  /*0930*/  IMAD.IADD R19, R19, 0x1, R18 ;  /* 0x0000000113137824 */ /* 0x000fe200078e0212 */
[----:B------:R-:W-:Y:S02]  /*0940*/  SEL R8, R15, R8, !P0 ;  /* 0x000000080f087207 */ /* 0x000fe40004000000 */
[----:B------:R-:W-:Y:S02]  /*0950*/  ISETP.NE.AND P0, PT, R32, 0xa, PT ;  /* 0x0000000a2000780c */ /* 0x000fe40003f05270 */
[----:B------:R-:W-:Y:S02]  /*0960*/  SEL R8, R16, R8, !P1 ;  /* 0x0000000810087207 */ /* 0x000fe40004800000 */
[C---:B------:R-:W-:Y:S02]  /*0970*/  ISETP.NE.AND P1, PT, R32.reuse, 0xb, PT ;  /* 0x0000000b2000780c */ /* 0x040fe40003f25270 */
[----:B------:R-:W-:Y:S02]  /*0980*/  SEL R8, R17, R8, !P0 ;  /* 0x0000000811087207 */ /* 0x000fe40004000000 */
[----:B------:R-:W-:-:S02]  /*0990*/  ISETP.NE.AND P0, PT, R32, 0xc, PT ;  /* 0x0000000c2000780c */ /* 0x000fc40003f05270 */
[----:B------:R-:W-:Y:S02]  /*09a0*/  SEL R8, R18, R8, !P1 ;  /* 0x0000000812087207 */ /* 0x000fe40004800000 */
[----:B------:R-:W-:Y:S02]  /*09b0*/  ISETP.NE.AND P1, PT, R36, RZ, PT ;  /* 0x000000ff2400720c */ /* 0x000fe40003f25270 */
[----:B------:R-:W-:-:S05]  /*09c0*/  SEL R8, R19, R8, !P0 ;  /* 0x0000000813087207 */ /* 0x000fca0004000000 */
[----:B------:R-:W-:-:S06]  /*09d0*/  @P2 IMAD.IADD R33, R8, 0x1, R9 ;  /* 0x0000000108212824 */ /* 0x000fcc00078e0209 */
[----:B------:R-:W-:Y:S05]  /*09e0*/  @P1 BRA `(.L_x_3) ;  /* 0x0000000c006c1947 */ /* 0x000fea0003800000 */
[----:B------:R-:W0:Y:S01]  /*09f0*/  LDS R12, [UR4+0x40] ;  /* 0x00004004ff0c7984 */ /* 0x000e220008000800 */
[----:B------:R-:W1:Y:S01]  /*0a00*/  LDC.64 R10, c[0x0][0x390] ;  /* 0x0000e400ff0a7b82 */ /* 0x000e620000000a00 */
[----:B------:R-:W-:Y:S02]  /*0a10*/  IMAD.MOV.U32 R8, RZ, RZ, 0x65 ;  /* 0x00000065ff087424 */ /* 0x000fe400078e00ff */
[----:B------:R-:W-:Y:S02]  /*0a20*/  IMAD.MOV.U32 R33, RZ, RZ, RZ ;  /* 0x000000ffff217224 */ /* 0x000fe400078e00ff */
[----:B0-----:R-:W-:-:S05]  /*0a30*/  IMAD.IADD R9, R19, 0x1, R12 ;  /* 0x0000000113097824 */ /* 0x001fca00078e020c */
[----:B-1----:R0:W-:Y:S01]  /*0a40*/  ST.E.64.STRONG.GPU desc[UR12][R10.64+0x100], R8 ;  /* 0x000100080a007985 */ /* 0x0021e2000c10fb0c */
[----:B------:R-:W-:Y:S05]  /*0a50*/  BRA `(.L_x_3) ;  /* 0x0000000c00507947 */ /* 0x000fea0003800000 */
.L_x_2:
[----:B------:R-:W-:Y:S02]  /*0a60*/  IADD3 R8, PT, PT, R24, R25, R26 ;  /* 0x0000001918087210 */ /* 0x000fe40007ffe01a */
[C---:B------:R-:W-:Y:S02]  /*0a70*/  ISETP.NE.AND P1, PT, R44.reuse, 0x1f, PT ;  /* 0x0000001f2c00780c */ /* 0x040fe40003f25270 */
[----:B0-----:R-:W-:Y:S02]  /*0a80*/  IADD3 R8, PT, PT, R39, R40, R8 ;  /* 0x0000002827087210 */ /* 0x001fe40007ffe008 */
[----:B------:R-:W-:Y:S02]  /*0a90*/  ISETP.NE.AND P2, PT, R44, RZ, PT ;  /* 0x000000ff2c00720c */ /* 0x000fe40003f45270 */
[----:B------:R-:W-:-:S04]  /*0aa0*/  IADD3 R8, PT, PT, R30, R31, R8 ;  /* 0x0000001f1e087210 */ /* 0x000fc80007ffe008 */
        /* <DEDUP_REMOVED lines=37> */
[----:B------:R-:W-:Y:S01]  /*0d00*/  IMAD.IADD R14, R14, 0x1, R13 ;  /* 0x000000010e0e7824 */ /* 0x000fe200078e020d */
[----:B------:R-:W0:Y:S02]  /*0d10*/  LDS R11, [UR4+0x40] ;  /* 0x00004004ff0b7984 */ /* 0x000e240008000800 */
        /* <DEDUP_REMOVED lines=12> */
[----:B------:R-:W-:-:S04]  /*0de0*/  ISETP.NE.AND P0, PT, R32, 0x9, PT ;  /* 0x000000092000780c */ /* 0x000fc80003f05270 */
[----:B------:R-:W-:Y:S02]  /*0df0*/  SEL R8, R16, R8, !P0 ;  /* 0x0000000810087207 */ /* 0x000fe40004000000 */
[----:B------:R-:W-:-:S04]  /*0e00*/  ISETP.NE.AND P0, PT, R32, 0xa, PT ;  /* 0x0000000a2000780c */ /* 0x000fc80003f05270 */
[----:B------:R-:W-:Y:S02]  /*0e10*/  SEL R8, R17, R8, !P0 ;  /* 0x0000000811087207 */ /* 0x000fe40004000000 */
[----:B------:R-:W-:-:S04]  /*0e20*/  ISETP.NE.AND P0, PT, R32, 0xb, PT ;  /* 0x0000000b2000780c */ /* 0x000fc80003f05270 */
[----:B------:R-:W-:Y:S02]  /*0e30*/  SEL R8, R18, R8, !P0 ;  /* 0x0000000812087207 */ /* 0x000fe40004000000 */
[C---:B------:R-:W-:Y:S01]  /*0e40*/  ISETP.GT.U32.AND P0, PT, R36.reuse, 0x1f, PT ;  /* 0x0000001f2400780c */ /* 0x040fe20003f04070 */
[C---:B0-----:R-:W-:Y:S01]  /*0e50*/  IMAD.IADD R11, R19.reuse, 0x1, R11 ;  /* 0x00000001130b7824 */ /* 0x041fe200078e020b */
[----:B------:R-:W-:Y:S02]  /*0e60*/  SEL R8, R19, R8, !P1 ;  /* 0x0000000813087207 */ /* 0x000fe40004800000 */
[----:B------:R-:W-:-:S03]  /*0e70*/  ISETP.GE.U32.AND P1, PT, R36, 0x20, PT ;  /* 0x000000202400780c */ /* 0x000fc60003f26070 */
[----:B------:R-:W-:-:S05]  /*0e80*/  IMAD.IADD R8, R8, 0x1, R9 ;  /* 0x0000000108087824 */ /* 0x000fca00078e0209 */
[----:B------:R-:W-:Y:S01]  /*0e90*/  SEL R43, R33, R8, !P1 ;  /* 0x00000008212b7207 */ /* 0x000fe20004800000 */
[----:B------:R-:W-:Y:S06]  /*0ea0*/  @P0 BRA `(.L_x_4) ;  /* 0x0000000800140947 */ /* 0x000fec0003800000 */
[----:B------:R-:W0:Y:S01]  /*0eb0*/  LDC.64 R16, c[0x0][0x390] ;  /* 0x0000e400ff107b82 */ /* 0x000e220000000a00 */
[----:B------:R-:W-:Y:S01]  /*0ec0*/  ISETP.NE.AND P1, PT, R36, RZ, PT ;  /* 0x000000ff2400720c */ /* 0x000fe20003f25270 */
[----:B------:R-:W-:Y:S01]  /*0ed0*/  IMAD.U32 R13, RZ, RZ, UR6 ;  /* 0x00000006ff0d7e24 */ /* 0x000fe2000f8e00ff */
[----:B------:R-:W-:-:S05]  /*0ee0*/  LOP3.LUT R18, RZ, R36, RZ, 0x33, !PT ;  /* 0x00000024ff127212 */ /* 0x000fca00078e33ff */
[----:B------:R-:W-:-:S06]  /*0ef0*/  VIADD R18, R18, UR6 ;  /* 0x0000000612127c36 */ /* 0x000fcc0008000000 */
[----:B------:R-:W-:Y:S01]  /*0f00*/  @!P1 IMAD.MOV.U32 R10, RZ, RZ, 0x64 ;  /* 0x00000064ff0a9424 */ /* 0x000fe200078e00ff */
[----:B------:R1:W-:Y:S01]  /*0f10*/  @!P1 STS [UR4+0xc], R11 ;  /* 0x00000c0bff009988 */ /* 0x0003e20008000804 */
[----:B0-----:R-:W-:-:S04]  /*0f20*/  IMAD.WIDE R12, R13, 0x8, R16 ;  /* 0x000000080d0c7825 */ /* 0x001fc800078e0210 */
[----:B------:R-:W-:Y:S01]  /*0f30*/  IMAD.WIDE R16, R18, 0x8, R16 ;  /* 0x0000000812107825 */ /* 0x000fe200078e0210 */
[----:B------:R1:W-:Y:S01]  /*0f40*/  @!P1 ST.E.64.STRONG.GPU desc[UR12][R12.64+0x100], R10 ;  /* 0x0001000a0c009985 */ /* 0x0003e2000c10fb0c */
[----:B------:R-:W-:Y:S05]  /*0f50*/  NANOSLEEP 0x226 ;  /* 0x000002260000795d */ /* 0x000fea0003800000 */
[----:B------:R-:W2:Y:S01]  /*0f60*/  LD.E.64.STRONG.GPU R14, desc[UR12][R16.64+0x100] ;  /* 0x0001000c100e7980 */ /* 0x000ea2000c10fb00 */
[----:B------:R-:W-:Y:S01]  /*0f70*/  UMOV UR5, 0xffffffff ;  /* 0xffffffff00057882 */ /* 0x000fe20000000000 */
[----:B--2---:R-:W-:Y:S02]  /*0f80*/  ISETP.NE.AND P0, PT, R14, 0x63, PT ;  /* 0x000000630e00780c */ /* 0x004fe40003f05270 */
[----:B-1----:R-:W-:Y:S11]  /*0f90*/  BRA.DIV UR5, `(.L_x_5) ;  /* 0x0000002e05dc7947 */ /* 0x002ff6000b800000 */
[----:B------:R-:W-:-:S13]  /*0fa0*/  VOTE.ANY P0, !P0 ;  /* 0x0000000000ff7806 */ /* 0x000fda0004000100 */
.L_x_34:
[----:B------:R-:W-:Y:S05]  /*0fb0*/  @!P0 BRA `(.L_x_6) ;  /* 0x0000000000248947 */ /* 0x000fea0003800000 */
[----:B------:R-:W-:-:S07]  /*0fc0*/  IMAD.MOV.U32 R9, RZ, RZ, 0x1de ;  /* 0x000001deff097424 */ /* 0x000fce00078e00ff */
.L_x_8:
[----:B------:R-:W-:Y:S05]  /*0fd0*/  NANOSLEEP R9 ;  /* 0x000000090000735d */ /* 0x000fea0003800000 */
[----:B------:R-:W2:Y:S01]  /*0fe0*/  LD.E.64.STRONG.GPU R14, desc[UR12][R16.64+0x100] ;  /* 0x0001000c100e7980 */ /* 0x000ea2000c10fb00 */
[----:B------:R-:W-:Y:S01]  /*0ff0*/  UMOV UR5, 0xffffffff ;  /* 0xffffffff00057882 */ /* 0x000fe20000000000 */
[----:B------:R-:W-:Y:S02]  /*1000*/  SHF.R.U32.HI R9, RZ, 0x1, R9 ;  /* 0x00000001ff097819 */ /* 0x000fe40000011609 */
[----:B--2---:R-:W-:Y:S01]  /*1010*/  ISETP.NE.AND P0, PT, R14, 0x63, PT ;  /* 0x000000630e00780c */ /* 0x004fe20003f05270 */
[----:B------:R-:W-:-:S12]  /*1020*/  BRA.DIV UR5, `(.L_x_7) ;  /* 0x0000002e05d87947 */ /* 0x000fd8000b800000 */
[----:B------:R-:W-:-:S13]  /*1030*/  VOTE.ANY P0, !P0 ;  /* 0x0000000000ff7806 */ /* 0x000fda0004000100 */
.L_x_37:
[----:B------:R-:W-:Y:S05]  /*1040*/  @P0 BRA `(.L_x_8) ;  /* 0xfffffffc00e00947 */ /* 0x000fea000383ffff */
.L_x_6:
[----:B------:R-:W-:Y:S01]  /*1050*/  UMOV UR5, 0xffffffff ;  /* 0xffffffff00057882 */ /* 0x000fe20000000000 */
[----:B------:R-:W-:Y:S02]  /*1060*/  ISETP.NE.AND P2, PT, R14, 0x65, PT ;  /* 0x000000650e00780c */ /* 0x000fe40003f45270 */
[----:B------:R-:W-:Y:S11]  /*1070*/  BRA.DIV UR5, `(.L_x_9) ;  /* 0x0000002e05e47947 */ /* 0x000ff6000b800000 */
[----:B------:R-:W0:Y:S01]  /*1080*/  S2R R45, SR_GEMASK ;  /* 0x00000000002d7919 */ /* 0x000e220000003c00 */
[----:B------:R-:W-:Y:S01]  /*1090*/  VOTE.ANY R8, PT, !P2 ;  /* 0x0000000000087806 */ /* 0x000fe200050e0100 */
[C---:B------:R-:W-:Y:S02]  /*10a0*/  VIADD R33, R44.reuse, 0x2 ;  /* 0x000000022c217836 */ /* 0x040fe40000000000 */
[C---:B------:R-:W-:Y:S02]  /*10b0*/  VIADD R32, R44.reuse, 0x4 ;  /* 0x000000042c207836 */ /* 0x040fe40000000000 */
[C---:B------:R-:W-:Y:S02]  /*10c0*/  VIADD R19, R44.reuse, 0x8 ;  /* 0x000000082c137836 */ /* 0x040fe40000000000 */
[----:B------:R-:W-:Y:S01]  /*10d0*/  VIADD R34, R44, 0x10 ;  /* 0x000000102c227836 */ /* 0x000fe20000000000 */
[----:B0-----:R-:W-:-:S05]  /*10e0*/  LOP3.LUT R8, R8, 0x80000000, R45, 0xec, !PT ;  /* 0x8000000008087812 */ /* 0x001fca00078eec2d */
[----:B------:R-:W-:-:S05]  /*10f0*/  VIADD R9, R8, 0xffffffff ;  /* 0xffffffff08097836 */ /* 0x000fca0000000000 */
[----:B------:R-:W-:-:S04]  /*1100*/  LOP3.LUT R9, R8, R9, RZ, 0xc, !PT ;  /* 0x0000000908097212 */ /* 0x000fc800078e0cff */
[----:B------:R0:W1:Y:S02]  /*1110*/  POPC R38, R9 ;  /* 0x0000000900267309 */ /* 0x0000640000000000 */
[----:B0-----:R-:W0:Y:S01]  /*1120*/  LDC.64 R8, c[0x0][0x390] ;  /* 0x0000e400ff087b82 */ /* 0x001e220000000a00 */
[----:B-1----:R-:W1:Y:S01]  /*1130*/  SHFL.DOWN PT, R16, R15, 0x1, R38 ;  /* 0x082000000f107989 */ /* 0x002e6200000e0026 */
[-C--:B------:R-:W-:Y:S02]  /*1140*/  ISETP.GE.AND P0, PT, R44, R38.reuse, PT ;  /* 0x000000262c00720c */ /* 0x080fe40003f06270 */
[-C--:B------:R-:W-:Y:S02]  /*1150*/  ISETP.GT.AND P2, PT, R34, R38.reuse, PT ;  /* 0x000000262200720c */ /* 0x080fe40003f44270 */
[----:B-1----:R-:W-:Y:S02]  /*1160*/  SEL R16, R16, RZ, !P0 ;  /* 0x000000ff10107207 */ /* 0x002fe40004000000 */
[----:B------:R-:W-:-:S03]  /*1170*/  ISETP.GT.AND P0, PT, R33, R38, PT ;  /* 0x000000262100720c */ /* 0x000fc60003f04270 */
[----:B------:R-:W-:-:S05]  /*1180*/  IMAD.IADD R17, R16, 0x1, R15 ;  /* 0x0000000110117824 */ /* 0x000fca00078e020f */
[----:B------:R-:W1:Y:S02]  /*1190*/  SHFL.DOWN PT, R16, R17, 0x2, R38 ;  /* 0x0840000011107989 */ /* 0x000e6400000e0026 */
[----:B-1----:R-:W-:Y:S02]  /*11a0*/  SEL R16, R16, RZ, !P0 ;  /* 0x000000ff10107207 */ /* 0x002fe40004000000 */
[----:B------:R-:W-:-:S03]  /*11b0*/  ISETP.GT.AND P0, PT, R32, R38, PT ;  /* 0x000000262000720c */ /* 0x000fc60003f04270 */
[----:B------:R-:W-:-:S05]  /*11c0*/  IMAD.IADD R35, R17, 0x1, R16 ;  /* 0x0000000111237824 */ /* 0x000fca00078e0210 */
[----:B------:R-:W1:Y:S02]  /*11d0*/  SHFL.DOWN PT, R16, R35, 0x4, R38 ;  /* 0x0880000023107989 */ /* 0x000e6400000e0026 */
[----:B-1----:R-:W-:Y:S02]  /*11e0*/  SEL R16, R16, RZ, !P0 ;  /* 0x000000ff10107207 */ /* 0x002fe40004000000 */
[----:B------:R-:W-:-:S03]  /*11f0*/  ISETP.GT.AND P0, PT, R19, R38, PT ;  /* 0x000000261300720c */ /* 0x000fc60003f04270 */
[----:B------:R-:W-:Y:S01]  /*1200*/  IMAD.IADD R37, R35, 0x1, R16 ;  /* 0x0000000123257824 */ /* 0x000fe200078e0210 */
[----:B0-----:R-:W-:-:S04]  /*1210*/  IADD3 R35, P3, PT, R8, 0x100, RZ ;  /* 0x0000010008237810 */ /* 0x001fc80007f7e0ff */
[----:B------:R-:W0:Y:S02]  /*1220*/  SHFL.DOWN PT, R16, R37, 0x8, R38 ;  /* 0x0900000025107989 */ /* 0x000e2400000e0026 */
[----:B0-----:R-:W-:Y:S02]  /*1230*/  SEL R16, R16, RZ, !P0 ;  /* 0x000000ff10107207 */ /* 0x001fe40004000000 */
[----:B------:R-:W-:-:S03]  /*1240*/  ISETP.NE.AND P0, PT, R14, 0x65, PT ;  /* 0x000000650e00780c */ /* 0x000fc60003f05270 */
[----:B------:R-:W-:Y:S02]  /*1250*/  IMAD.IADD R17, R37, 0x1, R16 ;  /* 0x0000000125117824 */ /* 0x000fe400078e0210 */
[----:B------:R-:W-:-:S03]  /*1260*/  IMAD.X R37, RZ, RZ, R9, P3 ;  /* 0x000000ffff257224 */ /* 0x000fc600018e0609 */
[----:B------:R-:W0:Y:S05]  /*1270*/  SHFL.DOWN PT, R16, R17, 0x10, R38 ;  /* 0x0a00000011107989 */ /* 0x000e2a00000e0026 */
[----:B------:R-:W-:Y:S02]  /*1280*/  VOTE.ALL P0, P0 ;  /* 0x0000000000ff7806 */ /* 0x000fe40000000000 */
[----:B0-----:R-:W-:-:S05]  /*1290*/  SEL R16, R16, RZ, !P2 ;  /* 0x000000ff10107207 */ /* 0x001fca0005000000 */
[----:B------:R-:W-:-:S07]  /*12a0*/  IMAD.IADD R36, R17, 0x1, R16 ;  /* 0x0000000111247824 */ /* 0x000fce00078e0210 */
.L_x_46:
[----:B------:R-:W-:Y:S05]  /*12b0*/  @!P0 BRA `(.L_x_10) ;  /* 0x0000000000d48947 */ /* 0x000fea0003800000 */
[----:B------:R-:W-:-:S07]  /*12c0*/  IMAD.MOV.U32 R38, RZ, RZ, 0x1de ;  /* 0x000001deff267424 */ /* 0x000fce00078e00ff */
.L_x_16:
[----:B------:R-:W-:Y:S02]  /*12d0*/  IMAD.MOV.U32 R8, RZ, RZ, R35 ;  /* 0x000000ffff087224 */ /* 0x000fe400078e0023 */
[----:B------:R-:W-:Y:S02]  /*12e0*/  IMAD.MOV.U32 R9, RZ, RZ, R37 ;  /* 0x000000ffff097224 */ /* 0x000fe400078e0025 */
[----:B------:R-:W-:-:S05]  /*12f0*/  IMAD.WIDE R16, R18, 0x8, R8 ;  /* 0x0000000812107825 */ /* 0x000fca00078e0208 */
[----:B------:R-:W2:Y:S01]  /*1300*/  LD.E.64.STRONG.GPU R14, desc[UR12][R16.64+-0x100] ;  /* 0xffff000c100e7980 */ /* 0x000ea2000c10fb00 */
[----:B------:R-:W-:Y:S05]  /*1310*/  YIELD ;  /* 0x0000000000007946 */ /* 0x000fea0003800000 */
[----:B------:R-:W-:Y:S01]  /*1320*/  UMOV UR5, 0xffffffff ;  /* 0xffffffff00057882 */ /* 0x000fe20000000000 */
[----:B------:R-:W-:Y:S02]  /*1330*/  SHF.R.U32.HI R38, RZ, 0x1, R38 ;  /* 0x00000001ff267819 */ /* 0x000fe40000011626 */
[----:B--2---:R-:W-:Y:S01]  /*1340*/  ISETP.NE.AND P0, PT, R14, 0x63, PT ;  /* 0x000000630e00780c */ /* 0x004fe20003f05270 */
[----:B------:R-:W-:-:S12]  /*1350*/  BRA.DIV UR5, `(.L_x_11) ;  /* 0x0000003205347947 */ /* 0x000fd8000b800000 */
[----:B------:R-:W-:-:S13]  /*1360*/  VOTE.ANY P0, !P0 ;  /* 0x0000000000ff7806 */ /* 0x000fda0004000100 */
.L_x_49:
[----:B------:R-:W-:Y:S05]  /*1370*/  @!P0 BRA `(.L_x_12) ;  /* 0x0000000000248947 */ /* 0x000fea0003800000 */
[----:B------:R-:W-:-:S07]  /*1380*/  IMAD.MOV.U32 R9, RZ, RZ, R38 ;  /* 0x000000ffff097224 */ /* 0x000fce00078e0026 */
.L_x_14:
[----:B------:R-:W-:Y:S05]  /*1390*/  NANOSLEEP R9 ;  /* 0x000000090000735d */ /* 0x000fea0003800000 */
[----:B------:R-:W2:Y:S01]  /*13a0*/  LD.E.64.STRONG.GPU R14, desc[UR12][R16.64+-0x100] ;  /* 0xffff000c100e7980 */ /* 0x000ea2000c10fb00 */
[----:B------:R-:W-:Y:S01]  /*13b0*/  UMOV UR5, 0xffffffff ;  /* 0xffffffff00057882 */ /* 0x000fe20000000000 */
[----:B------:R-:W-:Y:S02]  /*13c0*/  SHF.R.U32.HI R9, RZ, 0x1, R9 ;  /* 0x00000001ff097819 */ /* 0x000fe40000011609 */
[----:B--2---:R-:W-:Y:S01]  /*13d0*/  ISETP.NE.AND P0, PT, R14, 0x63, PT ;  /* 0x000000630e00780c */ /* 0x004fe20003f05270 */
[----:B------:R-:W-:-:S12]  /*13e0*/  BRA.DIV UR5, `(.L_x_13) ;  /* 0x0000003205307947 */ /* 0x000fd8000b800000 */
[----:B------:R-:W-:-:S13]  /*13f0*/  VOTE.ANY P0, !P0 ;  /* 0x0000000000ff7806 */ /* 0x000fda0004000100 */
.L_x_52:
[----:B------:R-:W-:Y:S05]  /*1400*/  @P0 BRA `(.L_x_14) ;  /* 0xfffffffc00e00947 */ /* 0x000fea000383ffff */
.L_x_12:
[----:B------:R-:W-:Y:S01]  /*1410*/  UMOV UR5, 0xffffffff ;  /* 0xffffffff00057882 */ /* 0x000fe20000000000 */
[----:B------:R-:W-:Y:S02]  /*1420*/  ISETP.NE.AND P0, PT, R14, 0x65, PT ;  /* 0x000000650e00780c */ /* 0x000fe40003f05270 */
[----:B------:R-:W-:Y:S11]  /*1430*/  BRA.DIV UR5, `(.L_x_15) ;  /* 0x00000032053c7947 */ /* 0x000ff6000b800000 */
[----:B------:R-:W-:Y:S01]  /*1440*/  VOTE.ANY R8, PT, !P0 ;  /* 0x0000000000087806 */ /* 0x000fe200040e0100 */
[----:B------:R-:W-:-:S03]  /*1450*/  VIADD R18, R18, 0xffffffe0 ;  /* 0xffffffe012127836 */ /* 0x000fc60000000000 */
[----:B------:R-:W-:-:S05]  /*1460*/  LOP3.LUT R8, R8, 0x80000000, R45, 0xec, !PT ;  /* 0x8000000008087812 */ /* 0x000fca00078eec2d */
[----:B------:R-:W-:-:S05]  /*1470*/  VIADD R9, R8, 0xffffffff ;  /* 0xffffffff08097836 */ /* 0x000fca0000000000 */
[----:B------:R-:W-:-:S06]  /*1480*/  LOP3.LUT R9, R8, R9, RZ, 0xc, !PT ;  /* 0x0000000908097212 */ /* 0x000fcc00078e0cff */
[----:B------:R-:W0:Y:S02]  /*1490*/  POPC R9, R9 ;  /* 0x0000000900097309 */ /* 0x000e240000000000 */
[----:B0-----:R-:W0:Y:S01]  /*14a0*/  SHFL.DOWN PT, R16, R15, 0x1, R9 ;  /* 0x082000000f107989 */ /* 0x001e2200000e0009 */
[-C--:B------:R-:W-:Y:S02]  /*14b0*/  ISETP.GE.AND P0, PT, R44, R9.reuse, PT ;  /* 0x000000092c00720c */ /* 0x080fe40003f06270 */
[-C--:B------:R-:W-:Y:S02]  /*14c0*/  ISETP.GT.AND P2, PT, R34, R9.reuse, PT ;  /* 0x000000092200720c */ /* 0x080fe40003f44270 */
[----:B0-----:R-:W-:Y:S02]  /*14d0*/  SEL R16, R16, RZ, !P0 ;  /* 0x000000ff10107207 */ /* 0x001fe40004000000 */
[----:B------:R-:W-:-:S03]  /*14e0*/  ISETP.GT.AND P0, PT, R33, R9, PT ;  /* 0x000000092100720c */ /* 0x000fc60003f04270 */
[----:B------:R-:W-:-:S05]  /*14f0*/  IMAD.IADD R15, R16, 0x1, R15 ;  /* 0x00000001100f7824 */ /* 0x000fca00078e020f */
[----:B------:R-:W0:Y:S02]  /*1500*/  SHFL.DOWN PT, R16, R15, 0x2, R9 ;  /* 0x084000000f107989 */ /* 0x000e2400000e0009 */
        /* <DEDUP_REMOVED lines=9> */
[----:B------:R-:W-:-:S03]  /*15a0*/  ISETP.NE.AND P0, PT, R14, 0x65, PT ;  /* 0x000000650e00780c */ /* 0x000fc60003f05270 */
[----:B------:R-:W-:-:S05]  /*15b0*/  IMAD.IADD R15, R15, 0x1, R16 ;  /* 0x000000010f0f7824 */ /* 0x000fca00078e0210 */
[----:B------:R-:W0:Y:S05]  /*15c0*/  SHFL.DOWN PT, R16, R15, 0x10, R9 ;  /* 0x0a0000000f107989 */ /* 0x000e2a00000e0009 */
[----:B------:R-:W-:Y:S02]  /*15d0*/  VOTE.ALL P0, P0 ;  /* 0x0000000000ff7806 */ /* 0x000fe40000000000 */
[----:B0-----:R-:W-:-:S04]  /*15e0*/  SEL R16, R16, RZ, !P2 ;  /* 0x000000ff10107207 */ /* 0x001fc80005000000 */
[----:B------:R-:W-:-:S07]  /*15f0*/  IADD3 R36, PT, PT, R15, R16, R36 ;  /* 0x000000100f247210 */ /* 0x000fce0007ffe024 */
.L_x_61:
[----:B------:R-:W-:Y:S05]  /*1600*/  @P0 BRA `(.L_x_16) ;  /* 0xfffffffc00300947 */ /* 0x000fea000383ffff */
.L_x_10:
[----:B------:R-:W-:Y:S01]  /*1610*/  ISETP.NE.AND P0, PT, R44, RZ, PT ;  /* 0x000000ff2c00720c */ /* 0x000fe20003f05270 */
[----:B------:R-:W0:Y:S01]  /*1620*/  @!P1 S2R R9, SR_CgaCtaId ;  /* 0x0000000000099919 */ /* 0x000e220000008800 */
[----:B------:R-:W-:Y:S01]  /*1630*/  @!P1 MOV R8, 0x400 ;  /* 0x0000040000089802 */ /* 0x000fe20000000f00 */
[----:B------:R-:W-:Y:S02]  /*1640*/  @!P1 IMAD.IADD R11, R11, 0x1, R36 ;  /* 0x000000010b0b9824 */ /* 0x000fe400078e0224 */
[----:B------:R-:W-:-:S05]  /*1650*/  @!P1 IMAD.MOV.U32 R10, RZ, RZ, 0x65 ;  /* 0x00000065ff0a9424 */ /* 0x000fca00078e00ff */
[----:B------:R1:W-:Y:S03]  /*1660*/  @!P1 ST.E.64.STRONG.GPU desc[UR12][R12.64+0x100], R10 ;  /* 0x0001000a0c009985 */ /* 0x0003e6000c10fb0c */
[----:B------:R-:W-:Y:S01]  /*1670*/  @!P0 MOV R14, 0x400 ;  /* 0x00000400000e8802 */ /* 0x000fe20000000f00 */
[----:B------:R-:W2:Y:S01]  /*1680*/  @!P0 S2R R15, SR_CgaCtaId ;  /* 0x00000000000f8919 */ /* 0x000ea20000008800 */
[----:B0-----:R-:W-:Y:S01]  /*1690*/  @!P1 LEA R9, R9, R8, 0x18 ;  /* 0x0000000809099211 */ /* 0x001fe200078ec0ff */
[----:B------:R-:W-:Y:S02]  /*16a0*/  IMAD.MOV.U32 R8, RZ, RZ, R43 ;  /* 0x000000ffff087224 */ /* 0x000fe400078e002b */
[----:B------:R-:W-:Y:S02]  /*16b0*/  @!P0 IMAD.MOV.U32 R8, RZ, RZ, R36 ;  /* 0x000000ffff088224 */ /* 0x000fe400078e0024 */
[----:B------:R1:W-:Y:S04]  /*16c0*/  @!P1 STS [R9+0x8], R11 ;  /* 0x0000080b09009388 */ /* 0x0003e80000000800 */
[----:B------:R1:W-:Y:S01]  /*16d0*/  @!P1 STS [R9+0x4], R36 ;  /* 0x0000042409009388 */ /* 0x0003e20000000800 */
[----:B--2---:R-:W-:-:S05]  /*16e0*/  @!P0 LEA R15, R15, R14, 0x18 ;  /* 0x0000000e0f0f8211 */ /* 0x004fca00078ec0ff */
[----:B------:R1:W-:Y:S02]  /*16f0*/  @!P0 STS [R15+0x54], R36 ;  /* 0x000054240f008388 */ /* 0x0003e40000000800 */
.L_x_4:
[----:B------:R-:W-:Y:S05]  /*1700*/  WARPSYNC.ALL ;  /* 0x0000000000007948 */ /* 0x000fea0003800000 */
[----:B------:R-:W0:Y:S08]  /*1710*/  S2UR UR7, SR_CgaCtaId ;  /* 0x00000000000779c3 */ /* 0x000e300000008800 */
[----:B------:R-:W-:Y:S06]  /*1720*/  BAR.SYNC.DEFER_BLOCKING 0x0 ;  /* 0x0000000000007b1d */ /* 0x000fec0000010000 */
[----:B------:R-:W-:Y:S01]  /*1730*/  UMOV UR5, 0x400 ;  /* 0x0000040000057882 */ /* 0x000fe20000000000 */
[----:B-1----:R-:W1:Y:S01]  /*1740*/  S2R R10, SR_TID.X ;  /* 0x00000000000a7919 */ /* 0x002e620000002100 */
[----:B0-----:R-:W-:-:S09]  /*1750*/  ULEA UR5, UR7, UR5, 0x18 ;  /* 0x0000000507057291 */ /* 0x001fd2000f8ec0ff */
[----:B------:R-:W0:Y:S01]  /*1760*/  LDS R9, [UR5+0x54] ;  /* 0x00005405ff097984 */ /* 0x000e220008000800 */
[----:B-1----:R-:W-:-:S04]  /*1770*/  ISETP.NE.AND P0, PT, R10, RZ, PT ;  /* 0x000000ff0a00720c */ /* 0x002fc80003f05270 */
[----:B0-----:R-:W-:-:S05]  /*1780*/  SEL R9, R9, RZ, P0 ;  /* 0x000000ff09097207 */ /* 0x001fca0000000000 */
[----:B------:R-:W-:-:S07]  /*1790*/  IMAD.IADD R33, R9, 0x1, R8 ;  /* 0x0000000109217824 */ /* 0x000fce00078e0208 */
.L_x_3:
[----:B------:R-:W-:Y:S05]  /*17a0*/  BSYNC.RECONVERGENT B0 ;  /* 0x0000000000007941 */ /* 0x000fea0003800200 */
.L_x_1:
[----:B------:R-:W-:Y:S01]  /*17b0*/  IMAD.IADD R26, R26, 0x1, R33 ;  /* 0x000000011a1a7824 */ /* 0x000fe200078e0221 */
[----:B------:R-:W-:Y:S03]  /*17c0*/  BAR.SYNC.DEFER_BLOCKING 0x0 ;  /* 0x0000000000007b1d */ /* 0x000fe60000010000 */
[----:B------:R-:W-:-:S03]  /*17d0*/  IMAD.IADD R25, R25, 0x1, R26 ;  /* 0x0000000119197824 */ /* 0x000fc600078e021a */
[----:B------:R-:W1:Y:S01]  /*17e0*/  LDCU.64 UR8, c[0x0][0x388] ;  /* 0x00007100ff0877ac */ /* 0x000e620008000a00 */
[----:B------:R-:W-:-:S04]  /*17f0*/  IMAD.IADD R24, R24, 0x1, R25 ;  /* 0x0000000118187824 */ /* 0x000fc800078e0219 */
[----:B------:R-:W-:-:S04]  /*1800*/  IMAD.IADD R40, R40, 0x1, R24 ;  /* 0x0000000128287824 */ /* 0x000fc800078e0218 */
[----:B0-----:R-:W-:-:S04]  /*1810*/  IMAD.IADD R8, R39, 0x1, R40 ;  /* 0x0000000127087824 */ /* 0x001fc800078e0228 */
[----:B------:R-:W-:-:S04]  /*1820*/  IMAD.IADD R31, R31, 0x1, R8 ;  /* 0x000000011f1f7824 */ /* 0x000fc800078e0208 */
[----:B------:R-:W-:Y:S01]  /*1830*/  IMAD.IADD R30, R30, 0x1, R31 ;  /* 0x000000011e1e7824 */ /* 0x000fe200078e021f */
[----:B------:R-:W-:Y:S01]  /*1840*/  STS [R27], R26 ;  /* 0x0000001a1b007388 */ /* 0x000fe20000000800 */
[----:B-1----:R-:W-:Y:S02]  /*1850*/  IADD3 R42, P0, PT, R42, UR8, RZ ;  /* 0x000000082a2a7c10 */ /* 0x002fe4000ff1e0ff */
[----:B------:R-:W-:Y:S01]  /*1860*/  IMAD.IADD R10, R29, 0x1, R30 ;  /* 0x000000011d0a7824 */ /* 0x000fe200078e021e */
[----:B------:R-:W-:Y:S01]  /*1870*/  STS [R27+0x4], R25 ;  /* 0x000004191b007388 */ /* 0x000fe20000000800 */
[----:B------:R-:W-:Y:S02]  /*1880*/  IADD3.X R43, PT, PT, R41, UR9, RZ, P0, !PT ;  /* 0x00000009292b7c10 */ /* 0x000fe400087fe4ff */
[----:B------:R-:W-:Y:S01]  /*1890*/  IMAD.IADD R23, R23, 0x1, R10 ;  /* 0x0000000117177824 */ /* 0x000fe200078e020a */
[----:B------:R-:W-:Y:S03]  /*18a0*/  STS [R27+0x8], R24 ;  /* 0x000008181b007388 */ /* 0x000fe60000000800 */
        /* <DEDUP_REMOVED lines=19> */
[----:B------:R-:W-:Y:S04]  /*19e0*/  STS [R27+0x30], R7 ;  /* 0x000030071b007388 */ /* 0x000fe80000000800 */
[----:B------:R-:W-:Y:S04]  /*19f0*/  STS [R27+0x34], R6 ;  /* 0x000034061b007388 */ /* 0x000fe80000000800 */
[----:B------:R-:W-:Y:S04]  /*1a00*/  STS [R27+0x38], R5 ;  /* 0x000038051b007388 */ /* 0x000fe80000000800 */
[----:B------:R-:W-:Y:S04]  /*1a10*/  STS [R27+0x3c], R4 ;  /* 0x00003c041b007388 */ /* 0x000fe80000000800 */
[----:B------:R-:W-:Y:S04]  /*1a20*/  STS [R27+0x40], R3 ;  /* 0x000040031b007388 */ /* 0x000fe80000000800 */
[----:B------:R-:W-:Y:S04]  /*1a30*/  STS [R27+0x44], R2 ;  /* 0x000044021b007388 */ /* 0x000fe80000000800 */
[----:B------:R-:W-:Y:S01]  /*1a40*/  STS [R27+0x48], R0 ;  /* 0x000048001b007388 */ /* 0x000fe20000000800 */
[----:B------:R-:W-:-:S03]  /*1a50*/  NOP ;  /* 0x0000000000007918 */ /* 0x000fc60000000000 */
[----:B------:R-:W0:Y:S04]  /*1a60*/  LDS R9, [R28] ;  /* 0x000000001c097984 */ /* 0x000e280000000800 */
[----:B------:R-:W1:Y:S04]  /*1a70*/  LDS R7, [R28+0x80] ;  /* 0x000080001c077984 */ /* 0x000e680000000800 */
[----:B------:R-:W2:Y:S04]  /*1a80*/  LDS R11, [R28+0x100] ;  /* 0x000100001c0b7984 */ /* 0x000ea80000000800 */
[----:B------:R-:W3:Y:S04]  /*1a90*/  LDS R13, [R28+0x180] ;  /* 0x000180001c0d7984 */ /* 0x000ee80000000800 */
[----:B------:R-:W4:Y:S04]  /*1aa0*/  LDS R5, [R28+0x200] ;  /* 0x000200001c057984 */ /* 0x000f280000000800 */
[----:B------:R-:W5:Y:S04]  /*1ab0*/  LDS R15, [R28+0x280] ;  /* 0x000280001c0f7984 */ /* 0x000f680000000800 */
        /* <DEDUP_REMOVED lines=13> */
[----:B0-----:R-:W-:Y:S04]  /*1b90*/  STG.E desc[UR12][R42.64], R9 ;  /* 0x000000092a007986 */ /* 0x001fe8000c10190c */
[----:B-1----:R-:W-:Y:S04]  /*1ba0*/  STG.E desc[UR12][R42.64+0x80], R7 ;  /* 0x000080072a007986 */ /* 0x002fe8000c10190c */
[----:B--2---:R-:W-:Y:S04]  /*1bb0*/  STG.E desc[UR12][R42.64+0x100], R11 ;  /* 0x0001000b2a007986 */ /* 0x004fe8000c10190c */
[----:B---3--:R-:W-:Y:S04]  /*1bc0*/  STG.E desc[UR12][R42.64+0x180], R13 ;  /* 0x0001800d2a007986 */ /* 0x008fe8000c10190c */
[----:B----4-:R-:W-:Y:S04]  /*1bd0*/  STG.E desc[UR12][R42.64+0x200], R5 ;  /* 0x000200052a007986 */ /* 0x010fe8000c10190c */
[----:B-----5:R-:W-:Y:S04]  /*1be0*/  STG.E desc[UR12][R42.64+0x280], R15 ;  /* 0x0002800f2a007986 */ /* 0x020fe8000c10190c */
[----:B------:R-:W-:Y:S04]  /*1bf0*/  STG.E desc[UR12][R42.64+0x300], R3 ;  /* 0x000300032a007986 */ /* 0x000fe8000c10190c */
        /* <DEDUP_REMOVED lines=11> */
[----:B------:R-:W-:Y:S01]  /*1cb0*/  STG.E desc[UR12][R42.64+0x900], R39 ;  /* 0x000900272a007986 */ /* 0x000fe2000c10190c */
[----:B------:R-:W-:Y:S05]  /*1cc0*/  EXIT ;  /* 0x000000000000794d */ /* 0x000fea0003800000 */
.L_x_0:
[----:B------:R-:W-:-:S04]  /*1cd0*/  ISETP.NE.U32.AND P0, PT, RZ, UR7, PT ;  /* 0x00000007ff007c0c */ /* 0x000fc8000bf05070 */
[----:B------:R-:W-:-:S13]  /*1ce0*/  ISETP.NE.AND.EX P0, PT, RZ, UR4, PT, P0 ;  /* 0x00000004ff007c0c */ /* 0x000fda000bf05300 */
[----:B------:R-:W-:Y:S05]  /*1cf0*/  @!P0 EXIT ;  /* 0x000000000000894d */ /* 0x000fea0003800000 */
[----:B------:R-:W0:Y:S02]  /*1d00*/  LDCU.64 UR4, c[0x0][0x380] ;  /* 0x00007000ff0477ac */ /* 0x000e240008000a00 */
[----:B0-----:R-:W-:-:S06]  /*1d10*/  UIMAD.WIDE UR4, UR6, 0x7b80, UR4 ;  /* 0x00007b80060478a5 */ /* 0x001fcc000f8e0204 */
[----:B------:R-:W-:Y:S02]  /*1d20*/  IMAD.U32 R2, RZ, RZ, UR4 ;  /* 0x00000004ff027e24 */ /* 0x000fe4000f8e00ff */
[----:B------:R-:W-:-:S05]  /*1d30*/  IMAD.U32 R3, RZ, RZ, UR5 ;  /* 0x00000005ff037e24 */ /* 0x000fca000f8e00ff */
[----:B------:R0:W2:Y:S01]  /*1d40*/  LDG.E R0, desc[UR12][R2.64] ;  /* 0x0000000c02007981 */ /* 0x0000a2000c1e1900 */
[----:B------:R-:W1:Y:S02]  /*1d50*/  S2R R43, SR_TID.X ;  /* 0x00000000002b7919 */ /* 0x000e640000002100 */
[C---:B-1----:R-:W-:Y:S02]  /*1d60*/  LOP3.LUT R28, R43.reuse, 0x1f, RZ, 0xc0, !PT ;  /* 0x0000001f2b1c7812 */ /* 0x042fe400078ec0ff */
[----:B------:R-:W-:-:S05]  /*1d70*/  LOP3.LUT R5, R43, 0x3e0, RZ, 0xc0, !PT ;  /* 0x000003e02b057812 */ /* 0x000fca00078ec0ff */
[----:B------:R-:W-:-:S04]  /*1d80*/  IMAD R28, R5, 0x13, R28 ;  /* 0x00000013051c7824 */ /* 0x000fc800078e021c */
[C---:B------:R-:W-:Y:S01]  /*1d90*/  VIADD R4, R28.reuse, 0x20 ;  /* 0x000000201c047836 */ /* 0x040fe20000000000 */
[C---:B------:R-:W-:Y:S01]  /*1da0*/  ISETP.GE.U32.AND P1, PT, R28.reuse, UR7, PT ;  /* 0x000000071c007c0c */ /* 0x040fe2000bf26070 */
[C---:B------:R-:W-:Y:S01]  /*1db0*/  VIADD R5, R28.reuse, 0x40 ;  /* 0x000000401c057836 */ /* 0x040fe20000000000 */
[C---:B0-----:R-:W-:Y:S01]  /*1dc0*/  LEA R2, P0, R28.reuse, UR4, 0x2 ;  /* 0x000000041c027c11 */ /* 0x041fe2000f8010ff */
[----:B------:R-:W-:Y:S01]  /*1dd0*/  VIADD R3, R28, 0x80 ;  /* 0x000000801c037836 */ /* 0x000fe20000000000 */
[----:B------:R-:W-:Y:S01]  /*1de0*/  ISETP.GE.U32.AND P2, PT, R4, UR7, PT ;  /* 0x0000000704007c0c */ /* 0x000fe2000bf46070 */
[C---:B------:R-:W-:Y:S01]  /*1df0*/  VIADD R4, R28.reuse, 0xa0 ;  /* 0x000000a01c047836 */ /* 0x040fe20000000000 */
[----:B------:R-:W-:Y:S01]  /*1e00*/  ISETP.GE.U32.AND P3, PT, R5, UR7, PT ;  /* 0x0000000705007c0c */ /* 0x000fe2000bf66070 */
[C---:B------:R-:W-:Y:S01]  /*1e10*/  VIADD R5, R28.reuse, 0xc0 ;  /* 0x000000c01c057836 */ /* 0x040fe20000000000 */
[----:B------:R-:W-:Y:S01]  /*1e20*/  ISETP.GE.U32.AND P5, PT, R3, UR7, PT ;  /* 0x0000000703007c0c */ /* 0x000fe2000bfa6070 */
[----:B------:R-:W-:Y:S01]  /*1e30*/  VIADD R6, R28, 0x60 ;  /* 0x000000601c067836 */ /* 0x000fe20000000000 */
[----:B------:R-:W-:Y:S01]  /*1e40*/  ISETP.GE.U32.AND P6, PT, R4, UR7, PT ;  /* 0x0000000704007c0c */ /* 0x000fe2000bfc6070 */
[----:B------:R-:W-:Y:S01]  /*1e50*/  IMAD.X R3, RZ, RZ, UR5, P0 ;  /* 0x00000005ff037e24 */ /* 0x000fe200080e06ff */
[----:B------:R-:W-:Y:S01]  /*1e60*/  ISETP.GE.U32.AND P0, PT, R5, UR7, PT ;  /* 0x0000000705007c0c */ /* 0x000fe2000bf06070 */
[----:B------:R-:W-:Y:S01]  /*1e70*/  VIADD R5, R28, 0xe0 ;  /* 0x000000e01c057836 */ /* 0x000fe20000000000 */
[----:B------:R-:W-:Y:S01]  /*1e80*/  ISETP.GE.U32.AND P4, PT, R6, UR7, PT ;  /* 0x0000000706007c0c */ /* 0x000fe2000bf86070 */
[----:B------:R-:W-:-:S02]  /*1e90*/  VIADD R41, R28, 0x100 ;  /* 0x000001001c297836 */ /* 0x000fc40000000000 */
[C---:B------:R-:W-:Y:S02]  /*1ea0*/  VIADD R7, R28.reuse, 0x120 ;  /* 0x000001201c077836 */ /* 0x040fe40000000000 */
[C---:B------:R-:W-:Y:S02]  /*1eb0*/  VIADD R40, R28.reuse, 0x240 ;  /* 0x000002401c287836 */ /* 0x040fe40000000000 */
[----:B--2---:R-:W-:Y:S02]  /*1ec0*/  IMAD.MOV.U32 R4, RZ, RZ, R0 ;  /* 0x000000ffff047224 */ /* 0x004fe400078e0000 */
[----:B------:R-:W2:Y:S01]  /*1ed0*/  @!P1 LDG.E R0, desc[UR12][R2.64] ;  /* 0x0000000c02009981 */ /* 0x000ea2000c1e1900 */
[----:B------:R-:W-:Y:S01]  /*1ee0*/  ISETP.GE.U32.AND P1, PT, R5, UR7, PT ;  /* 0x0000000705007c0c */ /* 0x000fe2000bf26070 */
[----:B------:R-:W-:Y:S02]  /*1ef0*/  IMAD.MOV.U32 R8, RZ, RZ, R4 ;  /* 0x000000ffff087224 */ /* 0x000fe400078e0004 */
[----:B------:R-:W-:-:S02]  /*1f00*/  VIADD R5, R28, 0x140 ;  /* 0x000001401c057836 */ /* 0x000fc40000000000 */
[--C-:B------:R-:W-:Y:S02]  /*1f10*/  IMAD.MOV.U32 R10, RZ, RZ, R4.reuse ;  /* 0x000000ffff0a7224 */ /* 0x100fe400078e0004 */
[----:B------:R-:W3:Y:S01]  /*1f20*/  @!P3 LDG.E R8, desc[UR12][R2.64+0x100] ;  /* 0x0001000c0208b981 */ /* 0x000ee2000c1e1900 */
[----:B------:R-:W-:Y:S01]  /*1f30*/  ISETP.GE.U32.AND P3, PT, R5, UR7, PT ;  /* 0x0000000705007c0c */ /* 0x000fe2000bf66070 */
[C---:B------:R-:W-:Y:S02]  /*1f40*/  VIADD R5, R28.reuse, 0x160 ;  /* 0x000001601c057836 */ /* 0x040fe40000000000 */
[--C-:B------:R-:W-:Y:S01]  /*1f50*/  IMAD.MOV.U32 R12, RZ, RZ, R4.reuse ;  /* 0x000000ffff0c7224 */ /* 0x100fe200078e0004 */
[----:B------:R-:W4:Y:S01]  /*1f60*/  @!P4 LDG.E R10, desc[UR12][R2.64+0x180] ;  /* 0x0001800c020ac981 */ /* 0x000f22000c1e1900 */
[----:B------:R-:W-:Y:S01]  /*1f70*/  IMAD.MOV.U32 R14, RZ, RZ, R4 ;  /* 0x000000ffff0e7224 */ /* 0x000fe200078e0004 */
[----:B------:R-:W-:Y:S01]  /*1f80*/  ISETP.GE.U32.AND P4, PT, R5, UR7, PT ;  /* 0x0000000705007c0c */ /* 0x000fe2000bf86070 */
[----:B------:R-:W-:-:S02]  /*1f90*/  VIADD R5, R28, 0x180 ;  /* 0x000001801c057836 */ /* 0x000fc40000000000 */
[--C-:B------:R-:W-:Y:S01]  /*1fa0*/  IMAD.MOV.U32 R6, RZ, RZ, R4.reuse ;  /* 0x000000ffff067224 */ /* 0x100fe200078e0004 */
[----:B------:R-:W5:Y:S01]  /*1fb0*/  @!P5 LDG.E R12, desc[UR12][R2.64+0x200] ;  /* 0x0002000c020cd981 */ /* 0x000f62000c1e1900 */
[----:B------:R-:W-:Y:S01]  /*1fc0*/  ISETP.GE.U32.AND P5, PT, R41, UR7, PT ;  /* 0x0000000729007c0c */ /* 0x000fe2000bfa6070 */
[--C-:B------:R-:W-:Y:S02]  /*1fd0*/  IMAD.MOV.U32 R16, RZ, RZ, R4.reuse ;  /* 0x000000ffff107224 */ /* 0x100fe400078e0004 */
[----:B------:R-:W5:Y:S01]  /*1fe0*/  @!P6 LDG.E R14, desc[UR12][R2.64+0x280] ;  /* 0x0002800c020ee981 */ /* 0x000f62000c1e1900 */
[----:B------:R-:W-:Y:S01]  /*1ff0*/  ISETP.GE.U32.AND P6, PT, R5, UR7, PT ;  /* 0x0000000705007c0c */ /* 0x000fe2000bfc6070 */
[----:B------:R-:W-:Y:S02]  /*2000*/  VIADD R5, R28, 0x1a0 ;  /* 0x000001a01c057836 */ /* 0x000fe40000000000 */
[----:B------:R-:W5:Y:S01]  /*2010*/  @!P2 LDG.E R6, desc[UR12][R2.64+0x80] ;  /* 0x0000800c0206a981 */ /* 0x000f62000c1e1900 */
[----:B------:R-:W-:Y:S01]  /*2020*/  ISETP.GE.U32.AND P2, PT, R7, UR7, PT ;  /* 0x0000000707007c0c */ /* 0x000fe2000bf46070 */
[----:B------:R-:W-:-:S02]  /*2030*/  IMAD.MOV.U32 R18, RZ, RZ, R4 ;  /* 0x000000ffff127224 */ /* 0x000fc400078e0004 */
[--C-:B------:R-:W-:Y:S01]  /*2040*/  IMAD.MOV.U32 R20, RZ, RZ, R4.reuse ;  /* 0x000000ffff147224 */ /* 0x100fe200078e0004 */
[----:B------:R-:W5:Y:S01]  /*2050*/  @!P0 LDG.E R16, desc[UR12][R2.64+0x300] ;  /* 0x0003000c02108981 */ /* 0x000f62000c1e1900 */
[----:B------:R-:W-:Y:S01]  /*2060*/  ISETP.GE.U32.AND P0, PT, R5, UR7, PT ;  /* 0x0000000705007c0c */ /* 0x000fe2000bf06070 */
[C---:B------:R-:W-:Y:S02]  /*2070*/  VIADD R7, R28.reuse, 0x1c0 ;  /* 0x000001c01c077836 */ /* 0x040fe40000000000 */
[C---:B------:R-:W-:Y:S01]  /*2080*/  VIADD R5, R28.reuse, 0x1e0 ;  /* 0x000001e01c057836 */ /* 0x040fe20000000000 */
[----:B------:R-:W5:Y:S01]  /*2090*/  @!P1 LDG.E R18, desc[UR12][R2.64+0x380] ;  /* 0x0003800c02129981 */ /* 0x000f62000c1e1900 */
[--C-:B------:R-:W-:Y:S01]  /*20a0*/  IMAD.MOV.U32 R22, RZ, RZ, R4.reuse ;  /* 0x000000ffff167224 */ /* 0x100fe200078e0004 */
[----:B------:R-:W-:Y:S01]  /*20b0*/  ISETP.GE.U32.AND P1, PT, R7, UR7, PT ;  /* 0x0000000707007c0c */ /* 0x000fe2000bf26070 */
[--C-:B------:R-:W-:Y:S01]  /*20c0*/  IMAD.MOV.U32 R24, RZ, RZ, R4.reuse ;  /* 0x000000ffff187224 */ /* 0x100fe200078e0004 */
[----:B------:R-:W5:Y:S01]  /*20d0*/  @!P5 LDG.E R20, desc[UR12][R2.64+0x400] ;  /* 0x0004000c0214d981 */ /* 0x000f62000c1e1900 */
[----:B------:R-:W-:Y:S01]  /*20e0*/  IMAD.MOV.U32 R30, RZ, RZ, R4 ;  /* 0x000000ffff1e7224 */ /* 0x000fe200078e0004 */
[----:B------:R-:W-:Y:S01]  /*20f0*/  ISETP.GE.U32.AND P5, PT, R5, UR7, PT ;  /* 0x0000000705007c0c */ /* 0x000fe2000bfa6070 */
[C---:B------:R-:W-:Y:S01]  /*2100*/  VIADD R5, R28.reuse, 0x200 ;  /* 0x000002001c057836 */ /* 0x040fe20000000000 */
[----:B------:R-:W5:Y:S01]  /*2110*/  @!P2 LDG.E R22, desc[UR12][R2.64+0x480] ;  /* 0x0004800c0216a981 */ /* 0x000f62000c1e1900 */
[----:B------:R-:W-:-:S03]  /*2120*/  VIADD R7, R28, 0x220 ;  /* 0x000002201c077836 */ /* 0x000fc60000000000 */
[----:B------:R-:W5:Y:S01]  /*2130*/  @!P3 LDG.E R24, desc[UR12][R2.64+0x500] ;  /* 0x0005000c0218b981 */ /* 0x000f62000c1e1900 */
[----:B------:R-:W-:Y:S02]  /*2140*/  ISETP.GE.U32.AND P2, PT, R5, UR7, PT ;  /* 0x0000000705007c0c */ /* 0x000fe4000bf46070 */
[----:B------:R-:W-:Y:S01]  /*2150*/  ISETP.GE.U32.AND P3, PT, R7, UR7, PT ;  /* 0x0000000707007c0c */ /* 0x000fe2000bf66070 */
[----:B------:R-:W5:Y:S01]  /*2160*/  @!P4 LDG.E R30, desc[UR12][R2.64+0x580] ;  /* 0x0005800c021ec981 */ /* 0x000f62000c1e1900 */
[----:B------:R-:W-:Y:S01]  /*2170*/  ISETP.GE.U32.AND P4, PT, R40, UR7, PT ;  /* 0x0000000728007c0c */ /* 0x000fe2000bf86070 */
[--C-:B------:R-:W-:Y:S02]  /*2180*/  IMAD.MOV.U32 R32, RZ, RZ, R4.reuse ;  /* 0x000000ffff207224 */ /* 0x100fe400078e0004 */
[--C-:B------:R-:W-:Y:S02]  /*2190*/  IMAD.MOV.U32 R34, RZ, RZ, R4.reuse ;  /* 0x000000ffff227224 */ /* 0x100fe400078e0004 */
[----:B------:R-:W-:-:S02]  /*21a0*/  IMAD.MOV.U32 R38, RZ, RZ, R4 ;  /* 0x000000ffff267224 */ /* 0x000fc400078e0004 */
[--C-:B------:R-:W-:Y:S01]  /*21b0*/  IMAD.MOV.U32 R42, RZ, RZ, R4.reuse ;  /* 0x000000ffff2a7224 */ /* 0x100fe200078e0004 */
[----:B------:R-:W5:Y:S01]  /*21c0*/  @!P6 LDG.E R32, desc[UR12][R2.64+0x600] ;  /* 0x0006000c0220e981 */ /* 0x000f62000c1e1900 */
[--C-:B------:R-:W-:Y:S02]  /*21d0*/  IMAD.MOV.U32 R44, RZ, RZ, R4.reuse ;  /* 0x000000ffff2c7224 */ /* 0x100fe400078e0004 */
[----:B------:R-:W-:Y:S01]  /*21e0*/  IMAD.MOV.U32 R5, RZ, RZ, R4 ;  /* 0x000000ffff057224 */ /* 0x000fe200078e0004 */
[----:B------:R-:W5:Y:S04]  /*21f0*/  @!P0 LDG.E R34, desc[UR12][R2.64+0x680] ;  /* 0x0006800c02228981 */ /* 0x000f68000c1e1900 */
[----:B------:R-:W5:Y:S04]  /*2200*/  @!P1 LDG.E R38, desc[UR12][R2.64+0x700] ;  /* 0x0007000c02269981 */ /* 0x000f68000c1e1900 */
[----:B------:R-:W5:Y:S04]  /*2210*/  @!P5 LDG.E R42, desc[UR12][R2.64+0x780] ;  /* 0x0007800c022ad981 */ /* 0x000f68000c1e1900 */
[----:B------:R-:W5:Y:S04]  /*2220*/  @!P2 LDG.E R44, desc[UR12][R2.64+0x800] ;  /* 0x0008000c022ca981 */ /* 0x000f68000c1e1900 */
[----:B------:R-:W5:Y:S04]  /*2230*/  @!P3 LDG.E R5, desc[UR12][R2.64+0x880] ;  /* 0x0008800c0205b981 */ /* 0x000f68000c1e1900 */
[----:B------:R-:W5:Y:S01]  /*2240*/  @!P4 LDG.E R4, desc[UR12][R2.64+0x900] ;  /* 0x0009000c0204c981 */ /* 0x000f62000c1e1900 */
[----:B------:R-:W0:Y:S01]  /*2250*/  S2R R35, SR_LANEID ;  /* 0x0000000000237919 */ /* 0x000e220000000000 */
[----:B------:R-:W1:Y:S01]  /*2260*/  S2UR UR5, SR_CgaCtaId ;  /* 0x00000000000579c3 */ /* 0x000e620000008800 */
[----:B------:R-:W-:Y:S01]  /*2270*/  SHF.R.U32.HI R36, RZ, 0x5, R43 ;  /* 0x00000005ff247819 */ /* 0x000fe2000001162b */
[----:B------:R-:W-:-:S02]  /*2280*/  UMOV UR4, 0x400 ;  /* 0x0000040000047882 */ /* 0x000fc40000000000 */
[----:B-1----:R-:W-:Y:S02]  /*2290*/  ULEA UR4, UR5, UR4, 0x18 ;  /* 0x0000000405047291 */ /* 0x002fe4000f8ec0ff */
[----:B0-----:R-:W-:-:S05]  /*22a0*/  IMAD R27, R36, 0x260, R35 ;  /* 0x00000260241b7824 */ /* 0x001fca00078e0223 */
[----:B------:R-:W-:-:S05]  /*22b0*/  LEA R27, R27, UR4, 0x2 ;  /* 0x000000041b1b7c11 */ /* 0x000fca000f8e10ff */
[----:B------:R-:W-:Y:S01]  /*22c0*/  IMAD R26, R35, 0x48, R27 ;  /* 0x00000048231a7824 */ /* 0x000fe200078e021b */
[----:B------:R-:W-:Y:S01]  /*22d0*/  UISETP.NE.AND UP0, UPT, UR6, URZ, UPT ;  /* 0x000000ff0600728c */ /* 0x000fe2000bf05270 */
        /* <DEDUP_REMOVED lines=41> */
[----:B0-----:R-:W-:Y:S02]  /*2570*/  IADD3 R8, PT, PT, R23, R24, R25 ;  /* 0x0000001817087210 */ /* 0x001fe40007ffe019 */
[----:B------:R-:W-:Y:S02]  /*2580*/  ISETP.NE.AND P1, PT, R35, 0x1f, PT ;  /* 0x0000001f2300780c */ /* 0x000fe40003f25270 */
[----:B------:R-:W-:Y:S02]  /*2590*/  IADD3 R8, PT, PT, R33, R34, R8 ;  /* 0x0000002221087210 */ /* 0x000fe40007ffe008 */
[----:B------:R-:W-:Y:S02]  /*25a0*/  ISETP.NE.AND P2, PT, R36, 0xc, PT ;  /* 0x0000000c2400780c */ /* 0x000fe40003f45270 */
[----:B------:R-:W-:Y:S02]  /*25b0*/  IADD3 R8, PT, PT, R31, R32, R8 ;  /* 0x000000201f087210 */ /* 0x000fe40007ffe008 */
[----:B------:R-:W-:-:S02]  /*25c0*/  ISETP.GE.U32.AND P3, PT, R43, 0x20, PT ;  /* 0x000000202b00780c */ /* 0x000fc40003f66070 */
        /* <DEDUP_REMOVED lines=29> */
[----:B------:R-:W-:-:S03]  /*27a0*/  IMAD.IADD R11, R11, 0x1, R10 ;  /* 0x000000010b0b7824 */ /* 0x000fc600078e020a */
        /* <DEDUP_REMOVED lines=16> */
[----:B------:R-:W-:-:S04]  /*28b0*/  ISETP.NE.AND P0, PT, R36, 0x8, PT ;  /* 0x000000082400780c */ /* 0x000fc80003f05270 */
[----:B------:R-:W-:Y:S02]  /*28c0*/  SEL R8, R15, R8, !P0 ;  /* 0x000000080f087207 */ /* 0x000fe40004000000 */
[----:B------:R-:W-:Y:S02]  /*28d0*/  ISETP.NE.AND P0, PT, R36, 0xa, PT ;  /* 0x0000000a2400780c */ /* 0x000fe40003f05270 */
[----:B------:R-:W-:Y:S02]  /*28e0*/  SEL R8, R16, R8, !P1 ;  /* 0x0000000810087207 */ /* 0x000fe40004800000 */
[----:B------:R-:W-:Y:S02]  /*28f0*/  ISETP.NE.AND P1, PT, R36, 0xb, PT ;  /* 0x0000000b2400780c */ /* 0x000fe40003f25270 */
[----:B------:R-:W-:Y:S02]  /*2900*/  SEL R8, R17, R8, !P0 ;  /* 0x0000000811087207 */ /* 0x000fe40004000000 */
[----:B------:R-:W-:-:S02]  /*2910*/  ISETP.NE.AND P0, PT, R35, RZ, PT ;  /* 0x000000ff2300720c */ /* 0x000fc40003f05270 */
[----:B------:R-:W-:Y:S01]  /*2920*/  SEL R8, R18, R8, !P1 ;  /* 0x0000000812087207 */ /* 0x000fe20004800000 */
[----:B------:R-:W-:Y:S01]  /*2930*/  @!P2 IMAD.IADD R8, R19, 0x1, R18 ;  /* 0x000000011308a824 */ /* 0x000fe200078e0212 */
[----:B------:R-:W-:Y:S02]  /*2940*/  SEL R9, R37, RZ, P0 ;  /* 0x000000ff25097207 */ /* 0x000fe40000000000 */
[----:B------:R-:W-:-:S03]  /*2950*/  ISETP.NE.AND P0, PT, R43, RZ, PT ;  /* 0x000000ff2b00720c */ /* 0x000fc60003f05270 */
[----:B------:R-:W-:-:S05]  /*2960*/  @P3 IMAD.IADD R37, R8, 0x1, R9 ;  /* 0x0000000108253824 */ /* 0x000fca00078e0209 */
[----:B------:R-:W-:Y:S01]  /*2970*/  SEL R8, R37, RZ, P0 ;  /* 0x000000ff25087207 */ /* 0x000fe20000000000 */
[----:B------:R-:W-:Y:S06]  /*2980*/  BRA `(.L_x_18) ;  /* 0x0000000c005c7947 */ /* 0x000fec0003800000 */
.L_x_17:
[----:B0-----:R-:W-:Y:S02]  /*2990*/  IADD3 R8, PT, PT, R23, R24, R25 ;  /* 0x0000001817087210 */ /* 0x001fe40007ffe019 */
[----:B------:R-:W-:Y:S02]  /*29a0*/  ISETP.NE.AND P1, PT, R35, 0x1f, PT ;  /* 0x0000001f2300780c */ /* 0x000fe40003f25270 */
[----:B------:R-:W-:Y:S02]  /*29b0*/  IADD3 R8, PT, PT, R33, R34, R8 ;  /* 0x0000002221087210 */ /* 0x000fe40007ffe008 */
        /* <DEDUP_REMOVED lines=59> */
[----:B------:R-:W-:Y:S01]  /*2d70*/  ISETP.GT.U32.AND P0, PT, R43, 0x1f, PT ;  /* 0x0000001f2b00780c */ /* 0x000fe20003f04070 */
        /* <DEDUP_REMOVED lines=22> */
.L_x_64:
[----:B------:R-:W-:Y:S05]  /*2ee0*/  @!P0 BRA `(.L_x_21) ;  /* 0x0000000000248947 */ /* 0x000fea0003800000 */
[----:B------:R-:W-:-:S07]  /*2ef0*/  IMAD.MOV.U32 R9, RZ, RZ, 0x1de ;  /* 0x000001deff097424 */ /* 0x000fce00078e00ff */
.L_x_23:
[----:B------:R-:W-:Y:S05]  /*2f00*/  NANOSLEEP R9 ;  /* 0x000000090000735d */ /* 0x000fea0003800000 */
[----:B------:R-:W2:Y:S01]  /*2f10*/  LD.E.64.STRONG.GPU R14, desc[UR12][R16.64+0x100] ;  /* 0x0001000c100e7980 */ /* 0x000ea2000c10fb00 */
[----:B------:R-:W-:Y:S01]  /*2f20*/  UMOV UR5, 0xffffffff ;  /* 0xffffffff00057882 */ /* 0x000fe20000000000 */
[----:B------:R-:W-:Y:S02]  /*2f30*/  SHF.R.U32.HI R9, RZ, 0x1, R9 ;  /* 0x00000001ff097819 */ /* 0x000fe40000011609 */
[----:B--2---:R-:W-:Y:S01]  /*2f40*/  ISETP.NE.AND P0, PT, R14, 0x63, PT ;  /* 0x000000630e00780c */ /* 0x004fe20003f05270 */
[----:B------:R-:W-:-:S12]  /*2f50*/  BRA.DIV UR5, `(.L_x_22) ;  /* 0x0000001a05687947 */ /* 0x000fd8000b800000 */
[----:B------:R-:W-:-:S13]  /*2f60*/  VOTE.ANY P0, !P0 ;  /* 0x0000000000ff7806 */ /* 0x000fda0004000100 */
.L_x_67:
[----:B------:R-:W-:Y:S05]  /*2f70*/  @P0 BRA `(.L_x_23) ;  /* 0xfffffffc00e00947 */ /* 0x000fea000383ffff */
.L_x_21:
[----:B------:R-:W-:Y:S01]  /*2f80*/  UMOV UR5, 0xffffffff ;  /* 0xffffffff00057882 */ /* 0x000fe20000000000 */
[----:B------:R-:W-:Y:S02]  /*2f90*/  ISETP.NE.AND P2, PT, R14, 0x65, PT ;  /* 0x000000650e00780c */ /* 0x000fe40003f45270 */
[----:B------:R-:W-:Y:S11]  /*2fa0*/  BRA.DIV UR5, `(.L_x_24) ;  /* 0x0000001a05747947 */ /* 0x000ff6000b800000 */
[----:B------:R-:W0:Y:S01]  /*2fb0*/  S2R R42, SR_GEMASK ;  /* 0x00000000002a7919 */ /* 0x000e220000003c00 */
[----:B------:R-:W-:Y:S01]  /*2fc0*/  VOTE.ANY R8, PT, !P2 ;  /* 0x0000000000087806 */ /* 0x000fe200050e0100 */
[----:B------:R-:W-:-:S03]  /*2fd0*/  VIADD R19, R35, 0x2 ;  /* 0x0000000223137836 */ /* 0x000fc60000000000 */
[----:B0-----:R-:W-:-:S05]  /*2fe0*/  LOP3.LUT R8, R8, 0x80000000, R42, 0xec, !PT ;  /* 0x8000000008087812 */ /* 0x001fca00078eec2a */
[----:B------:R-:W-:-:S05]  /*2ff0*/  VIADD R9, R8, 0xffffffff ;  /* 0xffffffff08097836 */ /* 0x000fca0000000000 */
[----:B------:R-:W-:-:S04]  /*3000*/  LOP3.LUT R9, R8, R9, RZ, 0xc, !PT ;  /* 0x0000000908097212 */ /* 0x000fc800078e0cff */
[----:B------:R0:W1:Y:S02]  /*3010*/  POPC R38, R9 ;  /* 0x0000000900267309 */ /* 0x0000640000000000 */
[C---:B0-----:R-:W-:Y:S01]  /*3020*/  VIADD R9, R35.reuse, 0x4 ;  /* 0x0000000423097836 */ /* 0x041fe20000000000 */
[----:B-1----:R-:W0:Y:S01]  /*3030*/  SHFL.DOWN PT, R16, R15, 0x1, R38 ;  /* 0x082000000f107989 */ /* 0x002e2200000e0026 */
[----:B------:R-:W-:-:S04]  /*3040*/  ISETP.GE.AND P0, PT, R35, R38, PT ;  /* 0x000000262300720c */ /* 0x000fc80003f06270 */
[----:B0-----:R-:W-:Y:S02]  /*3050*/  SEL R16, R16, RZ, !P0 ;  /* 0x000000ff10107207 */ /* 0x001fe40004000000 */
[----:B------:R-:W-:-:S03]  /*3060*/  ISETP.GT.AND P0, PT, R19, R38, PT ;  /* 0x000000261300720c */ /* 0x000fc60003f04270 */
[----:B------:R-:W-:Y:S02]  /*3070*/  IMAD.IADD R17, R16, 0x1, R15 ;  /* 0x0000000110117824 */ /* 0x000fe400078e020f */
[----:B------:R-:W-:-:S03]  /*3080*/  VIADD R15, R35, 0x10 ;  /* 0x00000010230f7836 */ /* 0x000fc60000000000 */
[----:B------:R-:W0:Y:S02]  /*3090*/  SHFL.DOWN PT, R16, R17, 0x2, R38 ;  /* 0x0840000011107989 */ /* 0x000e2400000e0026 */
[-C--:B------:R-:W-:Y:S02]  /*30a0*/  ISETP.GT.AND P2, PT, R15, R38.reuse, PT ;  /* 0x000000260f00720c */ /* 0x080fe40003f44270 */
[----:B0-----:R-:W-:Y:S02]  /*30b0*/  SEL R16, R16, RZ, !P0 ;  /* 0x000000ff10107207 */ /* 0x001fe40004000000 */
[----:B------:R-:W-:Y:S01]  /*30c0*/  ISETP.GT.AND P0, PT, R9, R38, PT ;  /* 0x000000260900720c */ /* 0x000fe20003f04270 */
[----:B------:R-:W-:Y:S02]  /*30d0*/  VIADD R9, R35, 0x8 ;  /* 0x0000000823097836 */ /* 0x000fe40000000000 */
[----:B------:R-:W-:-:S05]  /*30e0*/  IMAD.IADD R19, R17, 0x1, R16 ;  /* 0x0000000111137824 */ /* 0x000fca00078e0210 */
[----:B------:R-:W0:Y:S02]  /*30f0*/  SHFL.DOWN PT, R16, R19, 0x4, R38 ;  /* 0x0880000013107989 */ /* 0x000e2400000e0026 */
[----:B0-----:R-:W-:Y:S02]  /*3100*/  SEL R16, R16, RZ, !P0 ;  /* 0x000000ff10107207 */ /* 0x001fe40004000000 */
[----:B------:R-:W-:Y:S02]  /*3110*/  ISETP.GT.AND P0, PT, R9, R38, PT ;  /* 0x000000260900720c */ /* 0x000fe40003f04270 */
[----:B------:R-:W0:Y:S01]  /*3120*/  LDC.64 R8, c[0x0][0x390] ;  /* 0x0000e400ff087b82 */ /* 0x000e220000000a00 */
[----:B------:R-:W-:-:S05]  /*3130*/  IMAD.IADD R37, R19, 0x1, R16 ;  /* 0x0000000113257824 */ /* 0x000fca00078e0210 */
[----:B------:R-:W1:Y:S01]  /*3140*/  SHFL.DOWN PT, R16, R37, 0x8, R38 ;  /* 0x0900000025107989 */ /* 0x000e6200000e0026 */
[----:B0-----:R-:W-:Y:S02]  /*3150*/  IADD3 R36, P3, PT, R8, 0x100, RZ ;  /* 0x0000010008247810 */ /* 0x001fe40007f7e0ff */
[----:B-1----:R-:W-:Y:S02]  /*3160*/  SEL R16, R16, RZ, !P0 ;  /* 0x000000ff10107207 */ /* 0x002fe40004000000 */
[----:B------:R-:W-:-:S03]  /*3170*/  ISETP.NE.AND P0, PT, R14, 0x65, PT ;  /* 0x000000650e00780c */ /* 0x000fc60003f05270 */
[----:B------:R-:W-:Y:S02]  /*3180*/  IMAD.IADD R17, R37, 0x1, R16 ;  /* 0x0000000125117824 */ /* 0x000fe400078e0210 */
[----:B------:R-:W-:-:S03]  /*3190*/  IMAD.X R37, RZ, RZ, R9, P3 ;  /* 0x000000ffff257224 */ /* 0x000fc600018e0609 */
[----:B------:R-:W0:Y:S05]  /*31a0*/  SHFL.DOWN PT, R16, R17, 0x10, R38 ;  /* 0x0a00000011107989 */ /* 0x000e2a00000e0026 */
[----:B------:R-:W-:Y:S02]  /*31b0*/  VOTE.ALL P0, P0 ;  /* 0x0000000000ff7806 */ /* 0x000fe40000000000 */
[----:B0-----:R-:W-:-:S05]  /*31c0*/  SEL R16, R16, RZ, !P2 ;  /* 0x000000ff10107207 */ /* 0x001fca0005000000 */
[----:B------:R-:W-:-:S07]  /*31d0*/  IMAD.IADD R19, R17, 0x1, R16 ;  /* 0x0000000111137824 */ /* 0x000fce00078e0210 */
.L_x_76:
[----:B------:R-:W-:Y:S05]  /*31e0*/  @!P0 BRA `(.L_x_25) ;  /* 0x0000000000e48947 */ /* 0x000fea0003800000 */
[----:B------:R-:W-:-:S07]  /*31f0*/  IMAD.MOV.U32 R38, RZ, RZ, 0x1de ;  /* 0x000001deff267424 */ /* 0x000fce00078e00ff */
.L_x_31:
        /* <DEDUP_REMOVED lines=10> */
.L_x_79:
[----:B------:R-:W-:Y:S05]  /*32a0*/  @!P0 BRA `(.L_x_27) ;  /* 0x0000000000248947 */ /* 0x000fea0003800000 */
[----:B------:R-:W-:-:S07]  /*32b0*/  IMAD.MOV.U32 R9, RZ, RZ, R38 ;  /* 0x000000ffff097224 */ /* 0x000fce00078e0026 */
.L_x_29:
[----:B------:R-:W-:Y:S05]  /*32c0*/  NANOSLEEP R9 ;  /* 0x000000090000735d */ /* 0x000fea0003800000 */
[----:B------:R-:W2:Y:S01]  /*32d0*/  LD.E.64.STRONG.GPU R14, desc[UR12][R16.64+-0x100] ;  /* 0xffff000c100e7980 */ /* 0x000ea2000c10fb00 */
[----:B------:R-:W-:Y:S01]  /*32e0*/  UMOV UR5, 0xffffffff ;  /* 0xffffffff00057882 */ /* 0x000fe20000000000 */
[----:B------:R-:W-:Y:S02]  /*32f0*/  SHF.R.U32.HI R9, RZ, 0x1, R9 ;  /* 0x00000001ff097819 */ /* 0x000fe40000011609 */
[----:B--2---:R-:W-:Y:S01]  /*3300*/  ISETP.NE.AND P0, PT, R14, 0x63, PT ;  /* 0x000000630e00780c */ /* 0x004fe20003f05270 */
[----:B------:R-:W-:-:S12]  /*3310*/  BRA.DIV UR5, `(.L_x_28) ;  /* 0x0000001a05c07947 */ /* 0x000fd8000b800000 */
[----:B------:R-:W-:-:S13]  /*3320*/  VOTE.ANY P0, !P0 ;  /* 0x0000000000ff7806 */ /* 0x000fda0004000100 */
.L_x_82:
[----:B------:R-:W-:Y:S05]  /*3330*/  @P0 BRA `(.L_x_29) ;  /* 0xfffffffc00e00947 */ /* 0x000fea000383ffff */
.L_x_27:
[----:B------:R-:W-:Y:S01]  /*3340*/  UMOV UR5, 0xffffffff ;  /* 0xffffffff00057882 */ /* 0x000fe20000000000 */
[----:B------:R-:W-:Y:S02]  /*3350*/  ISETP.NE.AND P0, PT, R14, 0x65, PT ;  /* 0x000000650e00780c */ /* 0x000fe40003f05270 */
[----:B------:R-:W-:Y:S11]  /*3360*/  BRA.DIV UR5, `(.L_x_30) ;  /* 0x0000001a05cc7947 */ /* 0x000ff6000b800000 */
[----:B------:R-:W-:Y:S01]  /*3370*/  VOTE.ANY R8, PT, !P0 ;  /* 0x0000000000087806 */ /* 0x000fe200040e0100 */
[----:B------:R-:W-:-:S03]  /*3380*/  VIADD R18, R18, 0xffffffe0 ;  /* 0xffffffe012127836 */ /* 0x000fc60000000000 */
[----:B------:R-:W-:-:S05]  /*3390*/  LOP3.LUT R8, R8, 0x80000000, R42, 0xec, !PT ;  /* 0x8000000008087812 */ /* 0x000fca00078eec2a */
[----:B------:R-:W-:-:S05]  /*33a0*/  VIADD R9, R8, 0xffffffff ;  /* 0xffffffff08097836 */ /* 0x000fca0000000000 */
[----:B------:R-:W-:Y:S01]  /*33b0*/  LOP3.LUT R9, R8, R9, RZ, 0xc, !PT ;  /* 0x0000000908097212 */ /* 0x000fe200078e0cff */
[----:B------:R-:W-:-:S05]  /*33c0*/  VIADD R8, R35, 0x2 ;  /* 0x0000000223087836 */ /* 0x000fca0000000000 */
[----:B------:R-:W0:Y:S02]  /*33d0*/  POPC R9, R9 ;  /* 0x0000000900097309 */ /* 0x000e240000000000 */
[----:B0-----:R-:W0:Y:S01]  /*33e0*/  SHFL.DOWN PT, R16, R15, 0x1, R9 ;  /* 0x082000000f107989 */ /* 0x001e2200000e0009 */
[----:B------:R-:W-:-:S04]  /*33f0*/  ISETP.GE.AND P0, PT, R35, R9, PT ;  /* 0x000000092300720c */ /* 0x000fc80003f06270 */
[----:B0-----:R-:W-:Y:S02]  /*3400*/  SEL R16, R16, RZ, !P0 ;  /* 0x000000ff10107207 */ /* 0x001fe40004000000 */
[----:B------:R-:W-:Y:S01]  /*3410*/  ISETP.GT.AND P0, PT, R8, R9, PT ;  /* 0x000000090800720c */ /* 0x000fe20003f04270 */
[----:B------:R-:W-:Y:S02]  /*3420*/  VIADD R8, R35, 0x4 ;  /* 0x0000000423087836 */ /* 0x000fe40000000000 */
[----:B------:R-:W-:-:S05]  /*3430*/  IMAD.IADD R44, R16, 0x1, R15 ;  /* 0x00000001102c7824 */ /* 0x000fca00078e020f */
[----:B------:R-:W0:Y:S02]  /*3440*/  SHFL.DOWN PT, R16, R44, 0x2, R9 ;  /* 0x084000002c107989 */ /* 0x000e2400000e0009 */
        /* <DEDUP_REMOVED lines=8> */
[----:B------:R-:W-:-:S03]  /*34d0*/  IMAD.IADD R45, R17, 0x1, R16 ;  /* 0x00000001112d7824 */ /* 0x000fc600078e0210 */
[----:B------:R-:W-:Y:S02]  /*34e0*/  ISETP.GT.AND P2, PT, R8, R9, PT ;  /* 0x000000090800720c */ /* 0x000fe40003f44270 */
        /* <DEDUP_REMOVED lines=8> */
.L_x_91:
[----:B------:R-:W-:Y:S05]  /*3570*/  @P0 BRA `(.L_x_31) ;  /* 0xfffffffc00200947 */ /* 0x000fea000383ffff */
.L_x_25:
        /* <DEDUP_REMOVED lines=15> */
.L_x_19:
[----:B------:R-:W-:Y:S05]  /*3670*/  WARPSYNC.ALL ;  /* 0x0000000000007948 */ /* 0x000fea0003800000 */
[----:B------:R-:W0:Y:S08]  /*3680*/  S2UR UR5, SR_CgaCtaId ;  /* 0x00000000000579c3 */ /* 0x000e300000008800 */
[----:B------:R-:W-:Y:S01]  /*3690*/  BAR.SYNC.DEFER_BLOCKING 0x0 ;  /* 0x0000000000007b1d */ /* 0x000fe20000010000 */
[----:B------:R-:W-:-:S05]  /*36a0*/  ISETP.NE.AND P0, PT, R43, RZ, PT ;  /* 0x000000ff2b00720c */ /* 0x000fca0003f05270 */
[----:B------:R-:W-:Y:S02]  /*36b0*/  UMOV UR4, 0x400 ;  /* 0x0000040000047882 */ /* 0x000fe40000000000 */
[----:B0-----:R-:W-:-:S09]  /*36c0*/  ULEA UR4, UR5, UR4, 0x18 ;  /* 0x0000000405047291 */ /* 0x001fd2000f8ec0ff */
[----:B------:R-:W0:Y:S02]  /*36d0*/  LDS R9, [UR4+0x54] ;  /* 0x00005404ff097984 */ /* 0x000e240008000800 */
[----:B0-----:R-:W-:-:S05]  /*36e0*/  SEL R9, R9, RZ, P0 ;  /* 0x000000ff09097207 */ /* 0x001fca0000000000 */
[----:B------:R-:W-:-:S07]  /*36f0*/  IMAD.IADD R8, R9, 0x1, R8 ;  /* 0x0000000109087824 */ /* 0x000fce00078e0208 */
.L_x_18:
[----:B------:R-:W-:Y:S01]  /*3700*/  IMAD.IADD R25, R25, 0x1, R8 ;  /* 0x0000000119197824 */ /* 0x000fe200078e0208 */
[----:B------:R-:W-:Y:S01]  /*3710*/  BAR.SYNC.DEFER_BLOCKING 0x0 ;  /* 0x0000000000007b1d */ /* 0x000fe20000010000 */
[----:B------:R-:W-:Y:S01]  /*3720*/  ISETP.NE.AND P0, PT, R43, RZ, PT ;  /* 0x000000ff2b00720c */ /* 0x000fe20003f05270 */
[----:B-1----:R-:W-:Y:S02]  /*3730*/  IMAD.U32 R10, RZ, RZ, UR7 ;  /* 0x00000007ff0a7e24 */ /* 0x002fe4000f8e00ff */
[----:B------:R-:W-:Y:S02]  /*3740*/  IMAD.IADD R24, R24, 0x1, R25 ;  /* 0x0000000118187824 */ /* 0x000fe400078e0219 */
[----:B------:R-:W0:Y:S02]  /*3750*/  LDCU.64 UR8, c[0x0][0x388] ;  /* 0x00007100ff0877ac */ /* 0x000e240008000a00 */
[----:B------:R-:W-:-:S04]  /*3760*/  IMAD.IADD R23, R23, 0x1, R24 ;  /* 0x0000000117177824 */ /* 0x000fc800078e0218 */
[----:B------:R-:W-:-:S04]  /*3770*/  IMAD.IADD R34, R34, 0x1, R23 ;  /* 0x0000000122227824 */ /* 0x000fc800078e0217 */
[----:B------:R-:W-:-:S04]  /*3780*/  IMAD.IADD R33, R33, 0x1, R34 ;  /* 0x0000000121217824 */ /* 0x000fc800078e0222 */
[----:B------:R-:W-:-:S04]  /*3790*/  IMAD.IADD R32, R32, 0x1, R33 ;  /* 0x0000000120207824 */ /* 0x000fc800078e0221 */
[----:B------:R-:W-:Y:S01]  /*37a0*/  IMAD.IADD R31, R31, 0x1, R32 ;  /* 0x000000011f1f7824 */ /* 0x000fe200078e0220 */
[----:B------:R-:W-:Y:S03]  /*37b0*/  STS [R26], R25 ;  /* 0x000000191a007388 */ /* 0x000fe60000000800 */
        /* <DEDUP_REMOVED lines=27> */
[----:B------:R1:W-:Y:S04]  /*3970*/  STS [R26+0x40], R3 ;  /* 0x000040031a007388 */ /* 0x0003e80000000800 */
[----:B------:R-:W-:Y:S04]  /*3980*/  STS [R26+0x44], R9 ;  /* 0x000044091a007388 */ /* 0x000fe80000000800 */
[----:B------:R-:W-:Y:S01]  /*3990*/  STS [R26+0x48], R11 ;  /* 0x0000480b1a007388 */ /* 0x000fe20000000800 */
[----:B------:R-:W-:-:S03]  /*39a0*/  NOP ;  /* 0x0000000000007918 */ /* 0x000fc60000000000 */
[----:B------:R-:W-:Y:S04]  /*39b0*/  LDS R33, [R27] ;  /* 0x000000001b217984 */ /* 0x000fe80000000800 */
[----:B------:R-:W-:Y:S04]  /*39c0*/  LDS R35, [R27+0x80] ;  /* 0x000080001b237984 */ /* 0x000fe80000000800 */
        /* <DEDUP_REMOVED lines=17> */
[----:B------:R2:W-:Y:S01]  /*3ae0*/  @!P0 STS [UR4+0x7b80], R10 ;  /* 0x007b800aff008988 */ /* 0x0005e20008000804 */
[----:B------:R-:W-:Y:S01]  /*3af0*/  BAR.SYNC.DEFER_BLOCKING 0x0 ;  /* 0x0000000000007b1d */ /* 0x000fe20000010000 */
[----:B-1----:R-:W-:-:S05]  /*3b00*/  IADD3 R3, P0, PT, R28, UR10, RZ ;  /* 0x0000000a1c037c10 */ /* 0x002fca000ff1e0ff */
[----:B------:R-:W1:Y:S01]  /*3b10*/  S2R R2, SR_TID.X ;  /* 0x0000000000027919 */ /* 0x000e620000002100 */
[----:B------:R-:W3:Y:S01]  /*3b20*/  LDS R29, [UR4+0x7b80] ;  /* 0x007b8004ff1d7984 */ /* 0x000ee20008000800 */
[C---:B-1----:R-:W-:Y:S02]  /*3b30*/  LOP3.LUT R4, R2.reuse, 0x3e0, RZ, 0xc0, !PT ;  /* 0x000003e002047812 */ /* 0x042fe400078ec0ff */
[----:B------:R-:W-:-:S05]  /*3b40*/  LOP3.LUT R2, R2, 0x1f, RZ, 0xc0, !PT ;  /* 0x0000001f02027812 */ /* 0x000fca00078ec0ff */
[----:B------:R-:W-:Y:S02]  /*3b50*/  IMAD R6, R4, 0x13, R2 ;  /* 0x0000001304067824 */ /* 0x000fe400078e0202 */
[----:B------:R-:W-:Y:S01]  /*3b60*/  IMAD.X R4, RZ, RZ, UR11, P0 ;  /* 0x0000000bff047e24 */ /* 0x000fe200080e06ff */
[C---:B0-----:R-:W-:Y:S01]  /*3b70*/  LEA R2, P0, R3.reuse, UR8, 0x2 ;  /* 0x0000000803027c11 */ /* 0x041fe2000f8010ff */
[C---:B------:R-:W-:Y:S02]  /*3b80*/  VIADD R8, R6.reuse, 0x20 ;  /* 0x0000002006087836 */ /* 0x040fe40000000000 */
[C---:B--2---:R-:W-:Y:S01]  /*3b90*/  VIADD R10, R6.reuse, 0xa0 ;  /* 0x000000a0060a7836 */ /* 0x044fe20000000000 */
[----:B------:R-:W-:Y:S01]  /*3ba0*/  LEA.HI.X R3, R3, UR9, R4, 0x2, P0 ;  /* 0x0000000903037c11 */ /* 0x000fe200080f1404 */
[----:B------:R-:W-:Y:S01]  /*3bb0*/  VIADD R4, R6, 0x40 ;  /* 0x0000004006047836 */ /* 0x000fe20000000000 */
[-C--:B---3--:R-:W-:Y:S02]  /*3bc0*/  ISETP.GE.AND P1, PT, R28, R29.reuse, PT ;  /* 0x0000001d1c00720c */ /* 0x088fe40003f26270 */
[-C--:B------:R-:W-:Y:S01]  /*3bd0*/  ISETP.GE.AND P2, PT, R8, R29.reuse, PT ;  /* 0x0000001d0800720c */ /* 0x080fe20003f46270 */
[----:B------:R-:W-:Y:S01]  /*3be0*/  VIADD R8, R6, 0x60 ;  /* 0x0000006006087836 */ /* 0x000fe20000000000 */
[-C--:B------:R-:W-:Y:S01]  /*3bf0*/  ISETP.GE.AND P3, PT, R4, R29.reuse, PT ;  /* 0x0000001d0400720c */ /* 0x080fe20003f66270 */
[----:B------:R-:W-:Y:S01]  /*3c00*/  VIADD R4, R6, 0x80 ;  /* 0x0000008006047836 */ /* 0x000fe20000000000 */
[----:B------:R-:W-:-:S02]  /*3c10*/  ISETP.GE.AND P6, PT, R10, R29, PT ;  /* 0x0000001d0a00720c */ /* 0x000fc40003fc6270 */
[-C--:B------:R-:W-:Y:S01]  /*3c20*/  ISETP.GE.AND P4, PT, R8, R29.reuse, PT ;  /* 0x0000001d0800720c */ /* 0x080fe20003f86270 */
[----:B------:R-:W-:Y:S01]  /*3c30*/  VIADD R8, R6, 0xc0 ;  /* 0x000000c006087836 */ /* 0x000fe20000000000 */
[-C--:B------:R-:W-:Y:S01]  /*3c40*/  ISETP.GE.AND P5, PT, R4, R29.reuse, PT ;  /* 0x0000001d0400720c */ /* 0x080fe20003fa6270 */
[----:B------:R-:W-:Y:S02]  /*3c50*/  VIADD R4, R6, 0xe0 ;  /* 0x000000e006047836 */ /* 0x000fe40000000000 */
[----:B------:R0:W-:Y:S01]  /*3c60*/  @!P1 STG.E desc[UR12][R2.64], R33 ;  /* 0x0000002102009986 */ /* 0x0001e2000c10190c */
[-C--:B------:R-:W-:Y:S01]  /*3c70*/  ISETP.GE.AND P0, PT, R8, R29.reuse, PT ;  /* 0x0000001d0800720c */ /* 0x080fe20003f06270 */
[----:B------:R-:W-:Y:S01]  /*3c80*/  VIADD R8, R6, 0x140 ;  /* 0x0000014006087836 */ /* 0x000fe20000000000 */
[-C--:B------:R-:W-:Y:S01]  /*3c90*/  ISETP.GE.AND P1, PT, R4, R29.reuse, PT ;  /* 0x0000001d0400720c */ /* 0x080fe20003f26270 */
[----:B------:R-:W-:Y:S01]  /*3ca0*/  VIADD R4, R6, 0x120 ;  /* 0x0000012006047836 */ /* 0x000fe20000000000 */
[----:B------:R0:W-:Y:S04]  /*3cb0*/  @!P3 STG.E desc[UR12][R2.64+0x100], R37 ;  /* 0x000100250200b986 */ /* 0x0001e8000c10190c */
[----:B------:R0:W-:Y:S01]  /*3cc0*/  @!P4 STG.E desc[UR12][R2.64+0x180], R39 ;  /* 0x000180270200c986 */ /* 0x0001e2000c10190c */
[-C--:B------:R-:W-:Y:S01]  /*3cd0*/  ISETP.GE.AND P3, PT, R4, R29.reuse, PT ;  /* 0x0000001d0400720c */ /* 0x080fe20003f66270 */
[----:B------:R-:W-:Y:S01]  /*3ce0*/  VIADD R4, R6, 0x160 ;  /* 0x0000016006047836 */ /* 0x000fe20000000000 */
[-C--:B------:R-:W-:Y:S01]  /*3cf0*/  ISETP.GE.AND P4, PT, R8, R29.reuse, PT ;  /* 0x0000001d0800720c */ /* 0x080fe20003f86270 */
[----:B------:R-:W-:Y:S01]  /*3d00*/  VIADD R8, R6, 0x180 ;  /* 0x0000018006087836 */ /* 0x000fe20000000000 */
[----:B------:R0:W-:Y:S01]  /*3d10*/  @!P2 STG.E desc[UR12][R2.64+0x80], R35 ;  /* 0x000080230200a986 */ /* 0x0001e2000c10190c */
[----:B------:R-:W-:-:S03]  /*3d20*/  ISETP.GE.AND P2, PT, R41, R29, PT ;  /* 0x0000001d2900720c */ /* 0x000fc60003f46270 */
[----:B------:R0:W-:Y:S01]  /*3d30*/  @!P5 STG.E desc[UR12][R2.64+0x200], R43 ;  /* 0x0002002b0200d986 */ /* 0x0001e2000c10190c */
[-C--:B------:R-:W-:Y:S01]  /*3d40*/  ISETP.GE.AND P5, PT, R4, R29.reuse, PT ;  /* 0x0000001d0400720c */ /* 0x080fe20003fa6270 */
[----:B------:R-:W-:Y:S02]  /*3d50*/  VIADD R4, R6, 0x1a0 ;  /* 0x000001a006047836 */ /* 0x000fe40000000000 */
[----:B------:R0:W-:Y:S01]  /*3d60*/  @!P6 STG.E desc[UR12][R2.64+0x280], R45 ;  /* 0x0002802d0200e986 */ /* 0x0001e2000c10190c */
[-C--:B------:R-:W-:Y:S01]  /*3d70*/  ISETP.GE.AND P6, PT, R8, R29.reuse, PT ;  /* 0x0000001d0800720c */ /* 0x080fe20003fc6270 */
[----:B------:R-:W-:Y:S02]  /*3d80*/  VIADD R8, R6, 0x1c0 ;  /* 0x000001c006087836 */ /* 0x000fe40000000000 */
[----:B------:R0:W-:Y:S01]  /*3d90*/  @!P0 STG.E desc[UR12][R2.64+0x300], R0 ;  /* 0x0003000002008986 */ /* 0x0001e2000c10190c */
[----:B------:R-:W-:Y:S01]  /*3da0*/  ISETP.GE.AND P0, PT, R4, R29, PT ;  /* 0x0000001d0400720c */ /* 0x000fe20003f06270 */
[----:B------:R-:W-:-:S02]  /*3db0*/  VIADD R4, R6, 0x1e0 ;  /* 0x000001e006047836 */ /* 0x000fc40000000000 */
[----:B------:R0:W-:Y:S01]  /*3dc0*/  @!P1 STG.E desc[UR12][R2.64+0x380], R31 ;  /* 0x0003801f02009986 */ /* 0x0001e2000c10190c */
[-C--:B------:R-:W-:Y:S01]  /*3dd0*/  ISETP.GE.AND P1, PT, R8, R29.reuse, PT ;  /* 0x0000001d0800720c */ /* 0x080fe20003f26270 */
[C---:B------:R-:W-:Y:S02]  /*3de0*/  VIADD R8, R6.reuse, 0x200 ;  /* 0x0000020006087836 */ /* 0x040fe40000000000 */
[----:B------:R-:W-:Y:S01]  /*3df0*/  VIADD R6, R6, 0x220 ;  /* 0x0000022006067836 */ /* 0x000fe20000000000 */
[----:B------:R0:W-:Y:S01]  /*3e00*/  @!P2 STG.E desc[UR12][R2.64+0x400], R23 ;  /* 0x000400170200a986 */ /* 0x0001e2000c10190c */
[----:B------:R-:W-:-:S03]  /*3e10*/  ISETP.GE.AND P2, PT, R4, R29, PT ;  /* 0x0000001d0400720c */ /* 0x000fc60003f46270 */
[----:B------:R0:W-:Y:S01]  /*3e20*/  @!P3 STG.E desc[UR12][R2.64+0x480], R19 ;  /* 0x000480130200b986 */ /* 0x0001e2000c10190c */
[----:B------:R-:W-:-:S03]  /*3e30*/  ISETP.GE.AND P3, PT, R8, R29, PT ;  /* 0x0000001d0800720c */ /* 0x000fc60003f66270 */
[----:B------:R0:W-:Y:S01]  /*3e40*/  @!P4 STG.E desc[UR12][R2.64+0x500], R21 ;  /* 0x000500150200c986 */ /* 0x0001e2000c10190c */
[----:B------:R-:W-:-:S03]  /*3e50*/  ISETP.GE.AND P4, PT, R6, R29, PT ;  /* 0x0000001d0600720c */ /* 0x000fc60003f86270 */
[----:B------:R0:W-:Y:S01]  /*3e60*/  @!P5 STG.E desc[UR12][R2.64+0x580], R17 ;  /* 0x000580110200d986 */ /* 0x0001e2000c10190c */
[----:B------:R-:W-:-:S03]  /*3e70*/  ISETP.GE.AND P5, PT, R40, R29, PT ;  /* 0x0000001d2800720c */ /* 0x000fc60003fa6270 */
[----:B------:R0:W-:Y:S04]  /*3e80*/  @!P6 STG.E desc[UR12][R2.64+0x600], R15 ;  /* 0x0006000f0200e986 */ /* 0x0001e8000c10190c */
[----:B------:R0:W-:Y:S04]  /*3e90*/  @!P0 STG.E desc[UR12][R2.64+0x680], R13 ;  /* 0x0006800d02008986 */ /* 0x0001e8000c10190c */
[----:B------:R0:W-:Y:S04]  /*3ea0*/  @!P1 STG.E desc[UR12][R2.64+0x700], R11 ;  /* 0x0007000b02009986 */ /* 0x0001e8000c10190c */
[----:B------:R0:W-:Y:S04]  /*3eb0*/  @!P2 STG.E desc[UR12][R2.64+0x780], R9 ;  /* 0x000780090200a986 */ /* 0x0001e8000c10190c */
[----:B------:R0:W-:Y:S04]  /*3ec0*/  @!P3 STG.E desc[UR12][R2.64+0x800], R7 ;  /* 0x000800070200b986 */ /* 0x0001e8000c10190c */
[----:B------:R0:W-:Y:S01]  /*3ed0*/  @!P4 STG.E desc[UR12][R2.64+0x880], R5 ;  /* 0x000880050200c986 */ /* 0x0001e2000c10190c */
[----:B------:R-:W-:Y:S05]  /*3ee0*/  @P5 EXIT ;  /* 0x000000000000594d */ /* 0x000fea0003800000 */
[----:B------:R-:W-:Y:S01]  /*3ef0*/  STG.E desc[UR12][R2.64+0x900], R25 ;  /* 0x0009001902007986 */ /* 0x000fe2000c10190c */
[----:B------:R-:W-:Y:S05]  /*3f00*/  EXIT ;  /* 0x000000000000794d */ /* 0x000fea0003800000 */
.L_x_5:
[----:B------:R-:W-:Y:S01]  /*3f10*/  BSSY B1, `(.L_x_32) ;  /* 0x0000006000017945 */ /* 0x000fe20003800000 */
[----:B------:R-:W-:Y:S01]  /*3f20*/  PLOP3.LUT P0, PT, P0, PT, PT, 0x8, 0x80 ;  /* 0x000000000080781c */ /* 0x000fe2000070e170 */
[----:B------:R-:W-:-:S12]  /*3f30*/  IMAD.MOV.U32 R8, RZ, RZ, -0x1 ;  /* 0xffffffffff087424 */ /* 0x000fd800078e00ff */
[----:B------:R-:W-:Y:S05]  /*3f40*/  WARPSYNC.COLLECTIVE R8, `(.L_x_33) ;  /* 0x0000000008087348 */ /* 0x000fea0003c00000 */
[----:B------:R-:W-:Y:S01]  /*3f50*/  VOTE.ANY P0, P0 ;  /* 0x0000000000ff7806 */ /* 0x000fe20000000100 */
[----:B------:R-:W-:-:S12]  /*3f60*/  ENDCOLLECTIVE ;  /* 0x000000000000791b */ /* 0x000fd80003800000 */
.L_x_33:
[----:B------:R-:W-:Y:S05]  /*3f70*/  BSYNC B1 ;  /* 0x0000000000017941 */ /* 0x000fea0003800000 */
.L_x_32:
[----:B------:R-:W-:Y:S05]  /*3f80*/  BRA `(.L_x_34) ;  /* 0xffffffd000087947 */ /* 0x000fea000383ffff */
.L_x_7:
[----:B------:R-:W-:Y:S01]  /*3f90*/  BSSY B1, `(.L_x_35) ;  /* 0x0000006000017945 */ /* 0x000fe20003800000 */
[----:B------:R-:W-:Y:S01]  /*3fa0*/  PLOP3.LUT P0, PT, P0, PT, PT, 0x8, 0x80 ;  /* 0x000000000080781c */ /* 0x000fe2000070e170 */
[----:B------:R-:W-:-:S12]  /*3fb0*/  IMAD.MOV.U32 R8, RZ, RZ, -0x1 ;  /* 0xffffffffff087424 */ /* 0x000fd800078e00ff */
[----:B------:R-:W-:Y:S05]  /*3fc0*/  WARPSYNC.COLLECTIVE R8, `(.L_x_36) ;  /* 0x0000000008087348 */ /* 0x000fea0003c00000 */
[----:B------:R-:W-:Y:S01]  /*3fd0*/  VOTE.ANY P0, P0 ;  /* 0x0000000000ff7806 */ /* 0x000fe20000000100 */
[----:B------:R-:W-:-:S12]  /*3fe0*/  ENDCOLLECTIVE ;  /* 0x000000000000791b */ /* 0x000fd80003800000 */
.L_x_36:
[----:B------:R-:W-:Y:S05]  /*3ff0*/  BSYNC B1 ;  /* 0x0000000000017941 */ /* 0x000fea0003800000 */
.L_x_35:
[----:B------:R-:W-:Y:S05]  /*4000*/  BRA `(.L_x_37) ;  /* 0xffffffd0000c7947 */ /* 0x000fea000383ffff */
.L_x_9:
[----:B------:R-:W0:Y:S01]  /*4010*/  S2R R45, SR_GEMASK ;  /* 0x00000000002d7919 */ /* 0x000e220000003c00 */
[----:B------:R-:W-:Y:S01]  /*4020*/  BSSY B1, `(.L_x_38) ;  /* 0x0000007000017945 */ /* 0x000fe20003800000 */
[----:B------:R-:W-:Y:S01]  /*4030*/  ISETP.NE.AND P0, PT, R14, 0x65, PT ;  /* 0x000000650e00780c */ /* 0x000fe20003f05270 */
[----:B------:R-:W-:Y:S01]  /*4040*/  IMAD.MOV.U32 R8, RZ, RZ, -0x1 ;  /* 0xffffffffff087424 */ /* 0x000fe200078e00ff */
[----:B------:R-:W-:-:S13]  /*4050*/  PLOP3.LUT P2, PT, P2, PT, PT, 0x8, 0x80 ;  /* 0x000000000080781c */ /* 0x000fda000174e170 */
[----:B0-----:R-:W-:Y:S05]  /*4060*/  WARPSYNC.COLLECTIVE R8, `(.L_x_39) ;  /* 0x0000000008087348 */ /* 0x001fea0003c00000 */
[----:B------:R-:W-:Y:S01]  /*4070*/  VOTE.ANY R8, PT, P2 ;  /* 0x0000000000087806 */ /* 0x000fe200010e0100 */
[----:B0-----:R-:W-:Y:S06]  /*4080*/  ENDCOLLECTIVE ;  /* 0x000000000000791b */ /* 0x001fec0003800000 */
.L_x_39:
[----:B------:R-:W-:Y:S05]  /*4090*/  BSYNC B1 ;  /* 0x0000000000017941 */ /* 0x000fea0003800000 */
.L_x_38:
[----:B------:R-:W-:Y:S01]  /*40a0*/  LOP3.LUT R8, R8, 0x80000000, R45, 0xec, !PT ;  /* 0x8000000008087812 */ /* 0x000fe200078eec2d */
[----:B------:R-:W-:Y:S02]  /*40b0*/  IMAD.MOV.U32 R10, RZ, RZ, 0x1 ;  /* 0x00000001ff0a7424 */ /* 0x000fe400078e00ff */
[----:B------:R-:W-:Y:S02]  /*40c0*/  VIADD R33, R44, 0x2 ;  /* 0x000000022c217836 */ /* 0x000fe40000000000 */
[----:B------:R-:W-:Y:S02]  /*40d0*/  VIADD R9, R8, 0xffffffff ;  /* 0xffffffff08097836 */ /* 0x000fe40000000000 */
[C---:B------:R-:W-:Y:S02]  /*40e0*/  VIADD R32, R44.reuse, 0x4 ;  /* 0x000000042c207836 */ /* 0x040fe40000000000 */
[----:B------:R-:W-:Y:S01]  /*40f0*/  VIADD R19, R44, 0x8 ;  /* 0x000000082c137836 */ /* 0x000fe20000000000 */
[----:B------:R-:W-:Y:S01]  /*4100*/  LOP3.LUT R38, R8, R9, RZ, 0xc, !PT ;  /* 0x0000000908267212 */ /* 0x000fe200078e0cff */
[----:B------:R-:W-:-:S02]  /*4110*/  IMAD.MOV.U32 R8, RZ, RZ, -0x1 ;  /* 0xffffffffff087424 */ /* 0x000fc400078e00ff */
[----:B------:R-:W-:-:S03]  /*4120*/  VIADD R34, R44, 0x10 ;  /* 0x000000102c227836 */ /* 0x000fc60000000000 */
[----:B------:R-:W0:Y:S02]  /*4130*/  POPC R38, R38 ;  /* 0x0000002600267309 */ /* 0x000e240000000000 */
[----:B0-----:R-:W-:-:S07]  /*4140*/  IMAD.MOV.U32 R9, RZ, RZ, R38 ;  /* 0x000000ffff097224 */ /* 0x001fce00078e0026 */
[----:B------:R-:W-:Y:S05]  /*4150*/  WARPSYNC.COLLECTIVE R8, `(.L_x_40) ;  /* 0x0000000008087348 */ /* 0x000fea0003c00000 */
[----:B------:R0:W1:Y:S02]  /*4160*/  SHFL.DOWN P2, R16, R15, R10, R9 ;  /* 0x0800000a0f107389 */ /* 0x0000640000040009 */
[----:B01----:R-:W-:Y:S05]  /*4170*/  ENDCOLLECTIVE ;  /* 0x000000000000791b */ /* 0x003fea0003800000 */
.L_x_40:
[----:B------:R-:W-:Y:S01]  /*4180*/  IMAD.MOV.U32 R10, RZ, RZ, 0x2 ;  /* 0x00000002ff0a7424 */ /* 0x000fe200078e00ff */
[----:B------:R-:W-:-:S04]  /*4190*/  ISETP.GE.AND P2, PT, R44, R38, PT ;  /* 0x000000262c00720c */ /* 0x000fc80003f46270 */
[----:B------:R-:W-:-:S05]  /*41a0*/  SEL R16, R16, RZ, !P2 ;  /* 0x000000ff10107207 */ /* 0x000fca0005000000 */
[----:B------:R-:W-:-:S04]  /*41b0*/  IMAD.IADD R17, R16, 0x1, R15 ;  /* 0x0000000110117824 */ /* 0x000fc800078e020f */
[----:B------:R-:W-:-:S07]  /*41c0*/  IMAD.MOV.U32 R15, RZ, RZ, R17 ;  /* 0x000000ffff0f7224 */ /* 0x000fce00078e0011 */
[----:B------:R-:W-:Y:S05]  /*41d0*/  WARPSYNC.COLLECTIVE R8, `(.L_x_41) ;  /* 0x0000000008087348 */ /* 0x000fea0003c00000 */
[----:B------:R0:W1:Y:S02]  /*41e0*/  SHFL.DOWN P2, R16, R15, R10, R9 ;  /* 0x0800000a0f107389 */ /* 0x0000640000040009 */
[----:B01----:R-:W-:Y:S05]  /*41f0*/  ENDCOLLECTIVE ;  /* 0x000000000000791b */ /* 0x003fea0003800000 */
.L_x_41:
[----:B------:R-:W-:Y:S01]  /*4200*/  IMAD.MOV.U32 R10, RZ, RZ, 0x4 ;  /* 0x00000004ff0a7424 */ /* 0x000fe200078e00ff */
[----:B------:R-:W-:-:S04]  /*4210*/  ISETP.GT.AND P2, PT, R33, R38, PT ;  /* 0x000000262100720c */ /* 0x000fc80003f44270 */
[----:B------:R-:W-:-:S05]  /*4220*/  SEL R16, R16, RZ, !P2 ;  /* 0x000000ff10107207 */ /* 0x000fca0005000000 */
[----:B------:R-:W-:-:S04]  /*4230*/  IMAD.IADD R35, R17, 0x1, R16 ;  /* 0x0000000111237824 */ /* 0x000fc800078e0210 */
[----:B------:R-:W-:-:S07]  /*4240*/  IMAD.MOV.U32 R15, RZ, RZ, R35 ;  /* 0x000000ffff0f7224 */ /* 0x000fce00078e0023 */
[----:B------:R-:W-:Y:S05]  /*4250*/  WARPSYNC.COLLECTIVE R8, `(.L_x_42) ;  /* 0x0000000008087348 */ /* 0x000fea0003c00000 */
[----:B------:R0:W1:Y:S02]  /*4260*/  SHFL.DOWN P2, R16, R15, R10, R9 ;  /* 0x0800000a0f107389 */ /* 0x0000640000040009 */
[----:B01----:R-:W-:Y:S05]  /*4270*/  ENDCOLLECTIVE ;  /* 0x000000000000791b */ /* 0x003fea0003800000 */
.L_x_42:
        /* <DEDUP_REMOVED lines=8> */
.L_x_43:
        /* <DEDUP_REMOVED lines=8> */
.L_x_44:
[----:B------:R-:W0:Y:S01]  /*4380*/  LDC.64 R8, c[0x0][0x390] ;  /* 0x0000e400ff087b82 */ /* 0x000e220000000a00 */
[----:B------:R-:W-:-:S04]  /*4390*/  ISETP.GT.AND P2, PT, R34, R38, PT ;  /* 0x000000262200720c */ /* 0x000fc80003f44270 */
[----:B------:R-:W-:-:S05]  /*43a0*/  SEL R16, R16, RZ, !P2 ;  /* 0x000000ff10107207 */ /* 0x000fca0005000000 */
[----:B------:R-:W-:Y:S01]  /*43b0*/  IMAD.IADD R36, R17, 0x1, R16 ;  /* 0x0000000111247824 */ /* 0x000fe200078e0210 */
[----:B0-----:R-:W-:Y:S01]  /*43c0*/  IADD3 R35, P2, PT, R8, 0x100, RZ ;  /* 0x0000010008237810 */ /* 0x001fe20007f5e0ff */
[----:B------:R-:W-:-:S04]  /*43d0*/  IMAD.MOV.U32 R8, RZ, RZ, -0x1 ;  /* 0xffffffffff087424 */ /* 0x000fc800078e00ff */
[----:B------:R-:W-:-:S08]  /*43e0*/  IMAD.X R37, RZ, RZ, R9, P2 ;  /* 0x000000ffff257224 */ /* 0x000fd000010e0609 */
[----:B------:R-:W-:Y:S05]  /*43f0*/  WARPSYNC.COLLECTIVE R8, `(.L_x_45) ;  /* 0x0000000008087348 */ /* 0x000fea0003c00000 */
[----:B------:R-:W-:Y:S01]  /*4400*/  VOTE.ALL P0, P0 ;  /* 0x0000000000ff7806 */ /* 0x000fe20000000000 */
[----:B------:R-:W-:-:S12]  /*4410*/  ENDCOLLECTIVE ;  /* 0x000000000000791b */ /* 0x000fd80003800000 */
.L_x_45:
[----:B------:R-:W-:Y:S05]  /*4420*/  BRA `(.L_x_46) ;  /* 0xffffffcc00a07947 */ /* 0x000fea000383ffff */
.L_x_11:
[----:B------:R-:W-:Y:S01]  /*4430*/  BSSY B1, `(.L_x_47) ;  /* 0x0000006000017945 */ /* 0x000fe20003800000 */
[----:B------:R-:W-:Y:S01]  /*4440*/  PLOP3.LUT P0, PT, P0, PT, PT, 0x8, 0x80 ;  /* 0x000000000080781c */ /* 0x000fe2000070e170 */
[----:B------:R-:W-:-:S12]  /*4450*/  IMAD.MOV.U32 R8, RZ, RZ, -0x1 ;  /* 0xffffffffff087424 */ /* 0x000fd800078e00ff */
[----:B------:R-:W-:Y:S05]  /*4460*/  WARPSYNC.COLLECTIVE R8, `(.L_x_48) ;  /* 0x0000000008087348 */ /* 0x000fea0003c00000 */
[----:B------:R-:W-:Y:S01]  /*4470*/  VOTE.ANY P0, P0 ;  /* 0x0000000000ff7806 */ /* 0x000fe20000000100 */
[----:B------:R-:W-:-:S12]  /*4480*/  ENDCOLLECTIVE ;  /* 0x000000000000791b */ /* 0x000fd80003800000 */
.L_x_48:
[----:B------:R-:W-:Y:S05]  /*4490*/  BSYNC B1 ;  /* 0x0000000000017941 */ /* 0x000fea0003800000 */
.L_x_47:
[----:B------:R-:W-:Y:S05]  /*44a0*/  BRA `(.L_x_49) ;  /* 0xffffffcc00b07947 */ /* 0x000fea000383ffff */
.L_x_13:
[----:B------:R-:W-:Y:S01]  /*44b0*/  BSSY B1, `(.L_x_50) ;  /* 0x0000006000017945 */ /* 0x000fe20003800000 */
[----:B------:R-:W-:Y:S01]  /*44c0*/  PLOP3.LUT P0, PT, P0, PT, PT, 0x8, 0x80 ;  /* 0x000000000080781c */ /* 0x000fe2000070e170 */
[----:B------:R-:W-:-:S12]  /*44d0*/  IMAD.MOV.U32 R8, RZ, RZ, -0x1 ;  /* 0xffffffffff087424 */ /* 0x000fd800078e00ff */
[----:B------:R-:W-:Y:S05]  /*44e0*/  WARPSYNC.COLLECTIVE R8, `(.L_x_51) ;  /* 0x0000000008087348 */ /* 0x000fea0003c00000 */
[----:B------:R-:W-:Y:S01]  /*44f0*/  VOTE.ANY P0, P0 ;  /* 0x0000000000ff7806 */ /* 0x000fe20000000100 */
[----:B------:R-:W-:-:S12]  /*4500*/  ENDCOLLECTIVE ;  /* 0x000000000000791b */ /* 0x000fd80003800000 */
.L_x_51:
[----:B------:R-:W-:Y:S05]  /*4510*/  BSYNC B1 ;  /* 0x0000000000017941 */ /* 0x000fea0003800000 */
.L_x_50:
[----:B------:R-:W-:Y:S05]  /*4520*/  BRA `(.L_x_52) ;  /* 0xffffffcc00b47947 */ /* 0x000fea000383ffff */
.L_x_15:
[----:B------:R-:W-:Y:S01]  /*4530*/  BSSY B1, `(.L_x_53) ;  /* 0x0000006000017945 */ /* 0x000fe20003800000 */
[----:B------:R-:W-:Y:S01]  /*4540*/  PLOP3.LUT P2, PT, P0, PT, PT, 0x8, 0x80 ;  /* 0x000000000080781c */ /* 0x000fe2000074e170 */
[----:B------:R-:W-:-:S12]  /*4550*/  IMAD.MOV.U32 R8, RZ, RZ, -0x1 ;  /* 0xffffffffff087424 */ /* 0x000fd800078e00ff */
[----:B------:R-:W-:Y:S05]  /*4560*/  WARPSYNC.COLLECTIVE R8, `(.L_x_54) ;  /* 0x0000000008087348 */ /* 0x000fea0003c00000 */
[----:B------:R-:W-:Y:S01]  /*4570*/  VOTE.ANY R8, PT, P2 ;  /* 0x0000000000087806 */ /* 0x000fe200010e0100 */
[----:B------:R-:W-:Y:S06]  /*4580*/  ENDCOLLECTIVE ;  /* 0x000000000000791b */ /* 0x000fec0003800000 */
.L_x_54:
[----:B------:R-:W-:Y:S05]  /*4590*/  BSYNC B1 ;  /* 0x0000000000017941 */ /* 0x000fea0003800000 */
.L_x_53:
[----:B------:R-:W-:Y:S01]  /*45a0*/  LOP3.LUT R8, R8, 0x80000000, R45, 0xec, !PT ;  /* 0x8000000008087812 */ /* 0x000fe200078eec2d */
[----:B------:R-:W-:Y:S02]  /*45b0*/  IMAD.MOV.U32 R10, RZ, RZ, 0x1 ;  /* 0x00000001ff0a7424 */ /* 0x000fe400078e00ff */
[----:B------:R-:W-:Y:S02]  /*45c0*/  VIADD R18, R18, 0xffffffe0 ;  /* 0xffffffe012127836 */ /* 0x000fe40000000000 */
[----:B------:R-:W-:-:S05]  /*45d0*/  VIADD R9, R8, 0xffffffff ;  /* 0xffffffff08097836 */ /* 0x000fca0000000000 */
[----:B------:R-:W-:Y:S01]  /*45e0*/  LOP3.LUT R17, R8, R9, RZ, 0xc, !PT ;  /* 0x0000000908117212 */ /* 0x000fe200078e0cff */
[----:B------:R-:W-:-:S03]  /*45f0*/  IMAD.MOV.U32 R8, RZ, RZ, -0x1 ;  /* 0xffffffffff087424 */ /* 0x000fc600078e00ff */
[----:B------:R0:W1:Y:S04]  /*4600*/  POPC R9, R17 ;  /* 0x0000001100097309 */ /* 0x0000680000000000 */
[----:B01----:R-:W-:Y:S05]  /*4610*/  WARPSYNC.COLLECTIVE R8, `(.L_x_55) ;  /* 0x0000000008087348 */ /* 0x003fea0003c00000 */
[----:B-1----:R1:W2:Y:S02]  /*4620*/  SHFL.DOWN P2, R16, R15, R10, R9 ;  /* 0x0800000a0f107389 */ /* 0x0022a40000040009 */
[----:B012---:R-:W-:Y:S05]  /*4630*/  ENDCOLLECTIVE ;  /* 0x000000000000791b */ /* 0x007fea0003800000 */
.L_x_55:
[----:B------:R-:W-:Y:S01]  /*4640*/  ISETP.GE.AND P0, PT, R44, R9, PT ;  /* 0x000000092c00720c */ /* 0x000fe20003f06270 */
[----:B------:R-:W-:-:S03]  /*4650*/  IMAD.MOV.U32 R10, RZ, RZ, 0x2 ;  /* 0x00000002ff0a7424 */ /* 0x000fc600078e00ff */
[----:B------:R-:W-:Y:S02]  /*4660*/  SEL R16, R16, RZ, !P0 ;  /* 0x000000ff10107207 */ /* 0x000fe40004000000 */
[----:B------:R-:W-:-:S03]  /*4670*/  ISETP.GT.AND P0, PT, R33, R9, PT ;  /* 0x000000092100720c */ /* 0x000fc60003f04270 */
[----:B------:R-:W-:-:S10]  /*4680*/  IMAD.IADD R15, R16, 0x1, R15 ;  /* 0x00000001100f7824 */ /* 0x000fd400078e020f */
[----:B------:R-:W-:Y:S05]  /*4690*/  WARPSYNC.COLLECTIVE R8, `(.L_x_56) ;  /* 0x0000000008087348 */ /* 0x000fea0003c00000 */
[----:B------:R0:W1:Y:S02]  /*46a0*/  SHFL.DOWN P2, R16, R15, R10, R9 ;  /* 0x0800000a0f107389 */ /* 0x0000640000040009 */
[----:B01----:R-:W-:Y:S05]  /*46b0*/  ENDCOLLECTIVE ;  /* 0x000000000000791b */ /* 0x003fea0003800000 */
.L_x_56:
[----:B------:R-:W-:Y:S01]  /*46c0*/  IMAD.MOV.U32 R10, RZ, RZ, 0x4 ;  /* 0x00000004ff0a7424 */ /* 0x000fe200078e00ff */
[----:B------:R-:W-:Y:S02]  /*46d0*/  SEL R16, R16, RZ, !P0 ;  /* 0x000000ff10107207 */ /* 0x000fe40004000000 */
[----:B------:R-:W-:-:S03]  /*46e0*/  ISETP.GT.AND P0, PT, R32, R9, PT ;  /* 0x000000092000720c */ /* 0x000fc60003f04270 */
[----:B------:R-:W-:-:S10]  /*46f0*/  IMAD.IADD R15, R15, 0x1, R16 ;  /* 0x000000010f0f7824 */ /* 0x000fd400078e0210 */
[----:B------:R-:W-:Y:S05]  /*4700*/  WARPSYNC.COLLECTIVE R8, `(.L_x_57) ;  /* 0x0000000008087348 */ /* 0x000fea0003c00000 */
[----:B------:R0:W1:Y:S02]  /*4710*/  SHFL.DOWN P2, R16, R15, R10, R9 ;  /* 0x0800000a0f107389 */ /* 0x0000640000040009 */
[----:B01----:R-:W-:Y:S05]  /*4720*/  ENDCOLLECTIVE ;  /* 0x000000000000791b */ /* 0x003fea0003800000 */
.L_x_57:
[----:B------:R-:W-:Y:S01]  /*4730*/  IMAD.MOV.U32 R10, RZ, RZ, 0x8 ;  /* 0x00000008ff0a7424 */ /* 0x000fe200078e00ff */
[----:B------:R-:W-:Y:S02]  /*4740*/  SEL R16, R16, RZ, !P0 ;  /* 0x000000ff10107207 */ /* 0x000fe40004000000 */
[----:B------:R-:W-:-:S03]  /*4750*/  ISETP.GT.AND P0, PT, R19, R9, PT ;  /* 0x000000091300720c */ /* 0x000fc60003f04270 */
[----:B------:R-:W-:-:S10]  /*4760*/  IMAD.IADD R15, R15, 0x1, R16 ;  /* 0x000000010f0f7824 */ /* 0x000fd400078e0210 */
[----:B------:R-:W-:Y:S05]  /*4770*/  WARPSYNC.COLLECTIVE R8, `(.L_x_58) ;  /* 0x0000000008087348 */ /* 0x000fea0003c00000 */
[----:B------:R0:W1:Y:S02]  /*4780*/  SHFL.DOWN P2, R16, R15, R10, R9 ;  /* 0x0800000a0f107389 */ /* 0x0000640000040009 */
[----:B01----:R-:W-:Y:S05]  /*4790*/  ENDCOLLECTIVE ;  /* 0x000000000000791b */ /* 0x003fea0003800000 */
.L_x_58:
[----:B------:R-:W-:Y:S01]  /*47a0*/  IMAD.MOV.U32 R10, RZ, RZ, 0x10 ;  /* 0x00000010ff0a7424 */ /* 0x000fe200078e00ff */
[----:B------:R-:W-:Y:S02]  /*47b0*/  SEL R16, R16, RZ, !P0 ;  /* 0x000000ff10107207 */ /* 0x000fe40004000000 */
[----:B------:R-:W-:-:S03]  /*47c0*/  ISETP.GT.AND P0, PT, R34, R9, PT ;  /* 0x000000092200720c */ /* 0x000fc60003f04270 */
[----:B------:R-:W-:-:S10]  /*47d0*/  IMAD.IADD R15, R15, 0x1, R16 ;  /* 0x000000010f0f7824 */ /* 0x000fd400078e0210 */
[----:B------:R-:W-:Y:S05]  /*47e0*/  WARPSYNC.COLLECTIVE R8, `(.L_x_59) ;  /* 0x0000000008087348 */ /* 0x000fea0003c00000 */
[----:B------:R0:W1:Y:S02]  /*47f0*/  SHFL.DOWN P2, R16, R15, R10, R9 ;  /* 0x0800000a0f107389 */ /* 0x0000640000040009 */
[----:B01----:R-:W-:Y:S05]  /*4800*/  ENDCOLLECTIVE ;  /* 0x000000000000791b */ /* 0x003fea0003800000 */
.L_x_59:
[----:B------:R-:W-:Y:S02]  /*4810*/  SEL R16, R16, RZ, !P0 ;  /* 0x000000ff10107207 */ /* 0x000fe40004000000 */
[----:B------:R-:W-:Y:S02]  /*4820*/  ISETP.NE.AND P0, PT, R14, 0x65, PT ;  /* 0x000000650e00780c */ /* 0x000fe40003f05270 */
[----:B------:R-:W-:-:S11]  /*4830*/  IADD3 R36, PT, PT, R15, R16, R36 ;  /* 0x000000100f247210 */ /* 0x000fd60007ffe024 */
[----:B------:R-:W-:Y:S05]  /*4840*/  WARPSYNC.COLLECTIVE R8, `(.L_x_60) ;  /* 0x0000000008087348 */ /* 0x000fea0003c00000 */
[----:B------:R-:W-:Y:S01]  /*4850*/  VOTE.ALL P0, P0 ;  /* 0x0000000000ff7806 */ /* 0x000fe20000000000 */
[----:B------:R-:W-:-:S12]  /*4860*/  ENDCOLLECTIVE ;  /* 0x000000000000791b */ /* 0x000fd80003800000 */
.L_x_60:
[----:B------:R-:W-:Y:S05]  /*4870*/  BRA `(.L_x_61) ;  /* 0xffffffcc00607947 */ /* 0x000fea000383ffff */
.L_x_20:
[----:B------:R-:W-:Y:S01]  /*4880*/  BSSY B0, `(.L_x_62) ;  /* 0x0000006000007945 */ /* 0x000fe20003800000 */
[----:B------:R-:W-:Y:S01]  /*4890*/  PLOP3.LUT P0, PT, P0, PT, PT, 0x8, 0x80 ;  /* 0x000000000080781c */ /* 0x000fe2000070e170 */
[----:B------:R-:W-:-:S12]  /*48a0*/  IMAD.MOV.U32 R8, RZ, RZ, -0x1 ;  /* 0xffffffffff087424 */ /* 0x000fd800078e00ff */
[----:B------:R-:W-:Y:S05]  /*48b0*/  WARPSYNC.COLLECTIVE R8, `(.L_x_63) ;  /* 0x0000000008087348 */ /* 0x000fea0003c00000 */
[----:B------:R-:W-:Y:S01]  /*48c0*/  VOTE.ANY P0, P0 ;  /* 0x0000000000ff7806 */ /* 0x000fe20000000100 */
[----:B------:R-:W-:-:S12]  /*48d0*/  ENDCOLLECTIVE ;  /* 0x000000000000791b */ /* 0x000fd80003800000 */
.L_x_63:
[----:B------:R-:W-:Y:S05]  /*48e0*/  BSYNC B0 ;  /* 0x0000000000007941 */ /* 0x000fea0003800000 */
.L_x_62:
[----:B------:R-:W-:Y:S05]  /*48f0*/  BRA `(.L_x_64) ;  /* 0xffffffe400787947 */ /* 0x000fea000383ffff */
.L_x_22:
[----:B------:R-:W-:Y:S01]  /*4900*/  BSSY B0, `(.L_x_65) ;  /* 0x0000006000007945 */ /* 0x000fe20003800000 */
[----:B------:R-:W-:Y:S01]  /*4910*/  PLOP3.LUT P0, PT, P0, PT, PT, 0x8, 0x80 ;  /* 0x000000000080781c */ /* 0x000fe2000070e170 */
[----:B------:R-:W-:-:S12]  /*4920*/  IMAD.MOV.U32 R8, RZ, RZ, -0x1 ;  /* 0xffffffffff087424 */ /* 0x000fd800078e00ff */
[----:B------:R-:W-:Y:S05]  /*4930*/  WARPSYNC.COLLECTIVE R8, `(.L_x_66) ;  /* 0x0000000008087348 */ /* 0x000fea0003c00000 */
[----:B------:R-:W-:Y:S01]  /*4940*/  VOTE.ANY P0, P0 ;  /* 0x0000000000ff7806 */ /* 0x000fe20000000100 */
[----:B------:R-:W-:-:S12]  /*4950*/  ENDCOLLECTIVE ;  /* 0x000000000000791b */ /* 0x000fd80003800000 */
.L_x_66:
[----:B------:R-:W-:Y:S05]  /*4960*/  BSYNC B0 ;  /* 0x0000000000007941 */ /* 0x000fea0003800000 */
.L_x_65:
[----:B------:R-:W-:Y:S05]  /*4970*/  BRA `(.L_x_67) ;  /* 0xffffffe4007c7947 */ /* 0x000fea000383ffff */
.L_x_24:
        /* <DEDUP_REMOVED lines=8> */
.L_x_69:
[----:B------:R-:W-:Y:S05]  /*4a00*/  BSYNC B0 ;  /* 0x0000000000007941 */ /* 0x000fea0003800000 */
.L_x_68:
[----:B------:R-:W-:Y:S01]  /*4a10*/  LOP3.LUT R8, R8, 0x80000000, R42, 0xec, !PT ;  /* 0x8000000008087812 */ /* 0x000fe200078eec2a */
[----:B------:R-:W-:Y:S02]  /*4a20*/  IMAD.MOV.U32 R10, RZ, RZ, 0x1 ;  /* 0x00000001ff0a7424 */ /* 0x000fe400078e00ff */
[----:B------:R-:W-:Y:S02]  /*4a30*/  VIADD R19, R35, 0x2 ;  /* 0x0000000223137836 */ /* 0x000fe40000000000 */
[----:B------:R-:W-:-:S05]  /*4a40*/  VIADD R9, R8, 0xffffffff ;  /* 0xffffffff08097836 */ /* 0x000fca0000000000 */
[----:B------:R-:W-:Y:S01]  /*4a50*/  LOP3.LUT R38, R8, R9, RZ, 0xc, !PT ;  /* 0x0000000908267212 */ /* 0x000fe200078e0cff */
[----:B------:R-:W-:-:S05]  /*4a60*/  IMAD.MOV.U32 R8, RZ, RZ, -0x1 ;  /* 0xffffffffff087424 */ /* 0x000fca00078e00ff */
[----:B------:R-:W0:Y:S02]  /*4a70*/  POPC R38, R38 ;  /* 0x0000002600267309 */ /* 0x000e240000000000 */
[----:B0-----:R-:W-:Y:S01]  /*4a80*/  IMAD.MOV.U32 R9, RZ, RZ, R38 ;  /* 0x000000ffff097224 */ /* 0x001fe200078e0026 */
[----:B------:R-:W-:-:S13]  /*4a90*/  ISETP.GT.AND P3, PT, R19, R38, PT ;  /* 0x000000261300720c */ /* 0x000fda0003f64270 */
[----:B------:R-:W-:Y:S05]  /*4aa0*/  WARPSYNC.COLLECTIVE R8, `(.L_x_70) ;  /* 0x0000000008087348 */ /* 0x000fea0003c00000 */
[----:B------:R0:W1:Y:S02]  /*4ab0*/  SHFL.DOWN P2, R16, R15, R10, R9 ;  /* 0x0800000a0f107389 */ /* 0x0000640000040009 */
[----:B01----:R-:W-:Y:S05]  /*4ac0*/  ENDCOLLECTIVE ;  /* 0x000000000000791b */ /* 0x003fea0003800000 */
.L_x_70:
        /* <DEDUP_REMOVED lines=8> */
.L_x_71:
[----:B------:R-:W-:Y:S01]  /*4b50*/  IMAD.MOV.U32 R10, RZ, RZ, 0x4 ;  /* 0x00000004ff0a7424 */ /* 0x000fe200078e00ff */
[----:B------:R-:W-:-:S05]  /*4b60*/  SEL R16, R16, RZ, !P3 ;  /* 0x000000ff10107207 */ /* 0x000fca0005800000 */
[----:B------:R-:W-:Y:S02]  /*4b70*/  IMAD.IADD R19, R17, 0x1, R16 ;  /* 0x0000000111137824 */ /* 0x000fe400078e0210 */
[----:B------:R-:W-:Y:S02]  /*4b80*/  VIADD R17, R35, 0x4 ;  /* 0x0000000423117836 */ /* 0x000fe40000000000 */
[----:B------:R-:W-:-:S03]  /*4b90*/  IMAD.MOV.U32 R15, RZ, RZ, R19 ;  /* 0x000000ffff0f7224 */ /* 0x000fc600078e0013 */
[----:B------:R-:W-:Y:S01]  /*4ba0*/  ISETP.GT.AND P3, PT, R17, R38, PT ;  /* 0x000000261100720c */ /* 0x000fe20003f64270 */
[----:B------:R-:W-:-:S12]  /*4bb0*/  VIADD R17, R35, 0x8 ;  /* 0x0000000823117836 */ /* 0x000fd80000000000 */
[----:B------:R-:W-:Y:S05]  /*4bc0*/  WARPSYNC.COLLECTIVE R8, `(.L_x_72) ;  /* 0x0000000008087348 */ /* 0x000fea0003c00000 */
[----:B------:R0:W1:Y:S02]  /*4bd0*/  SHFL.DOWN P2, R16, R15, R10, R9 ;  /* 0x0800000a0f107389 */ /* 0x0000640000040009 */
[----:B01----:R-:W-:Y:S05]  /*4be0*/  ENDCOLLECTIVE ;  /* 0x000000000000791b */ /* 0x003fea0003800000 */
.L_x_72:
[----:B------:R-:W-:Y:S01]  /*4bf0*/  IMAD.MOV.U32 R10, RZ, RZ, 0x8 ;  /* 0x00000008ff0a7424 */ /* 0x000fe200078e00ff */
[----:B------:R-:W-:Y:S02]  /*4c00*/  SEL R16, R16, RZ, !P3 ;  /* 0x000000ff10107207 */ /* 0x000fe40005800000 */
[----:B------:R-:W-:-:S03]  /*4c10*/  ISETP.GT.AND P3, PT, R17, R38, PT ;  /* 0x000000261100720c */ /* 0x000fc60003f64270 */
[----:B------:R-:W-:Y:S02]  /*4c20*/  IMAD.IADD R37, R19, 0x1, R16 ;  /* 0x0000000113257824 */ /* 0x000fe400078e0210 */
[----:B------:R-:W-:Y:S02]  /*4c30*/  VIADD R19, R35, 0x10 ;  /* 0x0000001023137836 */ /* 0x000fe40000000000 */
[----:B------:R-:W-:-:S07]  /*4c40*/  IMAD.MOV.U32 R15, RZ, RZ, R37 ;  /* 0x000000ffff0f7224 */ /* 0x000fce00078e0025 */
[----:B------:R-:W-:Y:S05]  /*4c50*/  WARPSYNC.COLLECTIVE R8, `(.L_x_73) ;  /* 0x0000000008087348 */ /* 0x000fea0003c00000 */
[----:B------:R0:W1:Y:S02]  /*4c60*/  SHFL.DOWN P2, R16, R15, R10, R9 ;  /* 0x0800000a0f107389 */ /* 0x0000640000040009 */
[----:B01----:R-:W-:Y:S05]  /*4c70*/  ENDCOLLECTIVE ;  /* 0x000000000000791b */ /* 0x003fea0003800000 */
.L_x_73:
[----:B------:R-:W-:Y:S01]  /*4c80*/  IMAD.MOV.U32 R10, RZ, RZ, 0x10 ;  /* 0x00000010ff0a7424 */ /* 0x000fe200078e00ff */
[----:B------:R-:W-:-:S05]  /*4c90*/  SEL R16, R16, RZ, !P3 ;  /* 0x000000ff10107207 */ /* 0x000fca0005800000 */
[----:B------:R-:W-:-:S04]  /*4ca0*/  IMAD.IADD R17, R37, 0x1, R16 ;  /* 0x0000000125117824 */ /* 0x000fc800078e0210 */
[----:B------:R-:W-:-:S07]  /*4cb0*/  IMAD.MOV.U32 R15, RZ, RZ, R17 ;  /* 0x000000ffff0f7224 */ /* 0x000fce00078e0011 */
[----:B------:R-:W-:Y:S05]  /*4cc0*/  WARPSYNC.COLLECTIVE R8, `(.L_x_74) ;  /* 0x0000000008087348 */ /* 0x000fea0003c00000 */
[----:B------:R0:W1:Y:S02]  /*4cd0*/  SHFL.DOWN P2, R16, R15, R10, R9 ;  /* 0x0800000a0f107389 */ /* 0x0000640000040009 */
[----:B01----:R-:W-:Y:S05]  /*4ce0*/  ENDCOLLECTIVE ;  /* 0x000000000000791b */ /* 0x003fea0003800000 */
.L_x_74:
        /* <DEDUP_REMOVED lines=10> */
.L_x_75:
[----:B------:R-:W-:Y:S05]  /*4d90*/  BRA `(.L_x_76) ;  /* 0xffffffe400107947 */ /* 0x000fea000383ffff */
.L_x_26:
[----:B------:R-:W-:Y:S01]  /*4da0*/  BSSY B0, `(.L_x_77) ;  /* 0x0000006000007945 */ /* 0x000fe20003800000 */
[----:B------:R-:W-:Y:S01]  /*4db0*/  PLOP3.LUT P0, PT, P0, PT, PT, 0x8, 0x80 ;  /* 0x000000000080781c */ /* 0x000fe2000070e170 */
[----:B------:R-:W-:-:S12]  /*4dc0*/  IMAD.MOV.U32 R8, RZ, RZ, -0x1 ;  /* 0xffffffffff087424 */ /* 0x000fd800078e00ff */
[----:B------:R-:W-:Y:S05]  /*4dd0*/  WARPSYNC.COLLECTIVE R8, `(.L_x_78) ;  /* 0x0000000008087348 */ /* 0x000fea0003c00000 */
[----:B------:R-:W-:Y:S01]  /*4de0*/  VOTE.ANY P0, P0 ;  /* 0x0000000000ff7806 */ /* 0x000fe20000000100 */
[----:B------:R-:W-:-:S12]  /*4df0*/  ENDCOLLECTIVE ;  /* 0x000000000000791b */ /* 0x000fd80003800000 */
.L_x_78:
[----:B------:R-:W-:Y:S05]  /*4e00*/  BSYNC B0 ;  /* 0x0000000000007941 */ /* 0x000fea0003800000 */
.L_x_77:
[----:B------:R-:W-:Y:S05]  /*4e10*/  BRA `(.L_x_79) ;  /* 0xffffffe400207947 */ /* 0x000fea000383ffff */
.L_x_28:
[----:B------:R-:W-:Y:S01]  /*4e20*/  BSSY B0, `(.L_x_80) ;  /* 0x0000006000007945 */ /* 0x000fe20003800000 */
[----:B------:R-:W-:Y:S01]  /*4e30*/  PLOP3.LUT P0, PT, P0, PT, PT, 0x8, 0x80 ;  /* 0x000000000080781c */ /* 0x000fe2000070e170 */
[----:B------:R-:W-:-:S12]  /*4e40*/  IMAD.MOV.U32 R8, RZ, RZ, -0x1 ;  /* 0xffffffffff087424 */ /* 0x000fd800078e00ff */
[----:B------:R-:W-:Y:S05]  /*4e50*/  WARPSYNC.COLLECTIVE R8, `(.L_x_81) ;  /* 0x0000000008087348 */ /* 0x000fea0003c00000 */
[----:B------:R-:W-:Y:S01]  /*4e60*/  VOTE.ANY P0, P0 ;  /* 0x0000000000ff7806 */ /* 0x000fe20000000100 */
[----:B------:R-:W-:-:S12]  /*4e70*/  ENDCOLLECTIVE ;  /* 0x000000000000791b */ /* 0x000fd80003800000 */
.L_x_81:
[----:B------:R-:W-:Y:S05]  /*4e80*/  BSYNC B0 ;  /* 0x0000000000007941 */ /* 0x000fea0003800000 */
.L_x_80:
[----:B------:R-:W-:Y:S05]  /*4e90*/  BRA `(.L_x_82) ;  /* 0xffffffe400247947 */ /* 0x000fea000383ffff */
.L_x_30:
[----:B------:R-:W-:Y:S01]  /*4ea0*/  BSSY B0, `(.L_x_83) ;  /* 0x0000006000007945 */ /* 0x000fe20003800000 */
[----:B------:R-:W-:Y:S01]  /*4eb0*/  PLOP3.LUT P2, PT, P0, PT, PT, 0x8, 0x80 ;  /* 0x000000000080781c */ /* 0x000fe2000074e170 */
[----:B------:R-:W-:-:S12]  /*4ec0*/  IMAD.MOV.U32 R8, RZ, RZ, -0x1 ;  /* 0xffffffffff087424 */ /* 0x000fd800078e00ff */
[----:B------:R-:W-:Y:S05]  /*4ed0*/  WARPSYNC.COLLECTIVE R8, `(.L_x_84) ;  /* 0x0000000008087348 */ /* 0x000fea0003c00000 */
[----:B------:R-:W-:Y:S01]  /*4ee0*/  VOTE.ANY R8, PT, P2 ;  /* 0x0000000000087806 */ /* 0x000fe200010e0100 */
[----:B------:R-:W-:Y:S06]  /*4ef0*/  ENDCOLLECTIVE ;  /* 0x000000000000791b */ /* 0x000fec0003800000 */
.L_x_84:
[----:B------:R-:W-:Y:S05]  /*4f00*/  BSYNC B0 ;  /* 0x0000000000007941 */ /* 0x000fea0003800000 */
.L_x_83:
        /* <DEDUP_REMOVED lines=10> */
.L_x_85:
[----:B------:R-:W-:Y:S01]  /*4fb0*/  ISETP.GE.AND P0, PT, R35, R9, PT ;  /* 0x000000092300720c */ /* 0x000fe20003f06270 */
[----:B------:R-:W-:-:S03]  /*4fc0*/  IMAD.MOV.U32 R10, RZ, RZ, 0x2 ;  /* 0x00000002ff0a7424 */ /* 0x000fc600078e00ff */
[----:B------:R-:W-:-:S05]  /*4fd0*/  SEL R16, R16, RZ, !P0 ;  /* 0x000000ff10107207 */ /* 0x000fca0004000000 */
[----:B------:R-:W-:Y:S02]  /*4fe0*/  IMAD.IADD R44, R16, 0x1, R15 ;  /* 0x00000001102c7824 */ /* 0x000fe400078e020f */
[----:B------:R-:W-:Y:S02]  /*4ff0*/  VIADD R16, R35, 0x2 ;  /* 0x0000000223107836 */ /* 0x000fe40000000000 */
[----:B------:R-:W-:-:S03]  /*5000*/  IMAD.MOV.U32 R15, RZ, RZ, R44 ;  /* 0x000000ffff0f7224 */ /* 0x000fc600078e002c */
[----:B------:R-:W-:-:S13]  /*5010*/  ISETP.GT.AND P0, PT, R16, R9, PT ;  /* 0x000000091000720c */ /* 0x000fda0003f04270 */
[----:B------:R-:W-:Y:S05]  /*5020*/  WARPSYNC.COLLECTIVE R8, `(.L_x_86) ;  /* 0x0000000008087348 */ /* 0x000fea0003c00000 */
[----:B------:R0:W1:Y:S02]  /*5030*/  SHFL.DOWN P2, R16, R15, R10, R9 ;  /* 0x0800000a0f107389 */ /* 0x0000640000040009 */
[----:B01----:R-:W-:Y:S05]  /*5040*/  ENDCOLLECTIVE ;  /* 0x000000000000791b */ /* 0x003fea0003800000 */
.L_x_86:
[----:B------:R-:W-:Y:S01]  /*5050*/  IMAD.MOV.U32 R10, RZ, RZ, 0x4 ;  /* 0x00000004ff0a7424 */ /* 0x000fe200078e00ff */
[----:B------:R-:W-:Y:S01]  /*5060*/  SEL R17, R16, RZ, !P0 ;  /* 0x000000ff10117207 */ /* 0x000fe20004000000 */
[----:B------:R-:W-:-:S04]  /*5070*/  VIADD R16, R35, 0x4 ;  /* 0x0000000423107836 */ /* 0x000fc80000000000 */
[----:B------:R-:W-:Y:S01]  /*5080*/  IMAD.IADD R17, R44, 0x1, R17 ;  /* 0x000000012c117824 */ /* 0x000fe200078e0211 */
[----:B------:R-:W-:-:S03]  /*5090*/  ISETP.GT.AND P0, PT, R16, R9, PT ;  /* 0x000000091000720c */ /* 0x000fc60003f04270 */
[----:B------:R-:W-:-:S10]  /*50a0*/  IMAD.MOV.U32 R15, RZ, RZ, R17 ;  /* 0x000000ffff0f7224 */ /* 0x000fd400078e0011 */
[----:B------:R-:W-:Y:S05]  /*50b0*/  WARPSYNC.COLLECTIVE R8, `(.L_x_87) ;  /* 0x0000000008087348 */ /* 0x000fea0003c00000 */
[----:B------:R0:W1:Y:S02]  /*50c0*/  SHFL.DOWN P2, R16, R15, R10, R9 ;  /* 0x0800000a0f107389 */ /* 0x0000640000040009 */
[----:B01----:R-:W-:Y:S05]  /*50d0*/  ENDCOLLECTIVE ;  /* 0x000000000000791b */ /* 0x003fea0003800000 */
.L_x_87:
[----:B------:R-:W-:Y:S01]  /*50e0*/  IMAD.MOV.U32 R10, RZ, RZ, 0x8 ;  /* 0x00000008ff0a7424 */ /* 0x000fe200078e00ff */
[----:B------:R-:W-:-:S05]  /*50f0*/  SEL R16, R16, RZ, !P0 ;  /* 0x000000ff10107207 */ /* 0x000fca0004000000 */
[----:B------:R-:W-:Y:S02]  /*5100*/  IMAD.IADD R45, R17, 0x1, R16 ;  /* 0x00000001112d7824 */ /* 0x000fe400078e0210 */
[C---:B------:R-:W-:Y:S02]  /*5110*/  VIADD R16, R35.reuse, 0x8 ;  /* 0x0000000823107836 */ /* 0x040fe40000000000 */
[----:B------:R-:W-:Y:S02]  /*5120*/  IMAD.MOV.U32 R15, RZ, RZ, R45 ;  /* 0x000000ffff0f7224 */ /* 0x000fe400078e002d */
[----:B------:R-:W-:Y:S01]  /*5130*/  VIADD R17, R35, 0x10 ;  /* 0x0000001023117836 */ /* 0x000fe20000000000 */
[----:B------:R-:W-:-:S13]  /*5140*/  ISETP.GT.AND P0, PT, R16, R9, PT ;  /* 0x000000091000720c */ /* 0x000fda0003f04270 */
[----:B------:R-:W-:Y:S05]  /*5150*/  WARPSYNC.COLLECTIVE R8, `(.L_x_88) ;  /* 0x0000000008087348 */ /* 0x000fea0003c00000 */
[----:B------:R0:W1:Y:S02]  /*5160*/  SHFL.DOWN P2, R16, R15, R10, R9 ;  /* 0x0800000a0f107389 */ /* 0x0000640000040009 */
[----:B01----:R-:W-:Y:S05]  /*5170*/  ENDCOLLECTIVE ;  /* 0x000000000000791b */ /* 0x003fea0003800000 */
.L_x_88:
[----:B------:R-:W-:Y:S01]  /*5180*/  IMAD.MOV.U32 R10, RZ, RZ, 0x10 ;  /* 0x00000010ff0a7424 */ /* 0x000fe200078e00ff */
[----:B------:R-:W-:Y:S02]  /*5190*/  SEL R16, R16, RZ, !P0 ;  /* 0x000000ff10107207 */ /* 0x000fe40004000000 */
[----:B------:R-:W-:-:S03]  /*51a0*/  ISETP.GT.AND P0, PT, R17, R9, PT ;  /* 0x000000091100720c */ /* 0x000fc60003f04270 */
[----:B------:R-:W-:-:S04]  /*51b0*/  IMAD.IADD R44, R45, 0x1, R16 ;  /* 0x000000012d2c7824 */ /* 0x000fc800078e0210 */
[----:B------:R-:W-:-:S07]  /*51c0*/  IMAD.MOV.U32 R15, RZ, RZ, R44 ;  /* 0x000000ffff0f7224 */ /* 0x000fce00078e002c */
[----:B------:R-:W-:Y:S05]  /*51d0*/  WARPSYNC.COLLECTIVE R8, `(.L_x_89) ;  /* 0x0000000008087348 */ /* 0x000fea0003c00000 */
[----:B------:R0:W1:Y:S02]  /*51e0*/  SHFL.DOWN P2, R16, R15, R10, R9 ;  /* 0x0800000a0f107389 */ /* 0x0000640000040009 */
[----:B01----:R-:W-:Y:S05]  /*51f0*/  ENDCOLLECTIVE ;  /* 0x000000000000791b */ /* 0x003fea0003800000 */
.L_x_89:
[----:B------:R-:W-:Y:S02]  /*5200*/  SEL R16, R16, RZ, !P0 ;  /* 0x000000ff10107207 */ /* 0x000fe40004000000 */
[----:B------:R-:W-:Y:S02]  /*5210*/  ISETP.NE.AND P0, PT, R14, 0x65, PT ;  /* 0x000000650e00780c */ /* 0x000fe40003f05270 */
[----:B------:R-:W-:-:S11]  /*5220*/  IADD3 R19, PT, PT, R44, R16, R19 ;  /* 0x000000102c137210 */ /* 0x000fd60007ffe013 */
[----:B------:R-:W-:Y:S05]  /*5230*/  WARPSYNC.COLLECTIVE R8, `(.L_x_90) ;  /* 0x0000000008087348 */ /* 0x000fea0003c00000 */
[----:B------:R-:W-:Y:S01]  /*5240*/  VOTE.ALL P0, P0 ;  /* 0x0000000000ff7806 */ /* 0x000fe20000000000 */
[----:B------:R-:W-:-:S12]  /*5250*/  ENDCOLLECTIVE ;  /* 0x000000000000791b */ /* 0x000fd80003800000 */
.L_x_90:
[----:B------:R-:W-:Y:S05]  /*5260*/  BRA `(.L_x_91) ;  /* 0xffffffe000c07947 */ /* 0x000fea000383ffff */
.L_x_92:
[----:B------:R-:W-:-:S00]  /*5270*/  BRA `(.L_x_92) ;  /* 0xfffffffc00fc7947 */ /* 0x000fc0000383ffff */
[----:B------:R-:W-:-:S00]  /*5280*/  NOP ;  /* 0x0000000000007918 */ /* 0x000fc00000000000 */
[----:B------:R-:W-:-:S00]  /*5290*/  NOP ;  /* 0x0000000000007918 */ /* 0x000fc00000000000 */
[----:B------:R-:W-:-:S00]  /*52a0*/  NOP ;  /* 0x0000000000007918 */ /* 0x000fc00000000000 */
[----:B------:R-:W-:-:S00]  /*52b0*/  NOP ;  /* 0x0000000000007918 */ /* 0x000fc00000000000 */
[----:B------:R-:W-:-:S00]  /*52c0*/  NOP ;  /* 0x0000000000007918 */ /* 0x000fc00000000000 */
[----:B------:R-:W-:-:S00]  /*52d0*/  NOP ;  /* 0x0000000000007918 */ /* 0x000fc00000000000 */
[----:B------:R-:W-:-:S00]  /*52e0*/  NOP ;  /* 0x0000000000007918 */ /* 0x000fc00000000000 */
[----:B------:R-:W-:-:S00]  /*52f0*/  NOP ;  /* 0x0000000000007918 */ /* 0x000fc00000000000 */
.L_x_304:


//--------------------- .text._ZN3cub18CUB_300001_SM_10006detail4scan16DeviceScanKernelINS2_10policy_hubIjjjjN4cuda3std3__44plusIvEEE10Policy1000EN6thrust24THRUST_300001_SM_1000_NS10device_ptrIjEESF_NS0_13ScanTileStateIjLb1EEES9_NS0_8NullTypeEjjLb0ESI_EEvT0_T1_T2_iT3_T4_T5_ --------------------------
	.section	.text._ZN3cub18CUB_300001_SM_10006detail4scan16DeviceScanKernelINS2_10policy_hubIjjjjN4cuda3std3__44plusIvEEE10Policy1000EN6thrust24THRUST_300001_SM_1000_NS10device_ptrIjEESF_NS0_13ScanTileStateIjLb1EEES9_NS0_8NullTypeEjjLb0ESI_EEvT0_T1_T2_iT3_T4_T5_,"ax",@progbits
	.align	128
        .global         _ZN3cub18CUB_300001_SM_10006detail4scan16DeviceScanKernelINS2_10policy_hubIjjjjN4cuda3std3__44plusIvEEE10Policy1000EN6thrust24THRUST_300001_SM_1000_NS10device_ptrIjEESF_NS0_13ScanTileStateIjLb1EEES9_NS0_8NullTypeEjjLb0ESI_EEvT0_T1_T2_iT3_T4_T5_
        .type           _ZN3cub18CUB_300001_SM_10006detail4scan16DeviceScanKernelINS2_10policy_hubIjjjjN4cuda3std3__44plusIvEEE10Policy1000EN6thrust24THRUST_300001_SM_1000_NS10device_ptrIjEESF_NS0_13ScanTileStateIjLb1EEES9_NS0_8NullTypeEjjLb0ESI_EEvT0_T1_T2_iT3_T4_T5_,@function
        .size           _ZN3cub18CUB_300001_SM_10006detail4scan16DeviceScanKernelINS2_10policy_hubIjjjjN4cuda3std3__44plusIvEEE10Policy1000EN6thrust24THRUST_300001_SM_1000_NS10device_ptrIjEESF_NS0_13ScanTileStateIjLb1EEES9_NS0_8NullTypeEjjLb0ESI_EEvT0_T1_T2_iT3_T4_T5_,(.L_x_305 - _ZN3cub18CUB_300001_SM_10006detail4scan16DeviceScanKernelINS2_10policy_hubIjjjjN4cuda3std3__44plusIvEEE10Policy1000EN6thrust24THRUST_300001_SM_1000_NS10device_ptrIjEESF_NS0_13ScanTileStateIjLb1EEES9_NS0_8NullTypeEjjLb0ESI_EEvT0_T1_T2_iT3_T4_T5_)
        .other          _ZN3cub18CUB_300001_SM_10006detail4scan16DeviceScanKernelINS2_10policy_hubIjjjjN4cuda3std3__44plusIvEEE10Policy1000EN6thrust24THRUST_300001_SM_1000_NS10device_ptrIjEESF_NS0_13ScanTileStateIjLb1EEES9_NS0_8NullTypeEjjLb0ESI_EEvT0_T1_T2_iT3_T4_T5_,@"STO_CUDA_ENTRY STV_DEFAULT"
_ZN3cub18CUB_300001_SM_10006detail4scan16DeviceScanKernelINS2_10policy_hubIjjjjN4cuda3std3__44plusIvEEE10Policy1000EN6thrust24THRUST_300001_SM_1000_NS10device_ptrIjEESF_NS0_13ScanTileStateIjLb1EEES9_NS0_8NullTypeEjjLb0ESI_EEvT0_T1_T2_iT3_T4_T5_:
.text._ZN3cub18CUB_300001_SM_10006detail4scan16DeviceScanKernelINS2_10policy_hubIjjjjN4cuda3std3__44plusIvEEE10Policy1000EN6thrust24THRUST_300001_SM_1000_NS10device_ptrIjEESF_NS0_13ScanTileStateIjLb1EEES9_NS0_8NullTypeEjjLb0ESI_EEvT0_T1_T2_iT3_T4_T5_:
[----:B------:R-:W-:Y:S08]  /*0000*/  LDC R1, c[0x0][0x37c] ;  /* 0x0000df00ff017b82 */ /* 0x000ff00000000800 */
[----:B------:R-:W0:Y:S01]  /*0010*/  S2UR UR4, SR_CTAID.X ;  /* 0x00000000000479c3 */ /* 0x000e220000002500 */
[----:B------:R-:W1:Y:S01]  /*0020*/  LDCU UR5, c[0x0][0x3a0] ;  /* 0x00007400ff0577ac */ /* 0x000e620008000800 */
[----:B------:R-:W2:Y:S06]  /*0030*/  LDCU.64 UR8, c[0x0][0x358] ;  /* 0x00006b00ff0877ac */ /* 0x000eac0008000a00 */
[----:B------:R-:W0:Y:S02]  /*0040*/  LDC R42, c[0x0][0x398] ;  /* 0x0000e600ff2a7b82 */ /* 0x000e240000000800 */
[----:B0-----:R-:W-:-:S04]  /*0050*/  VIADD R42, R42, UR4 ;  /* 0x000000042a2a7c36 */ /* 0x001fc80008000000 */
[----:B------:R-:W-:-:S05]  /*0060*/  IMAD R3, R42, 0x2100, RZ ;  /* 0x000021002a037824 */ /* 0x000fca00078e02ff */
[----:B-1----:R-:W-:-:S04]  /*0070*/  IADD3 R0, PT, PT, -R3, UR5, RZ ;  /* 0x0000000503007c10 */ /* 0x002fc8000fffe1ff */
[----:B------:R-:W-:-:S13]  /*0080*/  ISETP.GE.U32.AND P0, PT, R0, 0x2101, PT ;  /* 0x000021010000780c */ /* 0x000fda0003f06070 */
[----:B--2---:R-:W-:Y:S05]  /*0090*/  @!P0 BRA `(.L_x_93) ;  /* 0x0000001c00a88947 */ /* 0x004fea0003800000 */
[----:B------:R-:W0:Y:S01]  /*00a0*/  S2R R16, SR_TID.X ;  /* 0x0000000000107919 */ /* 0x000e220000002100 */
[----:B------:R-:W1:Y:S01]  /*00b0*/  LDCU.64 UR4, c[0x0][0x380] ;  /* 0x00007000ff0477ac */ /* 0x000e620008000a00 */
[C---:B0-----:R-:W-:Y:S02]  /*00c0*/  LOP3.LUT R0, R16.reuse, 0x1f, RZ, 0xc0, !PT ;  /* 0x0000001f10007812 */ /* 0x041fe400078ec0ff */
[----:B------:R-:W-:-:S05]  /*00d0*/  LOP3.LUT R5, R16, 0x3e0, RZ, 0xc0, !PT ;  /* 0x000003e010057812 */ /* 0x000fca00078ec0ff */
[----:B------:R-:W-:-:S05]  /*00e0*/  IMAD R0, R5, 0x16, R0 ;  /* 0x0000001605007824 */ /* 0x000fca00078e0200 */
[----:B------:R-:W-:-:S05]  /*00f0*/  IADD3 R0, P0, PT, R3, R0, RZ ;  /* 0x0000000003007210 */ /* 0x000fca0007f1e0ff */
[----:B------:R-:W-:Y:S02]  /*0100*/  IMAD.X R3, RZ, RZ, RZ, P0 ;  /* 0x000000ffff037224 */ /* 0x000fe400000e06ff */
        /* <DEDUP_REMOVED lines=30> */
[----:B------:R-:W-:Y:S01]  /*02f0*/  ISETP.NE.AND P0, PT, R42, RZ, PT ;  /* 0x000000ff2a00720c */ /* 0x000fe20003f05270 */
        /* <DEDUP_REMOVED lines=28> */
[----:B------:R0:W1:Y:S04]  /*04c0*/  LDS.64 R36, [R27] ;  /* 0x000000001b247984 */ /* 0x0000680000000a00 */
[----:B------:R0:W2:Y:S04]  /*04d0*/  LDS.64 R34, [R27+0x8] ;  /* 0x000008001b227984 */ /* 0x0000a80000000a00 */
[----:B------:R0:W3:Y:S04]  /*04e0*/  LDS.64 R32, [R27+0x10] ;  /* 0x000010001b207984 */ /* 0x0000e80000000a00 */
[----:B------:R0:W4:Y:S04]  /*04f0*/  LDS.64 R18, [R27+0x18] ;  /* 0x000018001b127984 */ /* 0x0001280000000a00 */
[----:B------:R0:W0:Y:S04]  /*0500*/  LDS.64 R14, [R27+0x20] ;  /* 0x000020001b0e7984 */ /* 0x0000280000000a00 */
[----:B------:R0:W0:Y:S04]  /*0510*/  LDS.64 R12, [R27+0x28] ;  /* 0x000028001b0c7984 */ /* 0x0000280000000a00 */
[----:B------:R0:W0:Y:S04]  /*0520*/  LDS.64 R10, [R27+0x30] ;  /* 0x000030001b0a7984 */ /* 0x0000280000000a00 */
[----:B------:R0:W0:Y:S04]  /*0530*/  LDS.64 R8, [R27+0x38] ;  /* 0x000038001b087984 */ /* 0x0000280000000a00 */
[----:B------:R0:W0:Y:S04]  /*0540*/  LDS.64 R6, [R27+0x40] ;  /* 0x000040001b067984 */ /* 0x0000280000000a00 */
[----:B------:R0:W0:Y:S04]  /*0550*/  LDS.64 R4, [R27+0x48] ;  /* 0x000048001b047984 */ /* 0x0000280000000a00 */
[----:B------:R0:W0:Y:S01]  /*0560*/  LDS.64 R2, [R27+0x50] ;  /* 0x000050001b027984 */ /* 0x0000220000000a00 */
[----:B------:R-:W-:Y:S06]  /*0570*/  BAR.SYNC.DEFER_BLOCKING 0x0 ;  /* 0x0000000000007b1d */ /* 0x000fec0000010000 */
[----:B-1----:R-:W-:Y:S05]  /*0580*/  @P0 BRA `(.L_x_95) ;  /* 0x00000004001c0947 */ /* 0x002fea0003800000 */
[----:B0-2---:R-:W-:Y:S02]  /*0590*/  IADD3 R17, PT, PT, R34, R37, R36 ;  /* 0x0000002522117210 */ /* 0x005fe40007ffe024 */
[C---:B------:R-:W-:Y:S02]  /*05a0*/  ISETP.NE.AND P1, PT, R39.reuse, 0x1f, PT ;  /* 0x0000001f2700780c */ /* 0x040fe40003f25270 */
[----:B---3--:R-:W-:Y:S02]  /*05b0*/  IADD3 R17, PT, PT, R32, R35, R17 ;  /* 0x0000002320117210 */ /* 0x008fe40007ffe011 */
[----:B------:R-:W-:Y:S02]  /*05c0*/  ISETP.GE.U32.AND P2, PT, R16, 0x20, PT ;  /* 0x000000201000780c */ /* 0x000fe40003f46070 */
[----:B----4-:R-:W-:Y:S02]  /*05d0*/  IADD3 R17, PT, PT, R18, R33, R17 ;  /* 0x0000002112117210 */ /* 0x010fe40007ffe011 */
[----:B------:R-:W-:-:S02]  /*05e0*/  ISETP.NE.AND P3, PT, R39, RZ, PT ;  /* 0x000000ff2700720c */ /* 0x000fc40003f65270 */
[----:B------:R-:W-:-:S03]  /*05f0*/  IADD3 R17, PT, PT, R14, R19, R17 ;  /* 0x000000130e117210 */ /* 0x000fc60007ffe011 */
[----:B------:R-:W-:Y:S02]  /*0600*/  @!P1 LEA R43, R40, UR4, 0x2 ;  /* 0x00000004282b9c11 */ /* 0x000fe4000f8e10ff */
[----:B------:R-:W-:-:S04]  /*0610*/  IADD3 R17, PT, PT, R12, R15, R17 ;  /* 0x0000000f0c117210 */ /* 0x000fc80007ffe011 */
[----:B------:R-:W-:-:S04]  /*0620*/  IADD3 R17, PT, PT, R10, R13, R17 ;  /* 0x0000000d0a117210 */ /* 0x000fc80007ffe011 */
[----:B------:R-:W-:-:S04]  /*0630*/  IADD3 R17, PT, PT, R8, R11, R17 ;  /* 0x0000000b08117210 */ /* 0x000fc80007ffe011 */
[----:B------:R-:W-:-:S04]  /*0640*/  IADD3 R17, PT, PT, R6, R9, R17 ;  /* 0x0000000906117210 */ /* 0x000fc80007ffe011 */
[----:B------:R-:W-:-:S04]  /*0650*/  IADD3 R17, PT, PT, R4, R7, R17 ;  /* 0x0000000704117210 */ /* 0x000fc80007ffe011 */
[----:B------:R-:W-:-:S05]  /*0660*/  IADD3 R20, PT, PT, R2, R5, R17 ;  /* 0x0000000502147210 */ /* 0x000fca0007ffe011 */
[----:B------:R-:W-:-:S05]  /*0670*/  IMAD.IADD R17, R3, 0x1, R20 ;  /* 0x0000000103117824 */ /* 0x000fca00078e0214 */
        /* <DEDUP_REMOVED lines=10> */
[----:B------:R-:W-:-:S04]  /*0720*/  ISETP.NE.AND P0, PT, R40, 0x2, PT ;  /* 0x000000022800780c */ /* 0x000fc80003f05270 */
        /* <DEDUP_REMOVED lines=8> */
[----:B------:R-:W-:Y:S01]  /*07b0*/  SEL R20, R21, R20, !P0 ;  /* 0x0000001415147207 */ /* 0x000fe20004000000 */
[----:B------:R-:W-:Y:S01]  /*07c0*/  IMAD.IADD R21, R42, 0x1, -R17 ;  /* 0x000000012a157824 */ /* 0x000fe200078e0a11 */
[----:B------:R-:W-:Y:S01]  /*07d0*/  ISETP.NE.AND P0, PT, R40, 0x3, PT ;  /* 0x000000032800780c */ /* 0x000fe20003f05270 */
[----:B------:R-:W-:-:S03]  /*07e0*/  IMAD.IADD R23, R23, 0x1, R22 ;  /* 0x0000000117177824 */ /* 0x000fc600078e0216 */
[----:B------:R-:W-:Y:S01]  /*07f0*/  SEL R20, R22, R20, !P0 ;  /* 0x0000001416147207 */ /* 0x000fe20004000000 */
[----:B-1----:R-:W-:Y:S01]  /*0800*/  IMAD.IADD R24, R23, 0x1, R24 ;  /* 0x0000000117187824 */ /* 0x002fe200078e0218 */
[C---:B------:R-:W-:Y:S02]  /*0810*/  ISETP.NE.AND P0, PT, R40.reuse, 0x4, PT ;  /* 0x000000042800780c */ /* 0x040fe40003f05270 */
[----:B------:R-:W-:Y:S01]  /*0820*/  SEL R17, R21, RZ, P3 ;  /* 0x000000ff15117207 */ /* 0x000fe20001800000 */
        /* <DEDUP_REMOVED lines=18> */
[----:B------:R-:W-:Y:S02]  /*0950*/  ISETP.NE.AND P1, PT, R40, 0xb, PT ;  /* 0x0000000b2800780c */ /* 0x000fe40003f25270 */
[----:B------:R-:W-:Y:S02]  /*0960*/  SEL R20, R29, R20, !P0 ;  /* 0x000000141d147207 */ /* 0x000fe40004000000 */
[----:B------:R-:W-:-:S02]  /*0970*/  ISETP.NE.AND P0, PT, R16, RZ, PT ;  /* 0x000000ff1000720c */ /* 0x000fc40003f05270 */
[----:B------:R-:W-:-:S05]  /*0980*/  SEL R20, R30, R20, !P1 ;  /* 0x000000141e147207 */ /* 0x000fca0004800000 */
[----:B------:R-:W-:-:S06]  /*0990*/  @P2 IMAD.IADD R21, R20, 0x1, R17 ;  /* 0x0000000114152824 */ /* 0x000fcc00078e0211 */
[----:B------:R-:W-:Y:S05]  /*09a0*/  @P0 BRA `(.L_x_96) ;  /* 0x0000000c00f00947 */ /* 0x000fea0003800000 */
[----:B------:R-:W0:Y:S01]  /*09b0*/  LDC.64 R16, c[0x0][0x390] ;  /* 0x0000e400ff107b82 */ /* 0x000e220000000a00 */
[----:B------:R-:W-:Y:S02]  /*09c0*/  IMAD.MOV.U32 R30, RZ, RZ, 0x65 ;  /* 0x00000065ff1e7424 */ /* 0x000fe400078e00ff */
[----:B------:R-:W-:-:S03]  /*09d0*/  IMAD.MOV.U32 R21, RZ, RZ, RZ ;  /* 0x000000ffff157224 */ /* 0x000fc600078e00ff */
[----:B0-----:R0:W-:Y:S01]  /*09e0*/  ST.E.64.STRONG.GPU desc[UR8][R16.64+0x100], R30 ;  /* 0x0001001e10007985 */ /* 0x0011e2000c10fb08 */
[----:B------:R-:W-:Y:S05]  /*09f0*/  BRA `(.L_x_96) ;  /* 0x0000000c00dc7947 */ /* 0x000fea0003800000 */
.L_x_95:
[----:B0-2---:R-:W-:Y:S02]  /*0a00*/  IADD3 R17, PT, PT, R34, R37, R36 ;  /* 0x0000002522117210 */ /* 0x005fe40007ffe024 */
[C---:B------:R-:W-:Y:S02]  /*0a10*/  ISETP.NE.AND P1, PT, R39.reuse, 0x1f, PT ;  /* 0x0000001f2700780c */ /* 0x040fe40003f25270 */
[----:B---3--:R-:W-:Y:S02]  /*0a20*/  IADD3 R17, PT, PT, R32, R35, R17 ;  /* 0x0000002320117210 */ /* 0x008fe40007ffe011 */
[----:B------:R-:W-:Y:S02]  /*0a30*/  ISETP.NE.AND P2, PT, R39, RZ, PT ;  /* 0x000000ff2700720c */ /* 0x000fe40003f45270 */
[----:B----4-:R-:W-:-:S04]  /*0a40*/  IADD3 R17, PT, PT, R18, R33, R17 ;  /* 0x0000002112117210 */ /* 0x010fc80007ffe011 */
        /* <DEDUP_REMOVED lines=56> */
[----:B------:R-:W-:-:S02]  /*0dd0*/  ISETP.GT.U32.AND P0, PT, R16, 0x1f, PT ;  /* 0x0000001f1000780c */ /* 0x000fc40003f04070 */
[----:B------:R-:W-:Y:S02]  /*0de0*/  SEL R20, R30, R20, !P1 ;  /* 0x000000141e147207 */ /* 0x000fe40004800000 */
[----:B------:R-:W-:-:S03]  /*0df0*/  ISETP.GE.U32.AND P1, PT, R16, 0x20, PT ;  /* 0x000000201000780c */ /* 0x000fc60003f26070 */
[----:B------:R-:W-:-:S05]  /*0e00*/  IMAD.IADD R20, R20, 0x1, R21 ;  /* 0x0000000114147824 */ /* 0x000fca00078e0215 */
[----:B------:R-:W-:Y:S01]  /*0e10*/  SEL R23, R17, R20, !P1 ;  /* 0x0000001411177207 */ /* 0x000fe20004800000 */
[----:B------:R-:W-:Y:S06]  /*0e20*/  @P0 BRA `(.L_x_97) ;  /* 0x0000000800a80947 */ /* 0x000fec0003800000 */
[----:B------:R-:W0:Y:S01]  /*0e30*/  LDC.64 R20, c[0x0][0x390] ;  /* 0x0000e400ff147b82 */ /* 0x000e220000000a00 */
[----:B------:R-:W-:Y:S02]  /*0e40*/  ISETP.NE.AND P1, PT, R16, RZ, PT ;  /* 0x000000ff1000720c */ /* 0x000fe40003f25270 */
[----:B------:R-:W-:-:S05]  /*0e50*/  LOP3.LUT R17, RZ, R16, RZ, 0x33, !PT ;  /* 0x00000010ff117212 */ /* 0x000fca00078e33ff */
[----:B------:R-:W-:-:S06]  /*0e60*/  IMAD.IADD R24, R42, 0x1, R17 ;  /* 0x000000012a187824 */ /* 0x000fcc00078e0211 */
        /* <DEDUP_REMOVED lines=11> */
.L_x_127:
[----:B------:R-:W-:Y:S05]  /*0f20*/  @!P0 BRA `(.L_x_99) ;  /* 0x0000000000748947 */ /* 0x000fea0003800000 */
[----:B------:R-:W-:-:S07]  /*0f30*/  IMAD.MOV.U32 R22, RZ, RZ, 0x3b8 ;  /* 0x000003b8ff167424 */ /* 0x000fce00078e00ff */
.L_x_101:
[----:B------:R-:W-:Y:S02]  /*0f40*/  VIADD R25, R22, 0x1 ;  /* 0x0000000116197836 */ /* 0x000fe40000000000 */
[----:B------:R-:W-:Y:S02]  /*0f50*/  IMAD R42, R42, 0x41a7, RZ ;  /* 0x000041a72a2a7824 */ /* 0x000fe400078e02ff */
[----:B------:R-:W0:Y:S01]  /*0f60*/  I2F.U32.RP R28, R25 ;  /* 0x00000019001c7306 */ /* 0x000e220000209000 */
[----:B------:R-:W-:Y:S01]  /*0f70*/  IMAD.MOV R29, RZ, RZ, -R25 ;  /* 0x000000ffff1d7224 */ /* 0x000fe200078e0a19 */
[----:B------:R-:W-:Y:S02]  /*0f80*/  ISETP.NE.U32.AND P2, PT, R25, RZ, PT ;  /* 0x000000ff1900720c */ /* 0x000fe40003f45070 */
[----:B------:R-:W-:-:S04]  /*0f90*/  LOP3.LUT R42, R42, 0x7fffffff, RZ, 0xc0, !PT ;  /* 0x7fffffff2a2a7812 */ /* 0x000fc800078ec0ff */
[----:B0-----:R-:W0:Y:S02]  /*0fa0*/  MUFU.RCP R28, R28 ;  /* 0x0000001c001c7308 */ /* 0x001e240000001000 */
[----:B0-----:R-:W-:-:S06]  /*0fb0*/  VIADD R20, R28, 0xffffffe ;  /* 0x0ffffffe1c147836 */ /* 0x001fcc0000000000 */
[----:B------:R0:W1:Y:S02]  /*0fc0*/  F2I.FTZ.U32.TRUNC.NTZ R21, R20 ;  /* 0x0000001400157305 */ /* 0x000064000021f000 */
[----:B0-----:R-:W-:Y:S02]  /*0fd0*/  IMAD.MOV.U32 R20, RZ, RZ, RZ ;  /* 0x000000ffff147224 */ /* 0x001fe400078e00ff */
[----:B-1----:R-:W-:-:S04]  /*0fe0*/  IMAD R29, R29, R21, RZ ;  /* 0x000000151d1d7224 */ /* 0x002fc800078e02ff */
[----:B------:R-:W-:-:S06]  /*0ff0*/  IMAD.HI.U32 R21, R21, R29, R20 ;  /* 0x0000001d15157227 */ /* 0x000fcc00078e0014 */
[----:B------:R-:W-:-:S04]  /*1000*/  IMAD.HI.U32 R21, R21, R42, RZ ;  /* 0x0000002a15157227 */ /* 0x000fc800078e00ff */
[----:B------:R-:W-:-:S04]  /*1010*/  IMAD.MOV R21, RZ, RZ, -R21 ;  /* 0x000000ffff157224 */ /* 0x000fc800078e0a15 */
[----:B------:R-:W-:-:S05]  /*1020*/  IMAD R28, R25, R21, R42 ;  /* 0x00000015191c7224 */ /* 0x000fca00078e022a */
[----:B------:R-:W-:-:S13]  /*1030*/  ISETP.GE.U32.AND P0, PT, R28, R25, PT ;  /* 0x000000191c00720c */ /* 0x000fda0003f06070 */
[----:B------:R-:W-:-:S05]  /*1040*/  @P0 IMAD.IADD R28, R28, 0x1, -R25 ;  /* 0x000000011c1c0824 */ /* 0x000fca00078e0a19 */
[----:B------:R-:W-:-:S13]  /*1050*/  ISETP.GE.U32.AND P0, PT, R28, R25, PT ;  /* 0x000000191c00720c */ /* 0x000fda0003f06070 */
[----:B------:R-:W-:Y:S01]  /*1060*/  @P0 IMAD.IADD R28, R28, 0x1, -R25 ;  /* 0x000000011c1c0824 */ /* 0x000fe200078e0a19 */
[----:B------:R-:W-:-:S04]  /*1070*/  @!P2 LOP3.LUT R28, RZ, R25, RZ, 0x33, !PT ;  /* 0x00000019ff1ca212 */ /* 0x000fc800078e33ff */
[----:B------:R-:W-:Y:S05]  /*1080*/  NANOSLEEP R28 ;  /* 0x0000001c0000735d */ /* 0x000fea0003800000 */
[----:B------:R-:W2:Y:S01]  /*1090*/  LD.E.64.STRONG.GPU R28, desc[UR8][R16.64+0x100] ;  /* 0x00010008101c7980 */ /* 0x000ea2000c10fb00 */
[----:B------:R-:W-:Y:S01]  /*10a0*/  UMOV UR5, 0xffffffff ;  /* 0xffffffff00057882 */ /* 0x000fe20000000000 */
[----:B------:R-:W-:Y:S02]  /*10b0*/  SHF.R.U32.HI R22, RZ, 0x1, R22 ;  /* 0x00000001ff167819 */ /* 0x000fe40000011616 */
[----:B--2---:R-:W-:Y:S01]  /*10c0*/  ISETP.NE.AND P0, PT, R28, 0x63, PT ;  /* 0x000000631c00780c */ /* 0x004fe20003f05270 */
[----:B------:R-:W-:-:S12]  /*10d0*/  BRA.DIV UR5, `(.L_x_100) ;  /* 0x00000036051c7947 */ /* 0x000fd8000b800000 */
[----:B------:R-:W-:-:S13]  /*10e0*/  VOTE.ANY P0, !P0 ;  /* 0x0000000000ff7806 */ /* 0x000fda0004000100 */
.L_x_130:
[----:B------:R-:W-:Y:S05]  /*10f0*/  @P0 BRA `(.L_x_101) ;  /* 0xfffffffc00900947 */ /* 0x000fea000383ffff */
.L_x_99:
[----:B------:R-:W-:Y:S01]  /*1100*/  UMOV UR5, 0xffffffff ;  /* 0xffffffff00057882 */ /* 0x000fe20000000000 */
[----:B------:R-:W-:Y:S02]  /*1110*/  ISETP.NE.AND P0, PT, R28, 0x65, PT ;  /* 0x000000651c00780c */ /* 0x000fe40003f05270 */
[----:B------:R-:W-:Y:S11]  /*1120*/  BRA.DIV UR5, `(.L_x_102) ;  /* 0x0000003605287947 */ /* 0x000ff6000b800000 */
[----:B------:R-:W0:Y:S01]  /*1130*/  S2R R25, SR_GEMASK ;  /* 0x0000000000197919 */ /* 0x000e220000003c00 */
[----:B------:R-:W-:Y:S01]  /*1140*/  VOTE.ANY R21, PT, !P0 ;  /* 0x0000000000157806 */ /* 0x000fe200040e0100 */
        /* <DEDUP_REMOVED lines=10> */
[----:B0-----:R-:W-:Y:S02]  /*11f0*/  IADD3 R44, P3, PT, R16, 0x100, RZ ;  /* 0x00000100102c7810 */ /* 0x001fe40007f7e0ff */
[----:B-1----:R-:W-:Y:S02]  /*1200*/  SEL R22, R22, RZ, !P0 ;  /* 0x000000ff16167207 */ /* 0x002fe40004000000 */
[----:B------:R-:W-:-:S03]  /*1210*/  ISETP.GT.AND P0, PT, R41, R48, PT ;  /* 0x000000302900720c */ /* 0x000fc60003f04270 */
[----:B------:R-:W-:-:S05]  /*1220*/  IMAD.IADD R43, R22, 0x1, R29 ;  /* 0x00000001162b7824 */ /* 0x000fca00078e021d */
[----:B------:R-:W0:Y:S02]  /*1230*/  SHFL.DOWN PT, R22, R43, 0x2, R48 ;  /* 0x084000002b167989 */ /* 0x000e2400000e0030 */
[----:B0-----:R-:W-:Y:S02]  /*1240*/  SEL R22, R22, RZ, !P0 ;  /* 0x000000ff16167207 */ /* 0x001fe40004000000 */
[----:B------:R-:W-:-:S03]  /*1250*/  ISETP.GT.AND P0, PT, R40, R48, PT ;  /* 0x000000302800720c */ /* 0x000fc60003f04270 */
[----:B------:R-:W-:Y:S02]  /*1260*/  IMAD.IADD R45, R43, 0x1, R22 ;  /* 0x000000012b2d7824 */ /* 0x000fe400078e0216 */
[----:B------:R-:W-:-:S03]  /*1270*/  VIADD R43, R39, 0x10 ;  /* 0x00000010272b7836 */ /* 0x000fc60000000000 */
[----:B------:R-:W0:Y:S02]  /*1280*/  SHFL.DOWN PT, R22, R45, 0x4, R48 ;  /* 0x088000002d167989 */ /* 0x000e2400000e0030 */
[-C--:B------:R-:W-:Y:S02]  /*1290*/  ISETP.GT.AND P2, PT, R43, R48.reuse, PT ;  /* 0x000000302b00720c */ /* 0x080fe40003f44270 */
[----:B0-----:R-:W-:Y:S02]  /*12a0*/  SEL R22, R22, RZ, !P0 ;  /* 0x000000ff16167207 */ /* 0x001fe40004000000 */
[----:B------:R-:W-:-:S03]  /*12b0*/  ISETP.GT.AND P0, PT, R30, R48, PT ;  /* 0x000000301e00720c */ /* 0x000fc60003f04270 */
[----:B------:R-:W-:Y:S02]  /*12c0*/  IMAD.IADD R29, R45, 0x1, R22 ;  /* 0x000000012d1d7824 */ /* 0x000fe400078e0216 */
[----:B------:R-:W-:-:S03]  /*12d0*/  IMAD.X R45, RZ, RZ, R17, P3 ;  /* 0x000000ffff2d7224 */ /* 0x000fc600018e0611 */
[----:B------:R-:W0:Y:S02]  /*12e0*/  SHFL.DOWN PT, R22, R29, 0x8, R48 ;  /* 0x090000001d167989 */ /* 0x000e2400000e0030 */
[----:B0-----:R-:W-:Y:S02]  /*12f0*/  SEL R22, R22, RZ, !P0 ;  /* 0x000000ff16167207 */ /* 0x001fe40004000000 */
[----:B------:R-:W-:-:S03]  /*1300*/  ISETP.NE.AND P0, PT, R28, 0x65, PT ;  /* 0x000000651c00780c */ /* 0x000fc60003f05270 */
[----:B------:R-:W-:-:S05]  /*1310*/  IMAD.IADD R47, R29, 0x1, R22 ;  /* 0x000000011d2f7824 */ /* 0x000fca00078e0216 */
[----:B------:R-:W0:Y:S05]  /*1320*/  SHFL.DOWN PT, R22, R47, 0x10, R48 ;  /* 0x0a0000002f167989 */ /* 0x000e2a00000e0030 */
[----:B------:R-:W-:Y:S02]  /*1330*/  VOTE.ALL P0, P0 ;  /* 0x0000000000ff7806 */ /* 0x000fe40000000000 */
[----:B0-----:R-:W-:-:S05]  /*1340*/  SEL R22, R22, RZ, !P2 ;  /* 0x000000ff16167207 */ /* 0x001fca0005000000 */
[----:B------:R-:W-:-:S07]  /*1350*/  IMAD.IADD R46, R47, 0x1, R22 ;  /* 0x000000012f2e7824 */ /* 0x000fce00078e0216 */
.L_x_139:
[----:B------:R-:W-:Y:S05]  /*1360*/  @!P0 BRA `(.L_x_103) ;  /* 0x00000004001c8947 */ /* 0x000fea0003800000 */
[----:B------:R-:W-:-:S07]  /*1370*/  IMAD.MOV.U32 R47, RZ, RZ, 0x3b8 ;  /* 0x000003b8ff2f7424 */ /* 0x000fce00078e00ff */
.L_x_109:
        /* <DEDUP_REMOVED lines=8> */
.L_x_142:
[----:B------:R-:W-:Y:S05]  /*1400*/  @!P0 BRA `(.L_x_105) ;  /* 0x0000000000748947 */ /* 0x000fea0003800000 */
[----:B------:R-:W-:-:S07]  /*1410*/  IMAD.MOV.U32 R22, RZ, RZ, R47 ;  /* 0x000000ffff167224 */ /* 0x000fce00078e002f */
.L_x_107:
        /* <DEDUP_REMOVED lines=27> */
.L_x_145:
[----:B------:R-:W-:Y:S05]  /*15d0*/  @P0 BRA `(.L_x_107) ;  /* 0xfffffffc00900947 */ /* 0x000fea000383ffff */
.L_x_105:
[----:B------:R-:W-:Y:S01]  /*15e0*/  UMOV UR5, 0xffffffff ;  /* 0xffffffff00057882 */ /* 0x000fe20000000000 */
[----:B------:R-:W-:Y:S02]  /*15f0*/  ISETP.NE.AND P0, PT, R28, 0x65, PT ;  /* 0x000000651c00780c */ /* 0x000fe40003f05270 */
[----:B------:R-:W-:Y:S11]  /*1600*/  BRA.DIV UR5, `(.L_x_108) ;  /* 0x0000003605387947 */ /* 0x000ff6000b800000 */
[----:B------:R-:W-:Y:S01]  /*1610*/  VOTE.ANY R21, PT, !P0 ;  /* 0x0000000000157806 */ /* 0x000fe200040e0100 */
[----:B------:R-:W-:-:S03]  /*1620*/  VIADD R24, R24, 0xffffffe0 ;  /* 0xffffffe018187836 */ /* 0x000fc60000000000 */
[----:B------:R-:W-:-:S05]  /*1630*/  LOP3.LUT R21, R21, 0x80000000, R25, 0xec, !PT ;  /* 0x8000000015157812 */ /* 0x000fca00078eec19 */
[----:B------:R-:W-:-:S05]  /*1640*/  VIADD R16, R21, 0xffffffff ;  /* 0xffffffff15107836 */ /* 0x000fca0000000000 */
[----:B------:R-:W-:-:S04]  /*1650*/  LOP3.LUT R16, R21, R16, RZ, 0xc, !PT ;  /* 0x0000001015107212 */ /* 0x000fc800078e0cff */
        /* <DEDUP_REMOVED lines=23> */
.L_x_154:
[----:B------:R-:W-:Y:S05]  /*17d0*/  @P0 BRA `(.L_x_109) ;  /* 0xfffffff800e80947 */ /* 0x000fea000383ffff */
.L_x_103:
        /* <DEDUP_REMOVED lines=8> */
[----:B0-----:R-:W-:-:S05]  /*1860*/  @!P1 LEA R16, R17, R16, 0x18 ;  /* 0x0000001011109211 */ /* 0x001fca00078ec0ff */
[----:B------:R1:W-:Y:S04]  /*1870*/  @!P1 STS [R16+0x8], R31 ;  /* 0x0000081f10009388 */ /* 0x0003e80000000800 */
[----:B------:R1:W-:Y:S01]  /*1880*/  @!P1 STS [R16+0x4], R46 ;  /* 0x0000042e10009388 */ /* 0x0003e20000000800 */
[----:B--2---:R-:W-:Y:S01]  /*1890*/  @!P0 LEA R21, R21, R20, 0x18 ;  /* 0x0000001415158211 */ /* 0x004fe200078ec0ff */
[----:B------:R-:W-:Y:S02]  /*18a0*/  IMAD.MOV.U32 R20, RZ, RZ, R23 ;  /* 0x000000ffff147224 */ /* 0x000fe400078e0017 */
[----:B------:R-:W-:Y:S02]  /*18b0*/  @!P0 IMAD.MOV.U32 R20, RZ, RZ, R46 ;  /* 0x000000ffff148224 */ /* 0x000fe400078e002e */
[----:B------:R1:W-:Y:S05]  /*18c0*/  @!P0 STS [R21+0x4c], R46 ;  /* 0x00004c2e15008388 */ /* 0x0003ea0000000800 */
.L_x_97:
[----:B------:R-:W-:Y:S05]  /*18d0*/  WARPSYNC.ALL ;  /* 0x0000000000007948 */ /* 0x000fea0003800000 */
[----:B------:R-:W0:Y:S08]  /*18e0*/  S2UR UR6, SR_CgaCtaId ;  /* 0x00000000000679c3 */ /* 0x000e300000008800 */
[----:B------:R-:W-:Y:S06]  /*18f0*/  BAR.SYNC.DEFER_BLOCKING 0x0 ;  /* 0x0000000000007b1d */ /* 0x000fec0000010000 */
[----:B------:R-:W-:Y:S01]  /*1900*/  UMOV UR5, 0x400 ;  /* 0x0000040000057882 */ /* 0x000fe20000000000 */
[----:B------:R-:W2:Y:S01]  /*1910*/  S2R R17, SR_TID.X ;  /* 0x0000000000117919 */ /* 0x000ea20000002100 */
[----:B0-----:R-:W-:-:S09]  /*1920*/  ULEA UR5, UR6, UR5, 0x18 ;  /* 0x0000000506057291 */ /* 0x001fd2000f8ec0ff */
[----:B-1----:R-:W0:Y:S01]  /*1930*/  LDS R16, [UR5+0x4c] ;  /* 0x00004c05ff107984 */ /* 0x002e220008000800 */
[----:B--2---:R-:W-:-:S04]  /*1940*/  ISETP.NE.AND P0, PT, R17, RZ, PT ;  /* 0x000000ff1100720c */ /* 0x004fc80003f05270 */
[----:B0-----:R-:W-:-:S05]  /*1950*/  SEL R21, R16, RZ, P0 ;  /* 0x000000ff10157207 */ /* 0x001fca0000000000 */
[----:B------:R-:W-:-:S07]  /*1960*/  IMAD.IADD R21, R21, 0x1, R20 ;  /* 0x0000000115157824 */ /* 0x000fce00078e0214 */
.L_x_96:
[----:B------:R-:W-:Y:S05]  /*1970*/  BSYNC.RECONVERGENT B0 ;  /* 0x0000000000007941 */ /* 0x000fea0003800200 */
.L_x_94:
[----:B------:R-:W-:Y:S01]  /*1980*/  IMAD.IADD R36, R36, 0x1, R21 ;  /* 0x0000000124247824 */ /* 0x000fe200078e0215 */
[----:B0-----:R-:W0:Y:S01]  /*1990*/  S2R R16, SR_TID.X ;  /* 0x0000000000107919 */ /* 0x001e220000002100 */
[----:B------:R-:W1:Y:S01]  /*19a0*/  S2UR UR6, SR_CgaCtaId ;  /* 0x00000000000679c3 */ /* 0x000e620000008800 */
[----:B------:R-:W-:Y:S01]  /*19b0*/  UMOV UR5, 0x400 ;  /* 0x0000040000057882 */ /* 0x000fe20000000000 */
[----:B------:R-:W-:Y:S01]  /*19c0*/  IMAD.IADD R37, R37, 0x1, R36 ;  /* 0x0000000125257824 */ /* 0x000fe200078e0224 */
[----:B------:R-:W2:Y:S03]  /*19d0*/  S2R R17, SR_LANEID ;  /* 0x0000000000117919 */ /* 0x000ea60000000000 */
[----:B------:R-:W-:Y:S02]  /*19e0*/  IMAD.IADD R34, R34, 0x1, R37 ;  /* 0x0000000122227824 */ /* 0x000fe400078e0225 */
[----:B------:R-:W-:Y:S02]  /*19f0*/  BAR.SYNC.DEFER_BLOCKING 0x0 ;  /* 0x0000000000007b1d */ /* 0x000fe40000010000 */
[----:B------:R-:W-:-:S04]  /*1a00*/  IMAD.IADD R35, R35, 0x1, R34 ;  /* 0x0000000123237824 */ /* 0x000fc800078e0222 */
[----:B------:R-:W-:-:S04]  /*1a10*/  IMAD.IADD R32, R32, 0x1, R35 ;  /* 0x0000000120207824 */ /* 0x000fc800078e0223 */
[----:B------:R-:W-:-:S04]  /*1a20*/  IMAD.IADD R33, R33, 0x1, R32 ;  /* 0x0000000121217824 */ /* 0x000fc800078e0220 */
[----:B------:R-:W-:Y:S01]  /*1a30*/  IMAD.IADD R18, R18, 0x1, R33 ;  /* 0x0000000112127824 */ /* 0x000fe200078e0221 */
[----:B-1----:R-:W-:-:S03]  /*1a40*/  ULEA UR5, UR6, UR5, 0x18 ;  /* 0x0000000506057291 */ /* 0x002fc6000f8ec0ff */
[----:B------:R-:W-:Y:S01]  /*1a50*/  IMAD.IADD R19, R19, 0x1, R18 ;  /* 0x0000000113137824 */ /* 0x000fe200078e0212 */
[----:B------:R-:W1:Y:S03]  /*1a60*/  LDCU.64 UR6, c[0x0][0x388] ;  /* 0x00007100ff0677ac */ /* 0x000e660008000a00 */
[----:B------:R-:W-:Y:S01]  /*1a70*/  IMAD.IADD R14, R14, 0x1, R19 ;  /* 0x000000010e0e7824 */ /* 0x000fe200078e0213 */
[----:B0-----:R-:W-:-:S03]  /*1a80*/  SHF.R.U32.HI R16, RZ, 0x5, R16 ;  /* 0x00000005ff107819 */ /* 0x001fc60000011610 */
[----:B------:R-:W-:Y:S02]  /*1a90*/  IMAD.IADD R15, R15, 0x1, R14 ;  /* 0x000000010f0f7824 */ /* 0x000fe400078e020e */
[----:B--2---:R-:W-:Y:S02]  /*1aa0*/  IMAD R16, R16, 0x2c0, R17 ;  /* 0x000002c010107824 */ /* 0x004fe400078e0211 */
[----:B------:R-:W-:-:S03]  /*1ab0*/  IMAD.IADD R12, R12, 0x1, R15 ;  /* 0x000000010c0c7824 */ /* 0x000fc600078e020f */
[----:B------:R-:W-:Y:S01]  /*1ac0*/  LEA R16, R16, UR5, 0x2 ;  /* 0x0000000510107c11 */ /* 0x000fe2000f8e10ff */
[----:B------:R-:W-:Y:S01]  /*1ad0*/  IMAD.IADD R13, R13, 0x1, R12 ;  /* 0x000000010d0d7824 */ /* 0x000fe200078e020c */
[----:B-1----:R-:W-:-:S03]  /*1ae0*/  IADD3 R38, P0, PT, R38, UR6, RZ ;  /* 0x0000000626267c10 */ /* 0x002fc6000ff1e0ff */
[----:B------:R-:W-:Y:S02]  /*1af0*/  IMAD.IADD R10, R10, 0x1, R13 ;  /* 0x000000010a0a7824 */ /* 0x000fe400078e020d */
[----:B------:R-:W-:Y:S01]  /*1b00*/  IMAD R20, R17, 0x54, R16 ;  /* 0x0000005411147824 */ /* 0x000fe200078e0210 */
[----:B------:R-:W-:Y:S01]  /*1b10*/  IADD3.X R39, PT, PT, R0, UR7, RZ, P0, !PT ;  /* 0x0000000700277c10 */ /* 0x000fe200087fe4ff */
[----:B------:R-:W-:-:S03]  /*1b20*/  IMAD.IADD R11, R11, 0x1, R10 ;  /* 0x000000010b0b7824 */ /* 0x000fc600078e020a */
[----:B------:R-:W-:Y:S01]  /*1b30*/  STS.64 [R20], R36 ;  /* 0x0000002414007388 */ /* 0x000fe20000000a00 */
[----:B------:R-:W-:-:S03]  /*1b40*/  IMAD.IADD R8, R8, 0x1, R11 ;  /* 0x0000000108087824 */ /* 0x000fc600078e020b */
[----:B------:R-:W-:Y:S01]  /*1b50*/  STS.64 [R20+0x8], R34 ;  /* 0x0000082214007388 */ /* 0x000fe20000000a00 */
        /* <DEDUP_REMOVED lines=13> */
[----:B------:R-:W-:Y:S04]  /*1c30*/  STS.64 [R20+0x40], R6 ;  /* 0x0000400614007388 */ /* 0x000fe80000000a00 */
[----:B------:R-:W-:Y:S04]  /*1c40*/  STS.64 [R20+0x48], R4 ;  /* 0x0000480414007388 */ /* 0x000fe80000000a00 */
[----:B------:R-:W-:Y:S01]  /*1c50*/  STS.64 [R20+0x50], R2 ;  /* 0x0000500214007388 */ /* 0x000fe20000000a00 */
        /* <DEDUP_REMOVED lines=46> */
.L_x_93:
[----:B------:R-:W-:-:S13]  /*1f40*/  ISETP.NE.AND P0, PT, R0, RZ, PT ;  /* 0x000000ff0000720c */ /* 0x000fda0003f05270 */
[----:B------:R-:W-:Y:S05]  /*1f50*/  @!P0 EXIT ;  /* 0x000000000000894d */ /* 0x000fea0003800000 */
[----:B------:R-:W0:Y:S02]  /*1f60*/  LDC.64 R4, c[0x0][0x380] ;  /* 0x0000e000ff047b82 */ /* 0x000e240000000a00 */
[----:B0-----:R-:W-:-:S05]  /*1f70*/  IMAD.WIDE.U32 R4, R3, 0x4, R4 ;  /* 0x0000000403047825 */ /* 0x001fca00078e0004 */
[----:B------:R0:W2:Y:S01]  /*1f80*/  LDG.E R6, desc[UR8][R4.64] ;  /* 0x0000000804067981 */ /* 0x0000a2000c1e1900 */
[----:B------:R-:W1:Y:S02]  /*1f90*/  S2R R2, SR_TID.X ;  /* 0x0000000000027919 */ /* 0x000e640000002100 */
[C---:B-1----:R-:W-:Y:S02]  /*1fa0*/  LOP3.LUT R3, R2.reuse, 0x1f, RZ, 0xc0, !PT ;  /* 0x0000001f02037812 */ /* 0x042fe400078ec0ff */
[----:B------:R-:W-:-:S05]  /*1fb0*/  LOP3.LUT R8, R2, 0x3e0, RZ, 0xc0, !PT ;  /* 0x000003e002087812 */ /* 0x000fca00078ec0ff */
[----:B------:R-:W-:-:S04]  /*1fc0*/  IMAD R3, R8, 0x16, R3 ;  /* 0x0000001608037824 */ /* 0x000fc800078e0203 */
[C---:B------:R-:W-:Y:S01]  /*1fd0*/  VIADD R7, R3.reuse, 0x20 ;  /* 0x0000002003077836 */ /* 0x040fe20000000000 */
[C---:B------:R-:W-:Y:S01]  /*1fe0*/  ISETP.GE.U32.AND P6, PT, R3.reuse, R0, PT ;  /* 0x000000000300720c */ /* 0x040fe20003fc6070 */
[C---:B------:R-:W-:Y:S01]  /*1ff0*/  VIADD R9, R3.reuse, 0x40 ;  /* 0x0000004003097836 */ /* 0x040fe20000000000 */
[C---:B0-----:R-:W-:Y:S01]  /*2000*/  LEA R4, P1, R3.reuse, R4, 0x2 ;  /* 0x0000000403047211 */ /* 0x041fe200078210ff */
[----:B------:R-:W-:Y:S01]  /*2010*/  VIADD R11, R3, 0x60 ;  /* 0x00000060030b7836 */ /* 0x000fe20000000000 */
[-C--:B------:R-:W-:Y:S01]  /*2020*/  ISETP.GE.U32.AND P5, PT, R7, R0.reuse, PT ;  /* 0x000000000700720c */ /* 0x080fe20003fa6070 */
[----:B------:R-:W-:Y:S01]  /*2030*/  VIADD R7, R3, 0x80 ;  /* 0x0000008003077836 */ /* 0x000fe20000000000 */
[-C--:B------:R-:W-:Y:S01]  /*2040*/  ISETP.GE.U32.AND P0, PT, R9, R0.reuse, PT ;  /* 0x000000000900720c */ /* 0x080fe20003f06070 */
[----:B------:R-:W-:Y:S01]  /*2050*/  IMAD.X R5, RZ, RZ, R5, P1 ;  /* 0x000000ffff057224 */ /* 0x000fe200008e0605 */
[-C--:B------:R-:W-:Y:S01]  /*2060*/  ISETP.GE.U32.AND P4, PT, R11, R0.reuse, PT ;  /* 0x000000000b00720c */ /* 0x080fe20003f86070 */
[----:B------:R-:W-:Y:S01]  /*2070*/  VIADD R9, R3, 0xa0 ;  /* 0x000000a003097836 */ /* 0x000fe20000000000 */
[----:B------:R-:W-:Y:S01]  /*2080*/  ISETP.GE.U32.AND P3, PT, R7, R0, PT ;  /* 0x000000000700720c */ /* 0x000fe20003f66070 */
[----:B------:R-:W-:-:S03]  /*2090*/  VIADD R7, R3, 0xc0 ;  /* 0x000000c003077836 */ /* 0x000fc60000000000 */
[-C--:B------:R-:W-:Y:S01]  /*20a0*/  ISETP.GE.U32.AND P2, PT, R9, R0.reuse, PT ;  /* 0x000000000900720c */ /* 0x080fe20003f46070 */
[----:B------:R-:W-:Y:S01]  /*20b0*/  VIADD R9, R3, 0x100 ;  /* 0x0000010003097836 */ /* 0x000fe20000000000 */
[-C--:B------:R-:W-:Y:S01]  /*20c0*/  ISETP.GE.U32.AND P1, PT, R7, R0.reuse, PT ;  /* 0x000000000700720c */ /* 0x080fe20003f26070 */
[C---:B------:R-:W-:Y:S02]  /*20d0*/  VIADD R7, R3.reuse, 0xe0 ;  /* 0x000000e003077836 */ /* 0x040fe40000000000 */
[----:B------:R-:W-:Y:S02]  /*20e0*/  VIADD R39, R3, 0x260 ;  /* 0x0000026003277836 */ /* 0x000fe40000000000 */
[----:B--2---:R-:W-:Y:S02]  /*20f0*/  IMAD.MOV.U32 R16, RZ, RZ, R6 ;  /* 0x000000ffff107224 */ /* 0x004fe400078e0006 */
[----:B------:R-:W2:Y:S01]  /*2100*/  @!P6 LDG.E R6, desc[UR8][R4.64] ;  /* 0x000000080406e981 */ /* 0x000ea2000c1e1900 */
[----:B------:R-:W-:Y:S01]  /*2110*/  ISETP.GE.U32.AND P6, PT, R7, R0, PT ;  /* 0x000000000700720c */ /* 0x000fe20003fc6070 */
[----:B------:R-:W-:-:S02]  /*2120*/  IMAD.MOV.U32 R10, RZ, RZ, R16 ;  /* 0x000000ffff0a7224 */ /* 0x000fc400078e0010 */
[----:B------:R-:W-:Y:S02]  /*2130*/  VIADD R7, R3, 0x120 ;  /* 0x0000012003077836 */ /* 0x000fe40000000000 */
[--C-:B------:R-:W-:Y:S02]  /*2140*/  IMAD.MOV.U32 R12, RZ, RZ, R16.reuse ;  /* 0x000000ffff0c7224 */ /* 0x100fe400078e0010 */
[----:B------:R-:W3:Y:S01]  /*2150*/  @!P0 LDG.E R10, desc[UR8][R4.64+0x100] ;  /* 0x00010008040a8981 */ /* 0x000ee2000c1e1900 */
[-C--:B------:R-:W-:Y:S01]  /*2160*/  ISETP.GE.U32.AND P0, PT, R7, R0.reuse, PT ;  /* 0x000000000700720c */ /* 0x080fe20003f06070 */
[----:B------:R-:W-:Y:S02]  /*2170*/  VIADD R7, R3, 0x140 ;  /* 0x0000014003077836 */ /* 0x000fe40000000000 */
[--C-:B------:R-:W-:Y:S01]  /*2180*/  IMAD.MOV.U32 R8, RZ, RZ, R16.reuse ;  /* 0x000000ffff087224 */ /* 0x100fe200078e0010 */
[----:B------:R-:W4:Y:S01]  /*2190*/  @!P4 LDG.E R12, desc[UR8][R4.64+0x180] ;  /* 0x00018008040cc981 */ /* 0x000f22000c1e1900 */
[----:B------:R-:W-:Y:S01]  /*21a0*/  IMAD.MOV.U32 R18, RZ, RZ, R16 ;  /* 0x000000ffff127224 */ /* 0x000fe200078e0010 */
[----:B------:R-:W-:Y:S01]  /*21b0*/  ISETP.GE.U32.AND P4, PT, R7, R0, PT ;  /* 0x000000000700720c */ /* 0x000fe20003f86070 */
[----:B------:R-:W-:-:S02]  /*21c0*/  VIADD R7, R3, 0x180 ;  /* 0x0000018003077836 */ /* 0x000fc40000000000 */
[----:B------:R-:W5:Y:S01]  /*21d0*/  @!P5 LDG.E R8, desc[UR8][R4.64+0x80] ;  /* 0x000080080408d981 */ /* 0x000f62000c1e1900 */
[-C--:B------:R-:W-:Y:S01]  /*21e0*/  ISETP.GE.U32.AND P5, PT, R9, R0.reuse, PT ;  /* 0x000000000900720c */ /* 0x080fe20003fa6070 */
[--C-:B------:R-:W-:Y:S02]  /*21f0*/  IMAD.MOV.U32 R20, RZ, RZ, R16.reuse ;  /* 0x000000ffff147224 */ /* 0x100fe400078e0010 */
[----:B------:R-:W5:Y:S01]  /*2200*/  @!P2 LDG.E R18, desc[UR8][R4.64+0x280] ;  /* 0x000280080412a981 */ /* 0x000f62000c1e1900 */
[-C--:B------:R-:W-:Y:S01]  /*2210*/  ISETP.GE.U32.AND P2, PT, R7, R0.reuse, PT ;  /* 0x000000000700720c */ /* 0x080fe20003f46070 */
[C---:B------:R-:W-:Y:S02]  /*2220*/  VIADD R7, R3.reuse, 0x1a0 ;  /* 0x000001a003077836 */ /* 0x040fe40000000000 */
[--C-:B------:R-:W-:Y:S01]  /*2230*/  IMAD.MOV.U32 R14, RZ, RZ, R16.reuse ;  /* 0x000000ffff0e7224 */ /* 0x100fe200078e0010 */
[----:B------:R-:W5:Y:S01]  /*2240*/  @!P1 LDG.E R20, desc[UR8][R4.64+0x300] ;  /* 0x0003000804149981 */ /* 0x000f62000c1e1900 */
[----:B------:R-:W-:Y:S01]  /*2250*/  VIADD R9, R3, 0x160 ;  /* 0x0000016003097836 */ /* 0x000fe20000000000 */
[----:B------:R-:W-:Y:S01]  /*2260*/  ISETP.GE.U32.AND P1, PT, R7, R0, PT ;  /* 0x000000000700720c */ /* 0x000fe20003f26070 */
[----:B------:R-:W-:-:S02]  /*2270*/  IMAD.MOV.U32 R24, RZ, RZ, R16 ;  /* 0x000000ffff187224 */ /* 0x000fc400078e0010 */
[----:B------:R-:W-:Y:S01]  /*2280*/  VIADD R7, R3, 0x1e0 ;  /* 0x000001e003077836 */ /* 0x000fe20000000000 */
        /* <DEDUP_REMOVED lines=17> */
[----:B------:R-:W-:Y:S02]  /*23a0*/  VIADD R7, R3, 0x280 ;  /* 0x0000028003077836 */ /* 0x000fe40000000000 */
[--C-:B------:R-:W-:Y:S01]  /*23b0*/  IMAD.MOV.U32 R28, RZ, RZ, R16.reuse ;  /* 0x000000ffff1c7224 */ /* 0x100fe200078e0010 */
[----:B------:R-:W5:Y:S01]  /*23c0*/  @!P2 LDG.E R32, desc[UR8][R4.64+0x600] ;  /* 0x000600080420a981 */ /* 0x000f62000c1e1900 */
[--C-:B------:R-:W-:Y:S01]  /*23d0*/  IMAD.MOV.U32 R34, RZ, RZ, R16.reuse ;  /* 0x000000ffff227224 */ /* 0x100fe200078e0010 */
[----:B------:R-:W-:Y:S01]  /*23e0*/  ISETP.GE.U32.AND P2, PT, R7, R0, PT ;  /* 0x000000000700720c */ /* 0x000fe20003f46070 */
[----:B------:R-:W-:-:S02]  /*23f0*/  IMAD.MOV.U32 R36, RZ, RZ, R16 ;  /* 0x000000ffff247224 */ /* 0x000fc400078e0010 */
[C---:B------:R-:W-:Y:S01]  /*2400*/  VIADD R9, R3.reuse, 0x220 ;  /* 0x0000022003097836 */ /* 0x040fe20000000000 */
[----:B------:R-:W5:Y:S01]  /*2410*/  @!P4 LDG.E R28, desc[UR8][R4.64+0x500] ;  /* 0x00050008041cc981 */ /* 0x000f62000c1e1900 */
[----:B------:R-:W-:-:S03]  /*2420*/  VIADD R7, R3, 0x2a0 ;  /* 0x000002a003077836 */ /* 0x000fc60000000000 */
[----:B------:R-:W5:Y:S01]  /*2430*/  @!P1 LDG.E R34, desc[UR8][R4.64+0x680] ;  /* 0x0006800804229981 */ /* 0x000f62000c1e1900 */
[-C--:B------:R-:W-:Y:S02]  /*2440*/  ISETP.GE.U32.AND P4, PT, R9, R0.reuse, PT ;  /* 0x000000000900720c */ /* 0x080fe40003f86070 */
[-C--:B------:R-:W-:Y:S01]  /*2450*/  ISETP.GE.U32.AND P1, PT, R39, R0.reuse, PT ;  /* 0x000000002700720c */ /* 0x080fe20003f26070 */
[----:B------:R-:W5:Y:S01]  /*2460*/  @!P6 LDG.E R36, desc[UR8][R4.64+0x700] ;  /* 0x000700080424e981 */ /* 0x000f62000c1e1900 */
[----:B------:R-:W-:Y:S01]  /*2470*/  ISETP.GE.U32.AND P6, PT, R7, R0, PT ;  /* 0x000000000700720c */ /* 0x000fe20003fc6070 */
        /* <DEDUP_REMOVED lines=16> */
[----:B------:R-:W-:Y:S01]  /*2580*/  UMOV UR4, 0x400 ;  /* 0x0000040000047882 */ /* 0x000fe20000000000 */
[----:B------:R-:W-:Y:S01]  /*2590*/  ISETP.NE.AND P0, PT, R42, RZ, PT ;  /* 0x000000ff2a00720c */ /* 0x000fe20003f05270 */
[----:B-1----:R-:W-:-:S02]  /*25a0*/  ULEA UR4, UR5, UR4, 0x18 ;  /* 0x0000000405047291 */ /* 0x002fc4000f8ec0ff */
[----:B0-----:R-:W-:-:S05]  /*25b0*/  IMAD R41, R43, 0x2c0, R38 ;  /* 0x000002c02b297824 */ /* 0x001fca00078e0226 */
        /* <DEDUP_REMOVED lines=39> */
[----:B------:R-:W-:Y:S02]  /*2830*/  ISETP.NE.AND P1, PT, R38, 0x1f, PT ;  /* 0x0000001f2600780c */ /* 0x000fe40003f25270 */
[----:B---3--:R-:W-:Y:S02]  /*2840*/  IADD3 R16, PT, PT, R8, R7, R16 ;  /* 0x0000000708107210 */ /* 0x008fe40007ffe010 */
[----:B------:R-:W-:Y:S02]  /*2850*/  ISETP.NE.AND P2, PT, R43, 0xb, PT ;  /* 0x0000000b2b00780c */ /* 0x000fe40003f45270 */
[----:B----4-:R-:W-:Y:S02]  /*2860*/  IADD3 R16, PT, PT, R10, R9, R16 ;  /* 0x000000090a107210 */ /* 0x010fe40007ffe010 */
[----:B------:R-:W-:-:S02]  /*2870*/  ISETP.GE.U32.AND P3, PT, R2, 0x20, PT ;  /* 0x000000200200780c */ /* 0x000fc40003f66070 */
        /* <DEDUP_REMOVED lines=46> */
[----:B------:R-:W-:Y:S02]  /*2b60*/  SEL R16, R22, R16, !P0 ;  /* 0x0000001016107207 */ /* 0x000fe40004000000 */
[----:B------:R-:W-:-:S04]  /*2b70*/  ISETP.NE.AND P0, PT, R43, 0x8, PT ;  /* 0x000000082b00780c */ /* 0x000fc80003f05270 */
[----:B------:R-:W-:Y:S02]  /*2b80*/  SEL R16, R23, R16, !P0 ;  /* 0x0000001017107207 */ /* 0x000fe40004000000 */
[----:B------:R-:W-:Y:S02]  /*2b90*/  ISETP.NE.AND P0, PT, R43, 0xa, PT ;  /* 0x0000000a2b00780c */ /* 0x000fe40003f05270 */
[----:B------:R-:W-:Y:S02]  /*2ba0*/  SEL R16, R24, R16, !P1 ;  /* 0x0000001018107207 */ /* 0x000fe40004800000 */
[----:B------:R-:W-:Y:S02]  /*2bb0*/  ISETP.NE.AND P1, PT, R38, RZ, PT ;  /* 0x000000ff2600720c */ /* 0x000fe40003f25270 */
[----:B------:R-:W-:Y:S01]  /*2bc0*/  SEL R16, R25, R16, !P0 ;  /* 0x0000001019107207 */ /* 0x000fe20004000000 */
[----:B------:R-:W-:Y:S01]  /*2bd0*/  @!P2 IMAD.IADD R16, R26, 0x1, R25 ;  /* 0x000000011a10a824 */ /* 0x000fe200078e0219 */
[----:B------:R-:W-:-:S02]  /*2be0*/  SEL R17, R42, RZ, P1 ;  /* 0x000000ff2a117207 */ /* 0x000fc40000800000 */
[----:B------:R-:W-:-:S03]  /*2bf0*/  ISETP.NE.AND P0, PT, R2, RZ, PT ;  /* 0x000000ff0200720c */ /* 0x000fc60003f05270 */
[----:B------:R-:W-:-:S05]  /*2c00*/  @P3 IMAD.IADD R42, R16, 0x1, R17 ;  /* 0x00000001102a3824 */ /* 0x000fca00078e0211 */
[----:B------:R-:W-:Y:S01]  /*2c10*/  SEL R17, R42, RZ, P0 ;  /* 0x000000ff2a117207 */ /* 0x000fe20000000000 */
[----:B------:R-:W-:Y:S06]  /*2c20*/  BRA `(.L_x_111) ;  /* 0x0000000c00e87947 */ /* 0x000fec0003800000 */
.L_x_110:
[----:B0-2---:R-:W-:Y:S02]  /*2c30*/  IADD3 R16, PT, PT, R6, R5, R4 ;  /* 0x0000000506107210 */ /* 0x005fe40007ffe004 */
[----:B------:R-:W-:Y:S02]  /*2c40*/  ISETP.NE.AND P1, PT, R38, 0x1f, PT ;  /* 0x0000001f2600780c */ /* 0x000fe40003f25270 */
        /* <DEDUP_REMOVED lines=52> */
[----:B------:R-:W-:Y:S01]  /*2f90*/  SEL R16, R23, R16, !P0 ;  /* 0x0000001017107207 */ /* 0x000fe20004000000 */
[----:B------:R-:W-:Y:S01]  /*2fa0*/  IMAD.IADD R23, R45, 0x1, -R44 ;  /* 0x000000012d177824 */ /* 0x000fe200078e0a2c */
[C---:B------:R-:W-:Y:S02]  /*2fb0*/  ISETP.NE.AND P0, PT, R43.reuse, 0xa, PT ;  /* 0x0000000a2b00780c */ /* 0x040fe40003f05270 */
[----:B------:R-:W-:Y:S02]  /*2fc0*/  SEL R16, R24, R16, !P1 ;  /* 0x0000001018107207 */ /* 0x000fe40004800000 */
[----:B------:R-:W-:Y:S02]  /*2fd0*/  ISETP.NE.AND P1, PT, R43, 0xb, PT ;  /* 0x0000000b2b00780c */ /* 0x000fe40003f25270 */
[----:B------:R-:W-:Y:S02]  /*2fe0*/  SEL R16, R25, R16, !P0 ;  /* 0x0000001019107207 */ /* 0x000fe40004000000 */
[----:B------:R-:W-:-:S02]  /*2ff0*/  ISETP.GT.U32.AND P0, PT, R2, 0x1f, PT ;  /* 0x0000001f0200780c */ /* 0x000fc40003f04070 */
[----:B------:R-:W-:Y:S02]  /*3000*/  SEL R17, R23, RZ, P2 ;  /* 0x000000ff17117207 */ /* 0x000fe40001000000 */
        /* <DEDUP_REMOVED lines=20> */
.L_x_157:
[----:B------:R-:W-:Y:S05]  /*3150*/  @!P0 BRA `(.L_x_114) ;  /* 0x0000000000748947 */ /* 0x000fea0003800000 */
[----:B------:R-:W-:-:S07]  /*3160*/  IMAD.MOV.U32 R20, RZ, RZ, 0x3b8 ;  /* 0x000003b8ff147424 */ /* 0x000fce00078e00ff */
.L_x_116:
        /* <DEDUP_REMOVED lines=27> */
.L_x_160:
[----:B------:R-:W-:Y:S05]  /*3320*/  @P0 BRA `(.L_x_116) ;  /* 0xfffffffc00900947 */ /* 0x000fea000383ffff */
.L_x_114:
        /* <DEDUP_REMOVED lines=23> */
[----:B------:R-:W-:-:S03]  /*34a0*/  ISETP.GT.AND P0, PT, R16, R47, PT ;  /* 0x0000002f1000720c */ /* 0x000fc60003f04270 */
[----:B------:R-:W-:-:S05]  /*34b0*/  IMAD.IADD R50, R46, 0x1, R17 ;  /* 0x000000012e327824 */ /* 0x000fca00078e0211 */
[----:B------:R-:W0:Y:S02]  /*34c0*/  SHFL.DOWN PT, R22, R50, 0x8, R47 ;  /* 0x0900000032167989 */ /* 0x000e2400000e002f */
[----:B0-----:R-:W-:Y:S02]  /*34d0*/  SEL R17, R22, RZ, !P0 ;  /* 0x000000ff16117207 */ /* 0x001fe40004000000 */
[----:B------:R-:W-:Y:S01]  /*34e0*/  ISETP.NE.AND P0, PT, R18, 0x65, PT ;  /* 0x000000651200780c */ /* 0x000fe20003f05270 */
[----:B------:R-:W-:Y:S02]  /*34f0*/  VIADD R18, R38, 0x10 ;  /* 0x0000001026127836 */ /* 0x000fe40000000000 */
[----:B------:R-:W-:Y:S02]  /*3500*/  IMAD.IADD R48, R50, 0x1, R17 ;  /* 0x0000000132307824 */ /* 0x000fe400078e0211 */
[----:B------:R-:W0:Y:S01]  /*3510*/  LDC.64 R16, c[0x0][0x390] ;  /* 0x0000e400ff107b82 */ /* 0x000e220000000a00 */
[----:B------:R-:W-:-:S02]  /*3520*/  ISETP.GT.AND P2, PT, R18, R47, PT ;  /* 0x0000002f1200720c */ /* 0x000fc40003f44270 */
[----:B------:R-:W1:Y:S05]  /*3530*/  SHFL.DOWN PT, R22, R48, 0x10, R47 ;  /* 0x0a00000030167989 */ /* 0x000e6a00000e002f */
[----:B------:R-:W-:Y:S02]  /*3540*/  VOTE.ALL P0, P0 ;  /* 0x0000000000ff7806 */ /* 0x000fe40000000000 */
[----:B0-----:R-:W-:Y:S02]  /*3550*/  IADD3 R44, P3, PT, R16, 0x100, RZ ;  /* 0x00000100102c7810 */ /* 0x001fe40007f7e0ff */
[----:B-1----:R-:W-:-:S03]  /*3560*/  SEL R19, R22, RZ, !P2 ;  /* 0x000000ff16137207 */ /* 0x002fc60005000000 */
[----:B------:R-:W-:Y:S02]  /*3570*/  IMAD.X R45, RZ, RZ, R17, P3 ;  /* 0x000000ffff2d7224 */ /* 0x000fe400018e0611 */
[----:B------:R-:W-:-:S07]  /*3580*/  IMAD.IADD R46, R48, 0x1, R19 ;  /* 0x00000001302e7824 */ /* 0x000fce00078e0213 */
.L_x_169:
[----:B------:R-:W-:Y:S05]  /*3590*/  @!P0 BRA `(.L_x_118) ;  /* 0x00000004002c8947 */ /* 0x000fea0003800000 */
[----:B------:R-:W-:-:S07]  /*35a0*/  IMAD.MOV.U32 R47, RZ, RZ, 0x3b8 ;  /* 0x000003b8ff2f7424 */ /* 0x000fce00078e00ff */
.L_x_124:
        /* <DEDUP_REMOVED lines=8> */
.L_x_172:
[----:B------:R-:W-:Y:S05]  /*3630*/  @!P0 BRA `(.L_x_120) ;  /* 0x0000000000748947 */ /* 0x000fea0003800000 */
[----:B------:R-:W-:-:S07]  /*3640*/  IMAD.MOV.U32 R20, RZ, RZ, R47 ;  /* 0x000000ffff147224 */ /* 0x000fce00078e002f */
.L_x_122:
        /* <DEDUP_REMOVED lines=27> */
.L_x_175:
[----:B------:R-:W-:Y:S05]  /*3800*/  @P0 BRA `(.L_x_122) ;  /* 0xfffffffc00900947 */ /* 0x000fea000383ffff */
.L_x_120:
[----:B------:R-:W-:Y:S01]  /*3810*/  UMOV UR5, 0xffffffff ;  /* 0xffffffff00057882 */ /* 0x000fe20000000000 */
[----:B------:R-:W-:Y:S02]  /*3820*/  ISETP.NE.AND P0, PT, R18, 0x65, PT ;  /* 0x000000651200780c */ /* 0x000fe40003f05270 */
[----:B------:R-:W-:Y:S11]  /*3830*/  BRA.DIV UR5, `(.L_x_123) ;  /* 0x0000001e051c7947 */ /* 0x000ff6000b800000 */
[----:B------:R-:W-:Y:S01]  /*3840*/  VOTE.ANY R21, PT, !P0 ;  /* 0x0000000000157806 */ /* 0x000fe200040e0100 */
[----:B------:R-:W-:Y:S02]  /*3850*/  VIADD R20, R38, 0x2 ;  /* 0x0000000226147836 */ /* 0x000fe40000000000 */
[----:B------:R-:W-:Y:S01]  /*3860*/  VIADD R43, R43, 0xffffffe0 ;  /* 0xffffffe02b2b7836 */ /* 0x000fe20000000000 */
[----:B------:R-:W-:-:S05]  /*3870*/  LOP3.LUT R21, R21, 0x80000000, R26, 0xec, !PT ;  /* 0x8000000015157812 */ /* 0x000fca00078eec1a */
        /* <DEDUP_REMOVED lines=28> */
.L_x_184:
[----:B------:R-:W-:Y:S05]  /*3a40*/  @P0 BRA `(.L_x_124) ;  /* 0xfffffff800d80947 */ /* 0x000fea000383ffff */
.L_x_118:
        /* <DEDUP_REMOVED lines=15> */
.L_x_112:
[----:B------:R-:W-:Y:S05]  /*3b40*/  WARPSYNC.ALL ;  /* 0x0000000000007948 */ /* 0x000fea0003800000 */
[----:B------:R-:W0:Y:S08]  /*3b50*/  S2UR UR5, SR_CgaCtaId ;  /* 0x00000000000579c3 */ /* 0x000e300000008800 */
[----:B------:R-:W-:Y:S01]  /*3b60*/  BAR.SYNC.DEFER_BLOCKING 0x0 ;  /* 0x0000000000007b1d */ /* 0x000fe20000010000 */
[----:B------:R-:W-:-:S05]  /*3b70*/  ISETP.NE.AND P0, PT, R2, RZ, PT ;  /* 0x000000ff0200720c */ /* 0x000fca0003f05270 */
[----:B------:R-:W-:Y:S02]  /*3b80*/  UMOV UR4, 0x400 ;  /* 0x0000040000047882 */ /* 0x000fe40000000000 */
[----:B0-----:R-:W-:-:S09]  /*3b90*/  ULEA UR4, UR5, UR4, 0x18 ;  /* 0x0000000405047291 */ /* 0x001fd2000f8ec0ff */
[----:B-1----:R-:W0:Y:S02]  /*3ba0*/  LDS R17, [UR4+0x4c] ;  /* 0x00004c04ff117984 */ /* 0x002e240008000800 */
[----:B0-----:R-:W-:-:S05]  /*3bb0*/  SEL R17, R17, RZ, P0 ;  /* 0x000000ff11117207 */ /* 0x001fca0000000000 */
[----:B------:R-:W-:-:S07]  /*3bc0*/  IMAD.IADD R17, R17, 0x1, R16 ;  /* 0x0000000111117824 */ /* 0x000fce00078e0210 */
.L_x_111:
[----:B------:R-:W-:Y:S01]  /*3bd0*/  IMAD.IADD R4, R4, 0x1, R17 ;  /* 0x0000000104047824 */ /* 0x000fe200078e0211 */
[----:B------:R-:W-:Y:S01]  /*3be0*/  BAR.SYNC.DEFER_BLOCKING 0x0 ;  /* 0x0000000000007b1d */ /* 0x000fe20000010000 */
[----:B------:R-:W-:Y:S02]  /*3bf0*/  ISETP.NE.AND P0, PT, R2, RZ, PT ;  /* 0x000000ff0200720c */ /* 0x000fe40003f05270 */
[----:B------:R-:W-:-:S05]  /*3c00*/  IMAD.IADD R5, R5, 0x1, R4 ;  /* 0x0000000105057824 */ /* 0x000fca00078e0204 */
[----:B------:R-:W0:Y:S01]  /*3c10*/  S2UR UR5, SR_CTAID.X ;  /* 0x00000000000579c3 */ /* 0x000e220000002500 */
[----:B------:R-:W-:Y:S01]  /*3c20*/  IMAD.IADD R6, R6, 0x1, R5 ;  /* 0x0000000106067824 */ /* 0x000fe200078e0205 */
[----:B------:R-:W1:Y:S03]  /*3c30*/  LDCU.64 UR6, c[0x0][0x388] ;  /* 0x00007100ff0677ac */ /* 0x000e660008000a00 */
[----:B------:R-:W-:-:S04]  /*3c40*/  IMAD.IADD R7, R7, 0x1, R6 ;  /* 0x0000000107077824 */ /* 0x000fc800078e0206 */
[----:B------:R-:W-:-:S04]  /*3c50*/  IMAD.IADD R8, R8, 0x1, R7 ;  /* 0x0000000108087824 */ /* 0x000fc800078e0207 */
[----:B------:R-:W-:-:S04]  /*3c60*/  IMAD.IADD R9, R9, 0x1, R8 ;  /* 0x0000000109097824 */ /* 0x000fc800078e0208 */
[----:B------:R-:W-:Y:S01]  /*3c70*/  IMAD.IADD R10, R10, 0x1, R9 ;  /* 0x000000010a0a7824 */ /* 0x000fe200078e0209 */
[----:B------:R2:W-:Y:S03]  /*3c80*/  STS.64 [R40], R4 ;  /* 0x0000000428007388 */ /* 0x0005e60000000a00 */
[----:B------:R-:W-:Y:S01]  /*3c90*/  IMAD.IADD R11, R11, 0x1, R10 ;  /* 0x000000010b0b7824 */ /* 0x000fe200078e020a */
[----:B------:R-:W-:Y:S03]  /*3ca0*/  STS.64 [R40+0x8], R6 ;  /* 0x0000080628007388 */ /* 0x000fe60000000a00 */
[----:B------:R-:W-:Y:S01]  /*3cb0*/  IMAD.IADD R12, R12, 0x1, R11 ;  /* 0x000000010c0c7824 */ /* 0x000fe200078e020b */
[----:B------:R3:W-:Y:S03]  /*3cc0*/  STS.64 [R40+0x10], R8 ;  /* 0x0000100828007388 */ /* 0x0007e60000000a00 */
[----:B------:R-:W-:Y:S01]  /*3cd0*/  IMAD.IADD R13, R13, 0x1, R12 ;  /* 0x000000010d0d7824 */ /* 0x000fe200078e020c */
[----:B------:R-:W-:Y:S01]  /*3ce0*/  STS.64 [R40+0x18], R10 ;  /* 0x0000180a28007388 */ /* 0x000fe20000000a00 */
[----:B--2---:R-:W0:Y:S02]  /*3cf0*/  LDC R4, c[0x0][0x398] ;  /* 0x0000e600ff047b82 */ /* 0x004e240000000800 */
[----:B------:R-:W-:Y:S01]  /*3d00*/  IMAD.IADD R14, R14, 0x1, R13 ;  /* 0x000000010e0e7824 */ /* 0x000fe200078e020d */
[----:B------:R2:W-:Y:S03]  /*3d10*/  STS.64 [R40+0x20], R12 ;  /* 0x0000200c28007388 */ /* 0x0005e60000000a00 */
[----:B------:R-:W-:Y:S01]  /*3d20*/  IMAD.IADD R15, R15, 0x1, R14 ;  /* 0x000000010f0f7824 */ /* 0x000fe200078e020e */
[----:B------:R-:W4:Y:S03]  /*3d30*/  S2R R5, SR_TID.X ;  /* 0x0000000000057919 */ /* 0x000f260000002100 */
[----:B------:R-:W-:Y:S01]  /*3d40*/  IMAD.IADD R28, R28, 0x1, R15 ;  /* 0x000000011c1c7824 */ /* 0x000fe200078e020f */
[----:B------:R-:W-:Y:S03]  /*3d50*/  STS.64 [R40+0x28], R14 ;  /* 0x0000280e28007388 */ /* 0x000fe60000000a00 */
[----:B------:R-:W-:Y:S01]  /*3d60*/  IMAD.IADD R29, R29, 0x1, R28 ;  /* 0x000000011d1d7824 */ /* 0x000fe200078e021c */
[----:B---3--:R-:W3:Y:S03]  /*3d70*/  S2R R8, SR_TID.X ;  /* 0x0000000000087919 */ /* 0x008ee60000002100 */
[----:B------:R-:W-:Y:S01]  /*3d80*/  IMAD.IADD R30, R30, 0x1, R29 ;  /* 0x000000011e1e7824 */ /* 0x000fe200078e021d */
[----:B------:R-:W-:Y:S03]  /*3d90*/  STS.64 [R40+0x30], R28 ;  /* 0x0000301c28007388 */ /* 0x000fe60000000a00 */
[----:B------:R-:W-:-:S02]  /*3da0*/  IMAD.IADD R31, R31, 0x1, R30 ;  /* 0x000000011f1f7824 */ /* 0x000fc400078e021e */
[----:B0-----:R-:W-:Y:S02]  /*3db0*/  VIADD R4, R4, UR5 ;  /* 0x0000000504047c36 */ /* 0x001fe40008000000 */
[----:B------:R-:W-:Y:S01]  /*3dc0*/  IMAD.IADD R32, R32, 0x1, R31 ;  /* 0x0000000120207824 */ /* 0x000fe200078e021f */
[----:B------:R-:W-:Y:S01]  /*3dd0*/  STS.64 [R40+0x38], R30 ;  /* 0x0000381e28007388 */ /* 0x000fe20000000a00 */
[----:B--2---:R-:W-:Y:S02]  /*3de0*/  IMAD R12, R4, 0x2100, RZ ;  /* 0x00002100040c7824 */ /* 0x004fe400078e02ff */
[----:B------:R-:W-:-:S04]  /*3df0*/  IMAD.IADD R33, R33, 0x1, R32 ;  /* 0x0000000121217824 */ /* 0x000fc800078e0220 */
[----:B------:R-:W-:Y:S01]  /*3e00*/  IMAD.IADD R34, R34, 0x1, R33 ;  /* 0x0000000122227824 */ /* 0x000fe200078e0221 */
[----:B------:R-:W-:Y:S03]  /*3e10*/  STS.64 [R40+0x40], R32 ;  /* 0x0000402028007388 */ /* 0x000fe60000000a00 */
[----:B------:R-:W-:Y:S01]  /*3e20*/  IMAD.IADD R35, R35, 0x1, R34 ;  /* 0x0000000123237824 */ /* 0x000fe200078e0222 */
[C---:B----4-:R-:W-:Y:S02]  /*3e30*/  LOP3.LUT R4, R5.reuse, 0x3e0, RZ, 0xc0, !PT ;  /* 0x000003e005047812 */ /* 0x050fe400078ec0ff */
[----:B------:R-:W-:Y:S01]  /*3e40*/  LOP3.LUT R6, R5, 0x1f, RZ, 0xc0, !PT ;  /* 0x0000001f05067812 */ /* 0x000fe200078ec0ff */
[----:B------:R-:W-:Y:S01]  /*3e50*/  IMAD.IADD R36, R36, 0x1, R35 ;  /* 0x0000000124247824 */ /* 0x000fe200078e0223 */
[----:B------:R-:W-:Y:S03]  /*3e60*/  STS.64 [R40+0x48], R34 ;  /* 0x0000482228007388 */ /* 0x000fe60000000a00 */
[----:B------:R-:W-:Y:S01]  /*3e70*/  IMAD.IADD R37, R37, 0x1, R36 ;  /* 0x0000000125257824 */ /* 0x000fe200078e0224 */
[----:B---3--:R-:W-:Y:S01]  /*3e80*/  LOP3.LUT R10, R8, 0x1f, RZ, 0xc0, !PT ;  /* 0x0000001f080a7812 */ /* 0x008fe200078ec0ff */
[----:B------:R-:W-:-:S03]  /*3e90*/  IMAD R6, R4, 0x16, R6 ;  /* 0x0000001604067824 */ /* 0x000fc600078e0206 */
[----:B------:R-:W-:Y:S01]  /*3ea0*/  STS.64 [R40+0x50], R36 ;  /* 0x0000502428007388 */ /* 0x000fe20000000a00 */
        /* <DEDUP_REMOVED lines=22> */
[----:B------:R0:W-:Y:S04]  /*4010*/  LDS R21, [R41+0xa80] ;  /* 0x000a800029157984 */ /* 0x0001e80000000800 */
[----:B------:R2:W-:Y:S01]  /*4020*/  @!P0 STS [UR4+0x8400], R0 ;  /* 0x00840000ff008988 */ /* 0x0005e20008000804 */
[----:B------:R-:W-:Y:S01]  /*4030*/  BAR.SYNC.DEFER_BLOCKING 0x0 ;  /* 0x0000000000007b1d */ /* 0x000fe20000010000 */
[----:B0-----:R-:W-:Y:S01]  /*4040*/  LOP3.LUT R41, R8, 0x3e0, RZ, 0xc0, !PT ;  /* 0x000003e008297812 */ /* 0x001fe200078ec0ff */
[----:B------:R-:W-:Y:S01]  /*4050*/  VIADD R8, R6, 0x80 ;  /* 0x0000008006087836 */ /* 0x000fe20000000000 */
[----:B------:R-:W-:-:S03]  /*4060*/  IADD3 R5, P0, PT, R12, R3, RZ ;  /* 0x000000030c057210 */ /* 0x000fc60007f1e0ff */
[----:B------:R-:W-:Y:S02]  /*4070*/  IMAD R10, R41, 0x16, R10 ;  /* 0x00000016290a7824 */ /* 0x000fe400078e020a */
[----:B------:R-:W-:Y:S02]  /*4080*/  VIADD R41, R6, 0x20 ;  /* 0x0000002006297836 */ /* 0x000fe40000000000 */
[----:B--2---:R-:W-:Y:S01]  /*4090*/  IMAD.X R0, RZ, RZ, RZ, P0 ;  /* 0x000000ffff007224 */ /* 0x004fe200000e06ff */
[----:B-1----:R-:W-:-:S04]  /*40a0*/  LEA R4, P0, R5, UR6, 0x2 ;  /* 0x0000000605047c11 */ /* 0x002fc8000f8010ff */
[----:B------:R-:W-:Y:S01]  /*40b0*/  LEA.HI.X R5, R5, UR7, R0, 0x2, P0 ;  /* 0x0000000705057c11 */ /* 0x000fe200080f1400 */
[----:B------:R-:W-:Y:S01]  /*40c0*/  VIADD R0, R10, 0xe0 ;  /* 0x000000e00a007836 */ /* 0x000fe20000000000 */
[----:B------:R-:W0:Y:S02]  /*40d0*/  LDS R2, [UR4+0x8400] ;  /* 0x00840004ff027984 */ /* 0x000e240008000800 */
[-C--:B0-----:R-:W-:Y:S01]  /*40e0*/  ISETP.GE.AND P6, PT, R3, R2.reuse, PT ;  /* 0x000000020300720c */ /* 0x081fe20003fc6270 */
[C---:B------:R-:W-:Y:S01]  /*40f0*/  VIADD R3, R6.reuse, 0xa0 ;  /* 0x000000a006037836 */ /* 0x040fe20000000000 */
[-C--:B------:R-:W-:Y:S01]  /*4100*/  ISETP.GE.AND P5, PT, R41, R2.reuse, PT ;  /* 0x000000022900720c */ /* 0x080fe20003fa6270 */
[----:B------:R-:W-:Y:S01]  /*4110*/  VIADD R41, R6, 0xc0 ;  /* 0x000000c006297836 */ /* 0x000fe20000000000 */
[-C--:B------:R-:W-:Y:S01]  /*4120*/  ISETP.GE.AND P0, PT, R8, R2.reuse, PT ;  /* 0x000000020800720c */ /* 0x080fe20003f06270 */
[----:B------:R-:W-:Y:S01]  /*4130*/  VIADD R8, R10, 0x40 ;  /* 0x000000400a087836 */ /* 0x000fe20000000000 */
[-C--:B------:R-:W-:Y:S01]  /*4140*/  ISETP.GE.AND P4, PT, R3, R2.reuse, PT ;  /* 0x000000020300720c */ /* 0x080fe20003f86270 */
[C---:B------:R-:W-:Y:S01]  /*4150*/  VIADD R3, R6.reuse, 0x100 ;  /* 0x0000010006037836 */ /* 0x040fe20000000000 */
[-C--:B------:R-:W-:Y:S01]  /*4160*/  ISETP.GE.AND P2, PT, R41, R2.reuse, PT ;  /* 0x000000022900720c */ /* 0x080fe20003f46270 */
[----:B------:R-:W-:Y:S01]  /*4170*/  VIADD R41, R6, 0x120 ;  /* 0x0000012006297836 */ /* 0x000fe20000000000 */
[----:B------:R-:W-:-:S02]  /*4180*/  ISETP.GE.AND P3, PT, R8, R2, PT ;  /* 0x000000020800720c */ /* 0x000fc40003f66270 */
[-C--:B------:R-:W-:Y:S01]  /*4190*/  ISETP.GE.AND P1, PT, R0, R2.reuse, PT ;  /* 0x000000020000720c */ /* 0x080fe20003f26270 */
[----:B------:R-:W-:Y:S01]  /*41a0*/  @!P6 STG.E desc[UR8][R4.64], R45 ;  /* 0x0000002d0400e986 */ /* 0x000fe2000c101908 */
[-C--:B------:R-:W-:Y:S01]  /*41b0*/  ISETP.GE.AND P6, PT, R3, R2.reuse, PT ;  /* 0x000000020300720c */ /* 0x080fe20003fc6270 */
[----:B------:R-:W-:Y:S02]  /*41c0*/  VIADD R3, R6, 0x140 ;  /* 0x0000014006037836 */ /* 0x000fe40000000000 */
[----:B------:R-:W-:Y:S01]  /*41d0*/  @!P5 STG.E desc[UR8][R4.64+0x80], R47 ;  /* 0x0000802f0400d986 */ /* 0x000fe2000c101908 */
[-C--:B------:R-:W-:Y:S01]  /*41e0*/  ISETP.GE.AND P5, PT, R41, R2.reuse, PT ;  /* 0x000000022900720c */ /* 0x080fe20003fa6270 */
[C---:B------:R-:W-:Y:S02]  /*41f0*/  VIADD R41, R10.reuse, 0x160 ;  /* 0x000001600a297836 */ /* 0x040fe40000000000 */
[----:B------:R-:W-:Y:S01]  /*4200*/  @!P0 STG.E desc[UR8][R4.64+0x200], R49 ;  /* 0x0002003104008986 */ /* 0x000fe2000c101908 */
[----:B------:R-:W-:Y:S01]  /*4210*/  ISETP.GE.AND P0, PT, R3, R2, PT ;  /* 0x000000020300720c */ /* 0x000fe20003f06270 */
[----:B------:R-:W-:-:S02]  /*4220*/  VIADD R3, R10, 0x180 ;  /* 0x000001800a037836 */ /* 0x000fc40000000000 */
[----:B------:R-:W-:Y:S01]  /*4230*/  @!P4 STG.E desc[UR8][R4.64+0x280], R51 ;  /* 0x000280330400c986 */ /* 0x000fe2000c101908 */
[-C--:B------:R-:W-:Y:S01]  /*4240*/  ISETP.GE.AND P4, PT, R41, R2.reuse, PT ;  /* 0x000000022900720c */ /* 0x080fe20003f86270 */
[C---:B------:R-:W-:Y:S02]  /*4250*/  VIADD R41, R10.reuse, 0x60 ;  /* 0x000000600a297836 */ /* 0x040fe40000000000 */
[----:B------:R-:W-:Y:S01]  /*4260*/  @!P2 STG.E desc[UR8][R4.64+0x300], R53 ;  /* 0x000300350400a986 */ /* 0x000fe2000c101908 */
[-C--:B------:R-:W-:Y:S01]  /*4270*/  ISETP.GE.AND P2, PT, R3, R2.reuse, PT ;  /* 0x000000020300720c */ /* 0x080fe20003f46270 */
[C---:B------:R-:W-:Y:S02]  /*4280*/  VIADD R3, R10.reuse, 0x1a0 ;  /* 0x000001a00a037836 */ /* 0x040fe40000000000 */
[----:B------:R0:W-:Y:S01]  /*4290*/  @!P3 STG.E desc[UR8][R4.64+0x100], R43 ;  /* 0x0001002b0400b986 */ /* 0x0001e2000c101908 */
[----:B------:R-:W-:Y:S01]  /*42a0*/  ISETP.GE.AND P3, PT, R41, R2, PT ;  /* 0x000000022900720c */ /* 0x000fe20003f66270 */
[----:B------:R-:W-:-:S02]  /*42b0*/  VIADD R41, R10, 0x1c0 ;  /* 0x000001c00a297836 */ /* 0x000fc40000000000 */
[----:B------:R1:W-:Y:S01]  /*42c0*/  @!P1 STG.E desc[UR8][R4.64+0x380], R37 ;  /* 0x0003802504009986 */ /* 0x0003e2000c101908 */
[-C--:B------:R-:W-:Y:S01]  /*42d0*/  ISETP.GE.AND P1, PT, R3, R2.reuse, PT ;  /* 0x000000020300720c */ /* 0x080fe20003f26270 */
[C---:B------:R-:W-:Y:S02]  /*42e0*/  VIADD R3, R6.reuse, 0x1e0 ;  /* 0x000001e006037836 */ /* 0x040fe40000000000 */
[----:B------:R1:W-:Y:S03]  /*42f0*/  @!P5 STG.E desc[UR8][R4.64+0x480], R33 ;  /* 0x000480210400d986 */ /* 0x0003e6000c101908 */
[-C--:B------:R-:W-:Y:S01]  /*4300*/  ISETP.GE.AND P5, PT, R3, R2.reuse, PT ;  /* 0x000000020300720c */ /* 0x080fe20003fa6270 */
[C---:B------:R-:W-:Y:S01]  /*4310*/  VIADD R3, R6.reuse, 0x240 ;  /* 0x0000024006037836 */ /* 0x040fe20000000000 */
[----:B------:R1:W-:Y:S01]  /*4320*/  @!P6 STG.E desc[UR8][R4.64+0x400], R35 ;  /* 0x000400230400e986 */ /* 0x0003e2000c101908 */
[----:B------:R-:W-:Y:S01]  /*4330*/  ISETP.GE.AND P6, PT, R41, R2, PT ;  /* 0x000000022900720c */ /* 0x000fe20003fc6270 */
[----:B------:R-:W-:-:S02]  /*4340*/  VIADD R41, R6, 0x200 ;  /* 0x0000020006297836 */ /* 0x000fc40000000000 */
[----:B------:R1:W-:Y:S01]  /*4350*/  @!P3 STG.E desc[UR8][R4.64+0x180], R29 ;  /* 0x0001801d0400b986 */ /* 0x0003e2000c101908 */
[-C--:B------:R-:W-:Y:S01]  /*4360*/  ISETP.GE.AND P3, PT, R3, R2.reuse, PT ;  /* 0x000000020300720c */ /* 0x080fe20003f66270 */
[----:B------:R-:W-:Y:S02]  /*4370*/  VIADD R3, R6, 0x280 ;  /* 0x0000028006037836 */ /* 0x000fe40000000000 */
[----:B------:R1:W-:Y:S01]  /*4380*/  @!P1 STG.E desc[UR8][R4.64+0x680], R25 ;  /* 0x0006801904009986 */ /* 0x0003e2000c101908 */
[----:B0-----:R-:W-:Y:S02]  /*4390*/  VIADD R43, R10, 0x220 ;  /* 0x000002200a2b7836 */ /* 0x001fe40000000000 */
[-C--:B------:R-:W-:Y:S01]  /*43a0*/  ISETP.GE.AND P1, PT, R3, R2.reuse, PT ;  /* 0x000000020300720c */ /* 0x080fe20003f26270 */
        /* <DEDUP_REMOVED lines=18> */
.L_x_98:
[----:B------:R-:W-:Y:S01]  /*44d0*/  BSSY B1, `(.L_x_125) ;  /* 0x0000006000017945 */ /* 0x000fe20003800000 */
[----:B------:R-:W-:Y:S01]  /*44e0*/  PLOP3.LUT P0, PT, P0, PT, PT, 0x8, 0x80 ;  /* 0x000000000080781c */ /* 0x000fe2000070e170 */
[----:B------:R-:W-:-:S12]  /*44f0*/  IMAD.MOV.U32 R21, RZ, RZ, -0x1 ;  /* 0xffffffffff157424 */ /* 0x000fd800078e00ff */
[----:B------:R-:W-:Y:S05]  /*4500*/  WARPSYNC.COLLECTIVE R21, `(.L_x_126) ;  /* 0x0000000015087348 */ /* 0x000fea0003c00000 */
[----:B------:R-:W-:Y:S01]  /*4510*/  VOTE.ANY P0, P0 ;  /* 0x0000000000ff7806 */ /* 0x000fe20000000100 */
[----:B------:R-:W-:-:S12]  /*4520*/  ENDCOLLECTIVE ;  /* 0x000000000000791b */ /* 0x000fd80003800000 */
.L_x_126:
[----:B------:R-:W-:Y:S05]  /*4530*/  BSYNC B1 ;  /* 0x0000000000017941 */ /* 0x000fea0003800000 */
.L_x_125:
[----:B------:R-:W-:Y:S05]  /*4540*/  BRA `(.L_x_127) ;  /* 0xffffffc800747947 */ /* 0x000fea000383ffff */
.L_x_100:
[----:B------:R-:W-:Y:S01]  /*4550*/  BSSY B1, `(.L_x_128) ;  /* 0x0000006000017945 */ /* 0x000fe20003800000 */
[----:B------:R-:W-:Y:S01]  /*4560*/  PLOP3.LUT P0, PT, P0, PT, PT, 0x8, 0x80 ;  /* 0x000000000080781c */ /* 0x000fe2000070e170 */
[----:B------:R-:W-:-:S12]  /*4570*/  IMAD.MOV.U32 R21, RZ, RZ, -0x1 ;  /* 0xffffffffff157424 */ /* 0x000fd800078e00ff */
[----:B------:R-:W-:Y:S05]  /*4580*/  WARPSYNC.COLLECTIVE R21, `(.L_x_129) ;  /* 0x0000000015087348 */ /* 0x000fea0003c00000 */
[----:B------:R-:W-:Y:S01]  /*4590*/  VOTE.ANY P0, P0 ;  /* 0x0000000000ff7806 */ /* 0x000fe20000000100 */
[----:B------:R-:W-:-:S12]  /*45a0*/  ENDCOLLECTIVE ;  /* 0x000000000000791b */ /* 0x000fd80003800000 */
.L_x_129:
[----:B------:R-:W-:Y:S05]  /*45b0*/  BSYNC B1 ;  /* 0x0000000000017941 */ /* 0x000fea0003800000 */
.L_x_128:
[----:B------:R-:W-:Y:S05]  /*45c0*/  BRA `(.L_x_130) ;  /* 0xffffffc800c87947 */ /* 0x000fea000383ffff */
.L_x_102:
[----:B------:R-:W0:Y:S01]  /*45d0*/  S2R R25, SR_GEMASK ;  /* 0x0000000000197919 */ /* 0x000e220000003c00 */
[----:B------:R-:W-:Y:S01]  /*45e0*/  BSSY B1, `(.L_x_131) ;  /* 0x0000006000017945 */ /* 0x000fe20003800000 */
[----:B------:R-:W-:Y:S01]  /*45f0*/  PLOP3.LUT P0, PT, P0, PT, PT, 0x8, 0x80 ;  /* 0x000000000080781c */ /* 0x000fe2000070e170 */
[----:B------:R-:W-:-:S12]  /*4600*/  IMAD.MOV.U32 R21, RZ, RZ, -0x1 ;  /* 0xffffffffff157424 */ /* 0x000fd800078e00ff */
[----:B0-----:R-:W-:Y:S05]  /*4610*/  WARPSYNC.COLLECTIVE R21, `(.L_x_132) ;  /* 0x0000000015087348 */ /* 0x001fea0003c00000 */
[----:B------:R-:W-:Y:S01]  /*4620*/  VOTE.ANY R21, PT, P0 ;  /* 0x0000000000157806 */ /* 0x000fe200000e0100 */
[----:B0-----:R-:W-:Y:S06]  /*4630*/  ENDCOLLECTIVE ;  /* 0x000000000000791b */ /* 0x001fec0003800000 */
.L_x_132:
[----:B------:R-:W-:Y:S05]  /*4640*/  BSYNC B1 ;  /* 0x0000000000017941 */ /* 0x000fea0003800000 */
.L_x_131:
[----:B------:R-:W-:Y:S01]  /*4650*/  LOP3.LUT R21, R21, 0x80000000, R25, 0xec, !PT ;  /* 0x8000000015157812 */ /* 0x000fe200078eec19 */
[----:B------:R-:W-:Y:S02]  /*4660*/  IMAD.MOV.U32 R20, RZ, RZ, R29 ;  /* 0x000000ffff147224 */ /* 0x000fe400078e001d */
[----:B------:R-:W-:Y:S02]  /*4670*/  VIADD R41, R39, 0x2 ;  /* 0x0000000227297836 */ /* 0x000fe40000000000 */
[----:B------:R-:W-:Y:S02]  /*4680*/  VIADD R16, R21, 0xffffffff ;  /* 0xffffffff15107836 */ /* 0x000fe40000000000 */
[C---:B------:R-:W-:Y:S02]  /*4690*/  VIADD R40, R39.reuse, 0x4 ;  /* 0x0000000427287836 */ /* 0x040fe40000000000 */
[----:B------:R-:W-:Y:S01]  /*46a0*/  VIADD R30, R39, 0x8 ;  /* 0x00000008271e7836 */ /* 0x000fe20000000000 */
[----:B------:R-:W-:Y:S01]  /*46b0*/  LOP3.LUT R48, R21, R16, RZ, 0xc, !PT ;  /* 0x0000001015307212 */ /* 0x000fe200078e0cff */
[----:B------:R-:W-:-:S02]  /*46c0*/  IMAD.MOV.U32 R16, RZ, RZ, 0x1 ;  /* 0x00000001ff107424 */ /* 0x000fc400078e00ff */
[----:B------:R-:W-:-:S03]  /*46d0*/  IMAD.MOV.U32 R21, RZ, RZ, -0x1 ;  /* 0xffffffffff157424 */ /* 0x000fc600078e00ff */
[----:B------:R-:W0:Y:S02]  /*46e0*/  POPC R48, R48 ;  /* 0x0000003000307309 */ /* 0x000e240000000000 */
[----:B0-----:R-:W-:Y:S01]  /*46f0*/  IMAD.MOV.U32 R17, RZ, RZ, R48 ;  /* 0x000000ffff117224 */ /* 0x001fe200078e0030 */
[----:B------:R-:W-:-:S13]  /*4700*/  ISETP.GE.AND P0, PT, R39, R48, PT ;  /* 0x000000302700720c */ /* 0x000fda0003f06270 */
[----:B------:R-:W-:Y:S05]  /*4710*/  WARPSYNC.COLLECTIVE R21, `(.L_x_133) ;  /* 0x0000000015087348 */ /* 0x000fea0003c00000 */
[----:B------:R0:W1:Y:S02]  /*4720*/  SHFL.DOWN P3, R22, R20, R16, R17 ;  /* 0x0800001014167389 */ /* 0x0000640000060011 */
[----:B01----:R-:W-:Y:S05]  /*4730*/  ENDCOLLECTIVE ;  /* 0x000000000000791b */ /* 0x003fea0003800000 */
.L_x_133:
        /* <DEDUP_REMOVED lines=8> */
.L_x_134:
[----:B------:R-:W-:Y:S01]  /*47c0*/  IMAD.MOV.U32 R16, RZ, RZ, 0x4 ;  /* 0x00000004ff107424 */ /* 0x000fe200078e00ff */
[----:B------:R-:W-:Y:S02]  /*47d0*/  SEL R22, R22, RZ, !P0 ;  /* 0x000000ff16167207 */ /* 0x000fe40004000000 */
[----:B------:R-:W-:-:S03]  /*47e0*/  ISETP.GT.AND P0, PT, R40, R48, PT ;  /* 0x000000302800720c */ /* 0x000fc60003f04270 */
[----:B------:R-:W-:Y:S02]  /*47f0*/  IMAD.IADD R45, R43, 0x1, R22 ;  /* 0x000000012b2d7824 */ /* 0x000fe400078e0216 */
[----:B------:R-:W-:Y:S02]  /*4800*/  VIADD R43, R39, 0x10 ;  /* 0x00000010272b7836 */ /* 0x000fe40000000000 */
[----:B------:R-:W-:-:S03]  /*4810*/  IMAD.MOV.U32 R20, RZ, RZ, R45 ;  /* 0x000000ffff147224 */ /* 0x000fc600078e002d */
[----:B------:R-:W-:-:S13]  /*4820*/  ISETP.GT.AND P2, PT, R43, R48, PT ;  /* 0x000000302b00720c */ /* 0x000fda0003f44270 */
[----:B------:R-:W-:Y:S05]  /*4830*/  WARPSYNC.COLLECTIVE R21, `(.L_x_135) ;  /* 0x0000000015087348 */ /* 0x000fea0003c00000 */
[----:B------:R0:W1:Y:S02]  /*4840*/  SHFL.DOWN P3, R22, R20, R16, R17 ;  /* 0x0800001014167389 */ /* 0x0000640000060011 */
[----:B01----:R-:W-:Y:S05]  /*4850*/  ENDCOLLECTIVE ;  /* 0x000000000000791b */ /* 0x003fea0003800000 */
.L_x_135:
        /* <DEDUP_REMOVED lines=8> */
.L_x_136:
[----:B------:R-:W-:Y:S01]  /*48e0*/  IMAD.MOV.U32 R16, RZ, RZ, 0x10 ;  /* 0x00000010ff107424 */ /* 0x000fe200078e00ff */
[----:B------:R-:W-:Y:S02]  /*48f0*/  SEL R22, R22, RZ, !P0 ;  /* 0x000000ff16167207 */ /* 0x000fe40004000000 */
[----:B------:R-:W-:-:S03]  /*4900*/  ISETP.NE.AND P0, PT, R28, 0x65, PT ;  /* 0x000000651c00780c */ /* 0x000fc60003f05270 */
[----:B------:R-:W-:Y:S02]  /*4910*/  IMAD.IADD R47, R29, 0x1, R22 ;  /* 0x000000011d2f7824 */ /* 0x000fe400078e0216 */
[----:B------:R-:W0:Y:S02]  /*4920*/  LDC.64 R28, c[0x0][0x390] ;  /* 0x0000e400ff1c7b82 */ /* 0x000e240000000a00 */
[----:B------:R-:W-:-:S07]  /*4930*/  IMAD.MOV.U32 R20, RZ, RZ, R47 ;  /* 0x000000ffff147224 */ /* 0x000fce00078e002f */
[----:B0-----:R-:W-:Y:S05]  /*4940*/  WARPSYNC.COLLECTIVE R21, `(.L_x_137) ;  /* 0x0000000015087348 */ /* 0x001fea0003c00000 */
[----:B------:R1:W2:Y:S02]  /*4950*/  SHFL.DOWN P3, R22, R20, R16, R17 ;  /* 0x0800001014167389 */ /* 0x0002a40000060011 */
[----:B012---:R-:W-:Y:S05]  /*4960*/  ENDCOLLECTIVE ;  /* 0x000000000000791b */ /* 0x007fea0003800000 */
.L_x_137:
[----:B------:R-:W-:Y:S05]  /*4970*/  WARPSYNC.COLLECTIVE R21, `(.L_x_138) ;  /* 0x0000000015087348 */ /* 0x000fea0003c00000 */
[----:B------:R-:W-:Y:S01]  /*4980*/  VOTE.ALL P0, P0 ;  /* 0x0000000000ff7806 */ /* 0x000fe20000000000 */
[----:B------:R-:W-:-:S12]  /*4990*/  ENDCOLLECTIVE ;  /* 0x000000000000791b */ /* 0x000fd80003800000 */
.L_x_138:
[----:B------:R-:W-:Y:S02]  /*49a0*/  IADD3 R44, P3, PT, R28, 0x100, RZ ;  /* 0x000001001c2c7810 */ /* 0x000fe40007f7e0ff */
[----:B------:R-:W-:-:S03]  /*49b0*/  SEL R22, R22, RZ, !P2 ;  /* 0x000000ff16167207 */ /* 0x000fc60005000000 */
[----:B------:R-:W-:Y:S02]  /*49c0*/  IMAD.X R45, RZ, RZ, R29, P3 ;  /* 0x000000ffff2d7224 */ /* 0x000fe400018e061d */
[----:B------:R-:W-:Y:S01]  /*49d0*/  IMAD.IADD R46, R47, 0x1, R22 ;  /* 0x000000012f2e7824 */ /* 0x000fe200078e0216 */
[----:B------:R-:W-:Y:S06]  /*49e0*/  BRA `(.L_x_139) ;  /* 0xffffffc8005c7947 */ /* 0x000fec000383ffff */
.L_x_104:
[----:B------:R-:W-:Y:S01]  /*49f0*/  BSSY B1, `(.L_x_140) ;  /* 0x0000006000017945 */ /* 0x000fe20003800000 */
[----:B------:R-:W-:Y:S01]  /*4a00*/  PLOP3.LUT P0, PT, P0, PT, PT, 0x8, 0x80 ;  /* 0x000000000080781c */ /* 0x000fe2000070e170 */
[----:B------:R-:W-:-:S12]  /*4a10*/  IMAD.MOV.U32 R21, RZ, RZ, -0x1 ;  /* 0xffffffffff157424 */ /* 0x000fd800078e00ff */
[----:B------:R-:W-:Y:S05]  /*4a20*/  WARPSYNC.COLLECTIVE R21, `(.L_x_141) ;  /* 0x0000000015087348 */ /* 0x000fea0003c00000 */
[----:B------:R-:W-:Y:S01]  /*4a30*/  VOTE.ANY P0, P0 ;  /* 0x0000000000ff7806 */ /* 0x000fe20000000100 */
[----:B------:R-:W-:-:S12]  /*4a40*/  ENDCOLLECTIVE ;  /* 0x000000000000791b */ /* 0x000fd80003800000 */
.L_x_141:
[----:B------:R-:W-:Y:S05]  /*4a50*/  BSYNC B1 ;  /* 0x0000000000017941 */ /* 0x000fea0003800000 */
.L_x_140:
[----:B------:R-:W-:Y:S05]  /*4a60*/  BRA `(.L_x_142) ;  /* 0xffffffc800647947 */ /* 0x000fea000383ffff */
.L_x_106:
[----:B------:R-:W-:Y:S01]  /*4a70*/  BSSY B1, `(.L_x_143) ;  /* 0x0000006000017945 */ /* 0x000fe20003800000 */
[----:B------:R-:W-:Y:S01]  /*4a80*/  PLOP3.LUT P0, PT, P0, PT, PT, 0x8, 0x80 ;  /* 0x000000000080781c */ /* 0x000fe2000070e170 */
[----:B------:R-:W-:-:S12]  /*4a90*/  IMAD.MOV.U32 R21, RZ, RZ, -0x1 ;  /* 0xffffffffff157424 */ /* 0x000fd800078e00ff */
[----:B------:R-:W-:Y:S05]  /*4aa0*/  WARPSYNC.COLLECTIVE R21, `(.L_x_144) ;  /* 0x0000000015087348 */ /* 0x000fea0003c00000 */
[----:B------:R-:W-:Y:S01]  /*4ab0*/  VOTE.ANY P0, P0 ;  /* 0x0000000000ff7806 */ /* 0x000fe20000000100 */
[----:B------:R-:W-:-:S12]  /*4ac0*/  ENDCOLLECTIVE ;  /* 0x000000000000791b */ /* 0x000fd80003800000 */
.L_x_144:
[----:B------:R-:W-:Y:S05]  /*4ad0*/  BSYNC B1 ;  /* 0x0000000000017941 */ /* 0x000fea0003800000 */
.L_x_143:
[----:B------:R-:W-:Y:S05]  /*4ae0*/  BRA `(.L_x_145) ;  /* 0xffffffc800b87947 */ /* 0x000fea000383ffff */
.L_x_108:
[----:B------:R-:W-:Y:S01]  /*4af0*/  BSSY B1, `(.L_x_146) ;  /* 0x0000006000017945 */ /* 0x000fe20003800000 */
[----:B------:R-:W-:Y:S01]  /*4b00*/  PLOP3.LUT P0, PT, P0, PT, PT, 0x8, 0x80 ;  /* 0x000000000080781c */ /* 0x000fe2000070e170 */
[----:B------:R-:W-:-:S12]  /*4b10*/  IMAD.MOV.U32 R21, RZ, RZ, -0x1 ;  /* 0xffffffffff157424 */ /* 0x000fd800078e00ff */
[----:B------:R-:W-:Y:S05]  /*4b20*/  WARPSYNC.COLLECTIVE R21, `(.L_x_147) ;  /* 0x0000000015087348 */ /* 0x000fea0003c00000 */
[----:B------:R-:W-:Y:S01]  /*4b30*/  VOTE.ANY R21, PT, P0 ;  /* 0x0000000000157806 */ /* 0x000fe200000e0100 */
[----:B------:R-:W-:Y:S06]  /*4b40*/  ENDCOLLECTIVE ;  /* 0x000000000000791b */ /* 0x000fec0003800000 */
.L_x_147:
[----:B------:R-:W-:Y:S05]  /*4b50*/  BSYNC B1 ;  /* 0x0000000000017941 */ /* 0x000fea0003800000 */
.L_x_146:
[----:B------:R-:W-:Y:S01]  /*4b60*/  LOP3.LUT R21, R21, 0x80000000, R25, 0xec, !PT ;  /* 0x8000000015157812 */ /* 0x000fe200078eec19 */
[----:B------:R-:W-:Y:S02]  /*4b70*/  IMAD.MOV.U32 R20, RZ, RZ, R29 ;  /* 0x000000ffff147224 */ /* 0x000fe400078e001d */
[----:B------:R-:W-:Y:S02]  /*4b80*/  VIADD R24, R24, 0xffffffe0 ;  /* 0xffffffe018187836 */ /* 0x000fe40000000000 */
[----:B------:R-:W-:-:S05]  /*4b90*/  VIADD R16, R21, 0xffffffff ;  /* 0xffffffff15107836 */ /* 0x000fca0000000000 */
[----:B------:R-:W-:Y:S01]  /*4ba0*/  LOP3.LUT R49, R21, R16, RZ, 0xc, !PT ;  /* 0x0000001015317212 */ /* 0x000fe200078e0cff */
[----:B------:R-:W-:Y:S02]  /*4bb0*/  IMAD.MOV.U32 R16, RZ, RZ, 0x1 ;  /* 0x00000001ff107424 */ /* 0x000fe400078e00ff */
[----:B------:R-:W-:Y:S01]  /*4bc0*/  IMAD.MOV.U32 R21, RZ, RZ, -0x1 ;  /* 0xffffffffff157424 */ /* 0x000fe200078e00ff */
[----:B------:R0:W1:Y:S06]  /*4bd0*/  POPC R17, R49 ;  /* 0x0000003100117309 */ /* 0x00006c0000000000 */
[----:B01----:R-:W-:Y:S05]  /*4be0*/  WARPSYNC.COLLECTIVE R21, `(.L_x_148) ;  /* 0x0000000015087348 */ /* 0x003fea0003c00000 */
[----:B-1----:R1:W2:Y:S02]  /*4bf0*/  SHFL.DOWN P3, R22, R20, R16, R17 ;  /* 0x0800001014167389 */ /* 0x0022a40000060011 */
[----:B012---:R-:W-:Y:S05]  /*4c00*/  ENDCOLLECTIVE ;  /* 0x000000000000791b */ /* 0x007fea0003800000 */
.L_x_148:
[----:B------:R-:W-:Y:S01]  /*4c10*/  ISETP.GE.AND P0, PT, R39, R17, PT ;  /* 0x000000112700720c */ /* 0x000fe20003f06270 */
[----:B------:R-:W-:-:S03]  /*4c20*/  IMAD.MOV.U32 R16, RZ, RZ, 0x2 ;  /* 0x00000002ff107424 */ /* 0x000fc600078e00ff */
[----:B------:R-:W-:Y:S02]  /*4c30*/  SEL R22, R22, RZ, !P0 ;  /* 0x000000ff16167207 */ /* 0x000fe40004000000 */
[----:B------:R-:W-:-:S03]  /*4c40*/  ISETP.GT.AND P0, PT, R41, R17, PT ;  /* 0x000000112900720c */ /* 0x000fc60003f04270 */
[----:B------:R-:W-:-:S04]  /*4c50*/  IMAD.IADD R48, R22, 0x1, R29 ;  /* 0x0000000116307824 */ /* 0x000fc800078e021d */
[----:B------:R-:W-:-:S07]  /*4c60*/  IMAD.MOV.U32 R20, RZ, RZ, R48 ;  /* 0x000000ffff147224 */ /* 0x000fce00078e0030 */
[----:B------:R-:W-:Y:S05]  /*4c70*/  WARPSYNC.COLLECTIVE R21, `(.L_x_149) ;  /* 0x0000000015087348 */ /* 0x000fea0003c00000 */
[----:B------:R0:W1:Y:S02]  /*4c80*/  SHFL.DOWN P3, R22, R20, R16, R17 ;  /* 0x0800001014167389 */ /* 0x0000640000060011 */
[----:B01----:R-:W-:Y:S05]  /*4c90*/  ENDCOLLECTIVE ;  /* 0x000000000000791b */ /* 0x003fea0003800000 */
.L_x_149:
        /* <DEDUP_REMOVED lines=8> */
.L_x_150:
        /* <DEDUP_REMOVED lines=8> */
.L_x_151:
        /* <DEDUP_REMOVED lines=8> */
.L_x_152:
[----:B------:R-:W-:Y:S02]  /*4e20*/  SEL R22, R22, RZ, !P0 ;  /* 0x000000ff16167207 */ /* 0x000fe40004000000 */
[----:B------:R-:W-:Y:S02]  /*4e30*/  ISETP.NE.AND P0, PT, R28, 0x65, PT ;  /* 0x000000651c00780c */ /* 0x000fe40003f05270 */
[----:B------:R-:W-:-:S11]  /*4e40*/  IADD3 R46, PT, PT, R29, R22, R46 ;  /* 0x000000161d2e7210 */ /* 0x000fd60007ffe02e */
[----:B------:R-:W-:Y:S05]  /*4e50*/  WARPSYNC.COLLECTIVE R21, `(.L_x_153) ;  /* 0x0000000015087348 */ /* 0x000fea0003c00000 */
[----:B------:R-:W-:Y:S01]  /*4e60*/  VOTE.ALL P0, P0 ;  /* 0x0000000000ff7806 */ /* 0x000fe20000000000 */
[----:B------:R-:W-:-:S12]  /*4e70*/  ENDCOLLECTIVE ;  /* 0x000000000000791b */ /* 0x000fd80003800000 */
.L_x_153:
[----:B------:R-:W-:Y:S05]  /*4e80*/  BRA `(.L_x_154) ;  /* 0xffffffc800507947 */ /* 0x000fea000383ffff */
.L_x_113:
[----:B------:R-:W-:Y:S01]  /*4e90*/  BSSY B0, `(.L_x_155) ;  /* 0x0000006000007945 */ /* 0x000fe20003800000 */
[----:B------:R-:W-:Y:S01]  /*4ea0*/  PLOP3.LUT P0, PT, P0, PT, PT, 0x8, 0x80 ;  /* 0x000000000080781c */ /* 0x000fe2000070e170 */
[----:B------:R-:W-:-:S12]  /*4eb0*/  IMAD.MOV.U32 R21, RZ, RZ, -0x1 ;  /* 0xffffffffff157424 */ /* 0x000fd800078e00ff */
[----:B------:R-:W-:Y:S05]  /*4ec0*/  WARPSYNC.COLLECTIVE R21, `(.L_x_156) ;  /* 0x0000000015087348 */ /* 0x000fea0003c00000 */
[----:B------:R-:W-:Y:S01]  /*4ed0*/  VOTE.ANY P0, P0 ;  /* 0x0000000000ff7806 */ /* 0x000fe20000000100 */
[----:B------:R-:W-:-:S12]  /*4ee0*/  ENDCOLLECTIVE ;  /* 0x000000000000791b */ /* 0x000fd80003800000 */
.L_x_156:
[----:B------:R-:W-:Y:S05]  /*4ef0*/  BSYNC B0 ;  /* 0x0000000000007941 */ /* 0x000fea0003800000 */
.L_x_155:
[----:B------:R-:W-:Y:S05]  /*4f00*/  BRA `(.L_x_157) ;  /* 0xffffffe000907947 */ /* 0x000fea000383ffff */
.L_x_115:
[----:B------:R-:W-:Y:S01]  /*4f10*/  BSSY B0, `(.L_x_158) ;  /* 0x0000006000007945 */ /* 0x000fe20003800000 */
[----:B------:R-:W-:Y:S01]  /*4f20*/  PLOP3.LUT P0, PT, P0, PT, PT, 0x8, 0x80 ;  /* 0x000000000080781c */ /* 0x000fe2000070e170 */
[----:B------:R-:W-:-:S12]  /*4f30*/  IMAD.MOV.U32 R21, RZ, RZ, -0x1 ;  /* 0xffffffffff157424 */ /* 0x000fd800078e00ff */
[----:B------:R-:W-:Y:S05]  /*4f40*/  WARPSYNC.COLLECTIVE R21, `(.L_x_159) ;  /* 0x0000000015087348 */ /* 0x000fea0003c00000 */
[----:B------:R-:W-:Y:S01]  /*4f50*/  VOTE.ANY P0, P0 ;  /* 0x0000000000ff7806 */ /* 0x000fe20000000100 */
[----:B------:R-:W-:-:S12]  /*4f60*/  ENDCOLLECTIVE ;  /* 0x000000000000791b */ /* 0x000fd80003800000 */
.L_x_159:
[----:B------:R-:W-:Y:S05]  /*4f70*/  BSYNC B0 ;  /* 0x0000000000007941 */ /* 0x000fea0003800000 */
.L_x_158:
[----:B------:R-:W-:Y:S05]  /*4f80*/  BRA `(.L_x_160) ;  /* 0xffffffe000e47947 */ /* 0x000fea000383ffff */
.L_x_117:
[----:B------:R-:W0:Y:S01]  /*4f90*/  S2R R26, SR_GEMASK ;  /* 0x00000000001a7919 */ /* 0x000e220000003c00 */
[----:B------:R-:W-:Y:S01]  /*4fa0*/  BSSY B0, `(.L_x_161) ;  /* 0x0000006000007945 */ /* 0x000fe20003800000 */
[----:B------:R-:W-:Y:S01]  /*4fb0*/  PLOP3.LUT P0, PT, P0, PT, PT, 0x8, 0x80 ;  /* 0x000000000080781c */ /* 0x000fe2000070e170 */
[----:B------:R-:W-:-:S12]  /*4fc0*/  IMAD.MOV.U32 R21, RZ, RZ, -0x1 ;  /* 0xffffffffff157424 */ /* 0x000fd800078e00ff */
[----:B0-----:R-:W-:Y:S05]  /*4fd0*/  WARPSYNC.COLLECTIVE R21, `(.L_x_162) ;  /* 0x0000000015087348 */ /* 0x001fea0003c00000 */
[----:B------:R-:W-:Y:S01]  /*4fe0*/  VOTE.ANY R21, PT, P0 ;  /* 0x0000000000157806 */ /* 0x000fe200000e0100 */
[----:B0-----:R-:W-:Y:S06]  /*4ff0*/  ENDCOLLECTIVE ;  /* 0x000000000000791b */ /* 0x001fec0003800000 */
.L_x_162:
[----:B------:R-:W-:Y:S05]  /*5000*/  BSYNC B0 ;  /* 0x0000000000007941 */ /* 0x000fea0003800000 */
.L_x_161:
[----:B------:R-:W-:Y:S01]  /*5010*/  LOP3.LUT R21, R21, 0x80000000, R26, 0xec, !PT ;  /* 0x8000000015157812 */ /* 0x000fe200078eec1a */
[----:B------:R-:W-:-:S04]  /*5020*/  IMAD.MOV.U32 R20, RZ, RZ, R19 ;  /* 0x000000ffff147224 */ /* 0x000fc800078e0013 */
[----:B------:R-:W-:-:S05]  /*5030*/  VIADD R16, R21, 0xffffffff ;  /* 0xffffffff15107836 */ /* 0x000fca0000000000 */
[----:B------:R-:W-:Y:S01]  /*5040*/  LOP3.LUT R47, R21, R16, RZ, 0xc, !PT ;  /* 0x00000010152f7212 */ /* 0x000fe200078e0cff */
[----:B------:R-:W-:Y:S02]  /*5050*/  IMAD.MOV.U32 R16, RZ, RZ, 0x1 ;  /* 0x00000001ff107424 */ /* 0x000fe400078e00ff */
[----:B------:R-:W-:-:S03]  /*5060*/  IMAD.MOV.U32 R21, RZ, RZ, -0x1 ;  /* 0xffffffffff157424 */ /* 0x000fc600078e00ff */
[----:B------:R-:W0:Y:S02]  /*5070*/  POPC R47, R47 ;  /* 0x0000002f002f7309 */ /* 0x000e240000000000 */
[----:B0-----:R-:W-:Y:S01]  /*5080*/  IMAD.MOV.U32 R17, RZ, RZ, R47 ;  /* 0x000000ffff117224 */ /* 0x001fe200078e002f */
[----:B------:R-:W-:-:S13]  /*5090*/  ISETP.GE.AND P0, PT, R38, R47, PT ;  /* 0x0000002f2600720c */ /* 0x000fda0003f06270 */
[----:B------:R-:W-:Y:S05]  /*50a0*/  WARPSYNC.COLLECTIVE R21, `(.L_x_163) ;  /* 0x0000000015087348 */ /* 0x000fea0003c00000 */
[----:B------:R0:W1:Y:S02]  /*50b0*/  SHFL.DOWN P3, R22, R20, R16, R17 ;  /* 0x0800001014167389 */ /* 0x0000640000060011 */
[----:B01----:R-:W-:Y:S05]  /*50c0*/  ENDCOLLECTIVE ;  /* 0x000000000000791b */ /* 0x003fea0003800000 */
.L_x_163:
[----:B------:R-:W-:Y:S01]  /*50d0*/  IMAD.MOV.U32 R16, RZ, RZ, 0x2 ;  /* 0x00000002ff107424 */ /* 0x000fe200078e00ff */
        /* <DEDUP_REMOVED lines=8> */
.L_x_164:
        /* <DEDUP_REMOVED lines=9> */
.L_x_165:
        /* <DEDUP_REMOVED lines=9> */
.L_x_166:
[----:B------:R-:W-:Y:S01]  /*5280*/  IMAD.MOV.U32 R16, RZ, RZ, 0x10 ;  /* 0x00000010ff107424 */ /* 0x000fe200078e00ff */
[----:B------:R-:W-:Y:S02]  /*5290*/  SEL R19, R22, RZ, !P0 ;  /* 0x000000ff16137207 */ /* 0x000fe40004000000 */
[----:B------:R-:W-:Y:S01]  /*52a0*/  ISETP.NE.AND P0, PT, R18, 0x65, PT ;  /* 0x000000651200780c */ /* 0x000fe20003f05270 */
[----:B------:R-:W-:Y:S02]  /*52b0*/  VIADD R18, R38, 0x10 ;  /* 0x0000001026127836 */ /* 0x000fe40000000000 */
[----:B------:R-:W-:-:S03]  /*52c0*/  IMAD.IADD R48, R50, 0x1, R19 ;  /* 0x0000000132307824 */ /* 0x000fc600078e0213 */
[----:B------:R-:W-:Y:S01]  /*52d0*/  ISETP.GT.AND P2, PT, R18, R47, PT ;  /* 0x0000002f1200720c */ /* 0x000fe20003f44270 */
[----:B------:R-:W-:Y:S01]  /*52e0*/  IMAD.MOV.U32 R20, RZ, RZ, R48 ;  /* 0x000000ffff147224 */ /* 0x000fe200078e0030 */
[----:B------:R-:W0:Y:S11]  /*52f0*/  LDC.64 R18, c[0x0][0x390] ;  /* 0x0000e400ff127b82 */ /* 0x000e360000000a00 */
[----:B0-----:R-:W-:Y:S05]  /*5300*/  WARPSYNC.COLLECTIVE R21, `(.L_x_167) ;  /* 0x0000000015087348 */ /* 0x001fea0003c00000 */
[----:B------:R1:W2:Y:S02]  /*5310*/  SHFL.DOWN P3, R22, R20, R16, R17 ;  /* 0x0800001014167389 */ /* 0x0002a40000060011 */
[----:B012---:R-:W-:Y:S05]  /*5320*/  ENDCOLLECTIVE ;  /* 0x000000000000791b */ /* 0x007fea0003800000 */
.L_x_167:
[----:B------:R-:W-:Y:S05]  /*5330*/  WARPSYNC.COLLECTIVE R21, `(.L_x_168) ;  /* 0x0000000015087348 */ /* 0x000fea0003c00000 */
[----:B------:R-:W-:Y:S01]  /*5340*/  VOTE.ALL P0, P0 ;  /* 0x0000000000ff7806 */ /* 0x000fe20000000000 */
[----:B------:R-:W-:-:S12]  /*5350*/  ENDCOLLECTIVE ;  /* 0x000000000000791b */ /* 0x000fd80003800000 */
.L_x_168:
[----:B------:R-:W-:Y:S02]  /*5360*/  SEL R45, R22, RZ, !P2 ;  /* 0x000000ff162d7207 */ /* 0x000fe40005000000 */
[----:B------:R-:W-:-:S03]  /*5370*/  IADD3 R44, P3, PT, R18, 0x100, RZ ;  /* 0x00000100122c7810 */ /* 0x000fc60007f7e0ff */
[----:B------:R-:W-:Y:S02]  /*5380*/  IMAD.IADD R46, R48, 0x1, R45 ;  /* 0x00000001302e7824 */ /* 0x000fe400078e022d */
[----:B------:R-:W-:Y:S01]  /*5390*/  IMAD.X R45, RZ, RZ, R19, P3 ;  /* 0x000000ffff2d7224 */ /* 0x000fe200018e0613 */
[----:B------:R-:W-:Y:S07]  /*53a0*/  BRA `(.L_x_169) ;  /* 0xffffffe000787947 */ /* 0x000fee000383ffff */
.L_x_119:
[----:B------:R-:W-:Y:S01]  /*53b0*/  BSSY B0, `(.L_x_170) ;  /* 0x0000006000007945 */ /* 0x000fe20003800000 */
[----:B------:R-:W-:Y:S01]  /*53c0*/  PLOP3.LUT P0, PT, P0, PT, PT, 0x8, 0x80 ;  /* 0x000000000080781c */ /* 0x000fe2000070e170 */
[----:B------:R-:W-:-:S12]  /*53d0*/  IMAD.MOV.U32 R21, RZ, RZ, -0x1 ;  /* 0xffffffffff157424 */ /* 0x000fd800078e00ff */
[----:B------:R-:W-:Y:S05]  /*53e0*/  WARPSYNC.COLLECTIVE R21, `(.L_x_171) ;  /* 0x0000000015087348 */ /* 0x000fea0003c00000 */
[----:B------:R-:W-:Y:S01]  /*53f0*/  VOTE.ANY P0, P0 ;  /* 0x0000000000ff7806 */ /* 0x000fe20000000100 */
[----:B------:R-:W-:-:S12]  /*5400*/  ENDCOLLECTIVE ;  /* 0x000000000000791b */ /* 0x000fd80003800000 */
.L_x_171:
[----:B------:R-:W-:Y:S05]  /*5410*/  BSYNC B0 ;  /* 0x0000000000007941 */ /* 0x000fea0003800000 */
.L_x_170:
[----:B------:R-:W-:Y:S05]  /*5420*/  BRA `(.L_x_172) ;  /* 0xffffffe000807947 */ /* 0x000fea000383ffff */
.L_x_121:
[----:B------:R-:W-:Y:S01]  /*5430*/  BSSY B0, `(.L_x_173) ;  /* 0x0000006000007945 */ /* 0x000fe20003800000 */
[----:B------:R-:W-:Y:S01]  /*5440*/  PLOP3.LUT P0, PT, P0, PT, PT, 0x8, 0x80 ;  /* 0x000000000080781c */ /* 0x000fe2000070e170 */
[----:B------:R-:W-:-:S12]  /*5450*/  IMAD.MOV.U32 R21, RZ, RZ, -0x1 ;  /* 0xffffffffff157424 */ /* 0x000fd800078e00ff */
[----:B------:R-:W-:Y:S05]  /*5460*/  WARPSYNC.COLLECTIVE R21, `(.L_x_174) ;  /* 0x0000000015087348 */ /* 0x000fea0003c00000 */
[----:B------:R-:W-:Y:S01]  /*5470*/  VOTE.ANY P0, P0 ;  /* 0x0000000000ff7806 */ /* 0x000fe20000000100 */
[----:B------:R-:W-:-:S12]  /*5480*/  ENDCOLLECTIVE ;  /* 0x000000000000791b */ /* 0x000fd80003800000 */
.L_x_174:
[----:B------:R-:W-:Y:S05]  /*5490*/  BSYNC B0 ;  /* 0x0000000000007941 */ /* 0x000fea0003800000 */
.L_x_173:
[----:B------:R-:W-:Y:S05]  /*54a0*/  BRA `(.L_x_175) ;  /* 0xffffffe000d47947 */ /* 0x000fea000383ffff */
.L_x_123:
[----:B------:R-:W-:Y:S01]  /*54b0*/  BSSY B0, `(.L_x_176) ;  /* 0x0000006000007945 */ /* 0x000fe20003800000 */
[----:B------:R-:W-:Y:S01]  /*54c0*/  PLOP3.LUT P0, PT, P0, PT, PT, 0x8, 0x80 ;  /* 0x000000000080781c */ /* 0x000fe2000070e170 */
[----:B------:R-:W-:-:S12]  /*54d0*/  IMAD.MOV.U32 R21, RZ, RZ, -0x1 ;  /* 0xffffffffff157424 */ /* 0x000fd800078e00ff */
[----:B------:R-:W-:Y:S05]  /*54e0*/  WARPSYNC.COLLECTIVE R21, `(.L_x_177) ;  /* 0x0000000015087348 */ /* 0x000fea0003c00000 */
[----:B------:R-:W-:Y:S01]  /*54f0*/  VOTE.ANY R21, PT, P0 ;  /* 0x0000000000157806 */ /* 0x000fe200000e0100 */
[----:B------:R-:W-:Y:S06]  /*5500*/  ENDCOLLECTIVE ;  /* 0x000000000000791b */ /* 0x000fec0003800000 */
.L_x_177:
[----:B------:R-:W-:Y:S05]  /*5510*/  BSYNC B0 ;  /* 0x0000000000007941 */ /* 0x000fea0003800000 */
.L_x_176:
        /* <DEDUP_REMOVED lines=11> */
.L_x_178:
        /* <DEDUP_REMOVED lines=10> */
.L_x_179:
[----:B------:R-:W-:Y:S01]  /*5670*/  IMAD.MOV.U32 R16, RZ, RZ, 0x4 ;  /* 0x00000004ff107424 */ /* 0x000fe200078e00ff */
[----:B------:R-:W-:Y:S01]  /*5680*/  SEL R19, R22, RZ, !P0 ;  /* 0x000000ff16137207 */ /* 0x000fe20004000000 */
[----:B------:R-:W-:-:S04]  /*5690*/  VIADD R22, R38, 0x4 ;  /* 0x0000000426167836 */ /* 0x000fc80000000000 */
[----:B------:R-:W-:Y:S01]  /*56a0*/  IMAD.IADD R50, R48, 0x1, R19 ;  /* 0x0000000130327824 */ /* 0x000fe200078e0213 */
[----:B------:R-:W-:Y:S01]  /*56b0*/  ISETP.GT.AND P0, PT, R22, R17, PT ;  /* 0x000000111600720c */ /* 0x000fe20003f04270 */
[----:B------:R-:W-:Y:S02]  /*56c0*/  VIADD R48, R38, 0x10 ;  /* 0x0000001026307836 */ /* 0x000fe40000000000 */
[----:B------:R-:W-:-:S10]  /*56d0*/  IMAD.MOV.U32 R20, RZ, RZ, R50 ;  /* 0x000000ffff147224 */ /* 0x000fd400078e0032 */
[----:B------:R-:W-:Y:S05]  /*56e0*/  WARPSYNC.COLLECTIVE R21, `(.L_x_180) ;  /* 0x0000000015087348 */ /* 0x000fea0003c00000 */
[----:B------:R0:W1:Y:S02]  /*56f0*/  SHFL.DOWN P3, R22, R20, R16, R17 ;  /* 0x0800001014167389 */ /* 0x0000640000060011 */
[----:B01----:R-:W-:Y:S05]  /*5700*/  ENDCOLLECTIVE ;  /* 0x000000000000791b */ /* 0x003fea0003800000 */
.L_x_180:
        /* <DEDUP_REMOVED lines=9> */
.L_x_181:
        /* <DEDUP_REMOVED lines=8> */
.L_x_182:
[----:B------:R-:W-:Y:S02]  /*5820*/  SEL R22, R22, RZ, !P0 ;  /* 0x000000ff16167207 */ /* 0x000fe40004000000 */
[----:B------:R-:W-:Y:S02]  /*5830*/  ISETP.NE.AND P0, PT, R18, 0x65, PT ;  /* 0x000000651200780c */ /* 0x000fe40003f05270 */
[----:B------:R-:W-:-:S11]  /*5840*/  IADD3 R46, PT, PT, R19, R22, R46 ;  /* 0x00000016132e7210 */ /* 0x000fd60007ffe02e */
[----:B------:R-:W-:Y:S05]  /*5850*/  WARPSYNC.COLLECTIVE R21, `(.L_x_183) ;  /* 0x0000000015087348 */ /* 0x000fea0003c00000 */
[----:B------:R-:W-:Y:S01]  /*5860*/  VOTE.ALL P0, P0 ;  /* 0x0000000000ff7806 */ /* 0x000fe20000000000 */
[----:B------:R-:W-:-:S12]  /*5870*/  ENDCOLLECTIVE ;  /* 0x000000000000791b */ /* 0x000fd80003800000 */
.L_x_183:
[----:B------:R-:W-:Y:S05]  /*5880*/  BRA `(.L_x_184) ;  /* 0xffffffe0006c7947 */ /* 0x000fea000383ffff */
.L_x_185:
        /* <DEDUP_REMOVED lines=15> */
.L_x_305:


//--------------------- .text._ZN3cub18CUB_300001_SM_10006detail4scan20DeviceScanInitKernelINS0_13ScanTileStateIjLb1EEEEEvT_i --------------------------
	.section	.text._ZN3cub18CUB_300001_SM_10006detail4scan20DeviceScanInitKernelINS0_13ScanTileStateIjLb1EEEEEvT_i,"ax",@progbits
	.align	128
        .global         _ZN3cub18CUB_300001_SM_10006detail4scan20DeviceScanInitKernelINS0_13ScanTileStateIjLb1EEEEEvT_i
        .type           _ZN3cub18CUB_300001_SM_10006detail4scan20DeviceScanInitKernelINS0_13ScanTileStateIjLb1EEEEEvT_i,@function
        .size           _ZN3cub18CUB_300001_SM_10006detail4scan20DeviceScanInitKernelINS0_13ScanTileStateIjLb1EEEEEvT_i,(.L_x_306 - _ZN3cub18CUB_300001_SM_10006detail4scan20DeviceScanInitKernelINS0_13ScanTileStateIjLb1EEEEEvT_i)
        .other          _ZN3cub18CUB_300001_SM_10006detail4scan20DeviceScanInitKernelINS0_13ScanTileStateIjLb1EEEEEvT_i,@"STO_CUDA_ENTRY STV_DEFAULT"
_ZN3cub18CUB_300001_SM_10006detail4scan20DeviceScanInitKernelINS0_13ScanTileStateIjLb1EEEEEvT_i:
.text._ZN3cub18CUB_300001_SM_10006detail4scan20DeviceScanInitKernelINS0_13ScanTileStateIjLb1EEEEEvT_i:
[----:B------:R-:W-:Y:S01]  /*0000*/  LDC R1, c[0x0][0x37c] ;  /* 0x0000df00ff017b82 */ /* 0x000fe20000000800 */
[----:B------:R-:W0:Y:S07]  /*0010*/  S2R R0, SR_TID.X ;  /* 0x0000000000007919 */ /* 0x000e2e0000002100 */
[----:B------:R-:W1:Y:S01]  /*0020*/  S2UR UR6, SR_CTAID.X ;  /* 0x00000000000679c3 */ /* 0x000e620000002500 */
[----:B------:R-:W2:Y:S07]  /*0030*/  LDCU UR4, c[0x0][0x388] ;  /* 0x00007100ff0477ac */ /* 0x000eae0008000800 */
[----:B------:R-:W1:Y:S01]  /*0040*/  LDC R5, c[0x0][0x360] ;  /* 0x0000d800ff057b82 */ /* 0x000e620000000800 */
[----:B0-----:R-:W-:Y:S01]  /*0050*/  ISETP.GT.U32.AND P0, PT, R0, 0x1f, PT ;  /* 0x0000001f0000780c */ /* 0x001fe20003f04070 */
[----:B-1----:R-:W-:-:S03]  /*0060*/  IMAD R5, R5, UR6, R0 ;  /* 0x0000000605057c24 */ /* 0x002fc6000f8e0200 */
[----:B------:R-:W-:Y:S02]  /*0070*/  ISETP.NE.OR P0, PT, RZ, UR6, P0 ;  /* 0x00000006ff007c0c */ /* 0x000fe40008705670 */
[----:B--2---:R-:W-:Y:S01]  /*0080*/  ISETP.GE.AND P1, PT, R5, UR4, PT ;  /* 0x0000000405007c0c */ /* 0x004fe2000bf26270 */
[----:B------:R-:W0:-:S12]  /*0090*/  LDCU.64 UR4, c[0x0][0x358] ;  /* 0x00006b00ff0477ac */ /* 0x000e180008000a00 */
[----:B------:R-:W1:Y:S01]  /*00a0*/  @!P1 LDC.64 R2, c[0x0][0x380] ;  /* 0x0000e000ff029b82 */ /* 0x000e620000000a00 */
[----:B------:R-:W-:Y:S01]  /*00b0*/  @!P1 MOV R4, 0x63 ;  /* 0x0000006300049802 */ /* 0x000fe20000000f00 */
[----:B-1----:R-:W-:-:S04]  /*00c0*/  @!P1 IMAD.WIDE R2, R5, 0x8, R2 ;  /* 0x0000000805029825 */ /* 0x002fc800078e0202 */
[----:B------:R-:W-:-:S05]  /*00d0*/  HFMA2 R5, -RZ, RZ, 0, 0 ;  /* 0x00000000ff057431 */ /* 0x000fca00000001ff */
[----:B0-----:R0:W-:Y:S01]  /*00e0*/  @!P1 STG.E.64 desc[UR4][R2.64+0x100], R4 ;  /* 0x0001000402009986 */ /* 0x0011e2000c101b04 */
[----:B------:R-:W-:Y:S05]  /*00f0*/  @P0 EXIT ;  /* 0x000000000000094d */ /* 0x000fea0003800000 */
[----:B0-----:R-:W0:Y:S02]  /*0100*/  LDC.64 R2, c[0x0][0x380] ;  /* 0x0000e000ff027b82 */ /* 0x001e240000000a00 */
[----:B0-----:R-:W-:-:S05]  /*0110*/  IMAD.WIDE.U32 R2, R0, 0x8, R2 ;  /* 0x0000000800027825 */ /* 0x001fca00078e0002 */
[----:B------:R-:W-:Y:S01]  /*0120*/  STG.E.64 desc[UR4][R2.64], RZ ;  /* 0x000000ff02007986 */ /* 0x000fe2000c101b04 */
[----:B------:R-:W-:Y:S05]  /*0130*/  EXIT ;  /* 0x000000000000794d */ /* 0x000fea0003800000 */
.L_x_186:
        /* <DEDUP_REMOVED lines=12> */
.L_x_306:


//--------------------- .text._ZN3cub18CUB_300001_SM_10006detail11EmptyKernelIvEEvv --------------------------
	.section	.text._ZN3cub18CUB_300001_SM_10006detail11EmptyKernelIvEEvv,"ax",@progbits
	.align	128
        .global         _ZN3cub18CUB_300001_SM_10006detail11EmptyKernelIvEEvv
        .type           _ZN3cub18CUB_300001_SM_10006detail11EmptyKernelIvEEvv,@function
        .size           _ZN3cub18CUB_300001_SM_10006detail11EmptyKernelIvEEvv,(.L_x_307 - _ZN3cub18CUB_300001_SM_10006detail11EmptyKernelIvEEvv)
        .other          _ZN3cub18CUB_300001_SM_10006detail11EmptyKernelIvEEvv,@"STO_CUDA_ENTRY STV_DEFAULT"
_ZN3cub18CUB_300001_SM_10006detail11EmptyKernelIvEEvv:
.text._ZN3cub18CUB_300001_SM_10006detail11EmptyKernelIvEEvv:
[----:B------:R-:W-:Y:S01]  /*0000*/  LDC R1, c[0x0][0x37c] ;  /* 0x0000df00ff017b82 */ /* 0x000fe20000000800 */
[----:B------:R-:W-:Y:S05]  /*0010*/  EXIT ;  /* 0x000000000000794d */ /* 0x000fea0003800000 */
.L_x_187:
        /* <DEDUP_REMOVED lines=14> */
.L_x_307:


//--------------------- .text._Z17globalBitonicSortIdEvPT_S1_P5BlockIS0_Eb --------------------------
	.section	.text._Z17globalBitonicSortIdEvPT_S1_P5BlockIS0_Eb,"ax",@progbits
	.align	128
        .global         _Z17globalBitonicSortIdEvPT_S1_P5BlockIS0_Eb
        .type           _Z17globalBitonicSortIdEvPT_S1_P5BlockIS0_Eb,@function
        .size           _Z17globalBitonicSortIdEvPT_S1_P5BlockIS0_Eb,(.L_x_308 - _Z17globalBitonicSortIdEvPT_S1_P5BlockIS0_Eb)
        .other          _Z17globalBitonicSortIdEvPT_S1_P5BlockIS0_Eb,@"STO_CUDA_ENTRY STV_DEFAULT"
_Z17globalBitonicSortIdEvPT_S1_P5BlockIS0_Eb:
.text._Z17globalBitonicSortIdEvPT_S1_P5BlockIS0_Eb:
[----:B------:R-:W-:Y:S01]  /*0000*/  LDC R1, c[0x0][0x37c] ;  /* 0x0000df00ff017b82 */ /* 0x000fe20000000800 */
[----:B------:R-:W0:Y:S07]  /*0010*/  S2R R3, SR_CTAID.X ;  /* 0x0000000000037919 */ /* 0x000e2e0000002500 */
[----:B------:R-:W0:Y:S01]  /*0020*/  LDC.64 R8, c[0x0][0x390] ;  /* 0x0000e400ff087b82 */ /* 0x000e220000000a00 */
[----:B------:R-:W1:Y:S01]  /*0030*/  LDCU.64 UR8, c[0x0][0x358] ;  /* 0x00006b00ff0877ac */ /* 0x000e620008000a00 */
[----:B0-----:R-:W-:-:S05]  /*0040*/  IMAD.WIDE.U32 R8, R3, 0x30, R8 ;  /* 0x0000003003087825 */ /* 0x001fca00078e0008 */
[----:B-1----:R-:W2:Y:S02]  /*0050*/  LDG.E.64 R2, desc[UR8][R8.64] ;  /* 0x0000000808027981 */ /* 0x002ea4000c1e1b00 */
[----:B--2---:R-:W-:-:S04]  /*0060*/  IMAD.IADD R3, R3, 0x1, -R2 ;  /* 0x0000000103037824 */ /* 0x004fc800078e0a02 */
[----:B------:R-:W-:-:S05]  /*0070*/  VIADD R0, R3, 0xfffffbff ;  /* 0xfffffbff03007836 */ /* 0x000fca0000000000 */
[----:B------:R-:W-:-:S13]  /*0080*/  ISETP.GE.U32.AND P0, PT, R0, -0x400, PT ;  /* 0xfffffc000000780c */ /* 0x000fda0003f06070 */
[----:B------:R-:W-:Y:S05]  /*0090*/  @!P0 EXIT ;  /* 0x000000000000894d */ /* 0x000fea0003800000 */
[----:B------:R-:W2:Y:S01]  /*00a0*/  LDG.E.U16 R8, desc[UR8][R8.64+0x2a] ;  /* 0x00002a0808087981 */ /* 0x000ea2000c1e1500 */
[----:B------:R-:W0:Y:S01]  /*00b0*/  LDC.64 R4, c[0x0][0x380] ;  /* 0x0000e000ff047b82 */ /* 0x000e220000000a00 */
[----:B------:R-:W-:Y:S01]  /*00c0*/  VIADD R10, R3, 0xffffffff ;  /* 0xffffffff030a7836 */ /* 0x000fe20000000000 */
[----:B------:R-:W-:Y:S01]  /*00d0*/  BSSY.RECONVERGENT B0, `(.L_x_188) ;  /* 0x000001d000007945 */ /* 0x000fe20003800200 */
[----:B------:R-:W1:Y:S01]  /*00e0*/  S2R R0, SR_TID.X ;  /* 0x0000000000007919 */ /* 0x000e620000002100 */
[----:B------:R-:W-:Y:S01]  /*00f0*/  IMAD.MOV.U32 R6, RZ, RZ, 0x1 ;  /* 0x00000001ff067424 */ /* 0x000fe200078e00ff */
[----:B------:R-:W3:Y:S02]  /*0100*/  FLO.U32 R7, R10 ;  /* 0x0000000a00077300 */ /* 0x000ee400000e0000 */
[----:B---3--:R-:W-:-:S05]  /*0110*/  VIADD R7, R7, 0x1 ;  /* 0x0000000107077836 */ /* 0x008fca0000000000 */
[----:B------:R-:W-:Y:S02]  /*0120*/  SHF.L.U32 R6, R6, R7, RZ ;  /* 0x0000000706067219 */ /* 0x000fe400000006ff */
[----:B-1----:R-:W-:Y:S01]  /*0130*/  ISETP.GE.U32.AND P2, PT, R0, R3, PT ;  /* 0x000000030000720c */ /* 0x002fe20003f46070 */
[----:B------:R-:W-:-:S05]  /*0140*/  IMAD.IADD R15, R3, 0x1, R0 ;  /* 0x00000001030f7824 */ /* 0x000fca00078e0200 */
[----:B------:R-:W-:Y:S02]  /*0150*/  ISETP.GE.AND P0, PT, R15, R6, PT ;  /* 0x000000060f00720c */ /* 0x000fe40003f06270 */
[----:B--2---:R-:W-:-:S13]  /*0160*/  ISETP.NE.AND P1, PT, R8, RZ, PT ;  /* 0x000000ff0800720c */ /* 0x004fda0003f25270 */
[----:B0-----:R-:W0:Y:S08]  /*0170*/  @P1 LDC R4, c[0x0][0x388] ;  /* 0x0000e200ff041b82 */ /* 0x001e300000000800 */
[----:B------:R-:W1:Y:S01]  /*0180*/  @P1 LDC R5, c[0x0][0x38c] ;  /* 0x0000e300ff051b82 */ /* 0x000e620000000800 */
[----:B------:R-:W-:Y:S05]  /*0190*/  @P2 BRA `(.L_x_189) ;  /* 0x0000000000402947 */ /* 0x000fea0003800000 */
[----:B------:R-:W2:Y:S01]  /*01a0*/  S2UR UR5, SR_CgaCtaId ;  /* 0x00000000000579c3 */ /* 0x000ea20000008800 */
[----:B------:R-:W-:Y:S01]  /*01b0*/  UMOV UR4, 0x400 ;  /* 0x0000040000047882 */ /* 0x000fe20000000000 */
[--C-:B------:R-:W-:Y:S02]  /*01c0*/  IMAD.IADD R11, R2, 0x1, R0.reuse ;  /* 0x00000001020b7824 */ /* 0x100fe400078e0200 */
[----:B------:R-:W-:-:S04]  /*01d0*/  IMAD.MOV.U32 R12, RZ, RZ, R0 ;  /* 0x000000ffff0c7224 */ /* 0x000fc800078e0000 */
[----:B------:R-:W3:Y:S01]  /*01e0*/  LDC R17, c[0x0][0x360] ;  /* 0x0000d800ff117b82 */ /* 0x000ee20000000800 */
[----:B--2---:R-:W-:-:S06]  /*01f0*/  ULEA UR4, UR5, UR4, 0x18 ;  /* 0x0000000405047291 */ /* 0x004fcc000f8ec0ff */
[----:B------:R-:W-:-:S07]  /*0200*/  LEA R10, R0, UR4, 0x2 ;  /* 0x00000004000a7c11 */ /* 0x000fce000f8e10ff */
.L_x_190:
[----:B01----:R-:W-:-:S06]  /*0210*/  IMAD.WIDE.U32 R8, R11, 0x8, R4 ;  /* 0x000000080b087825 */ /* 0x003fcc00078e0004 */
[----:B------:R-:W2:Y:S01]  /*0220*/  LDG.E.64 R8, desc[UR8][R8.64] ;  /* 0x0000000808087981 */ /* 0x000ea2000c1e1b00 */
[C---:B---3--:R-:W-:Y:S02]  /*0230*/  IMAD.IADD R12, R17.reuse, 0x1, R12 ;  /* 0x00000001110c7824 */ /* 0x048fe400078e020c */
[----:B------:R-:W-:-:S03]  /*0240*/  IMAD.IADD R11, R17, 0x1, R11 ;  /* 0x00000001110b7824 */ /* 0x000fc600078e020b */
[----:B------:R-:W-:Y:S01]  /*0250*/  ISETP.GE.AND P1, PT, R12, R3, PT ;  /* 0x000000030c00720c */ /* 0x000fe20003f26270 */
[----:B--2---:R-:W0:Y:S02]  /*0260*/  F2I.U32.F64.TRUNC R13, R8 ;  /* 0x00000008000d7311 */ /* 0x004e24000030d000 */
[----:B0-----:R0:W-:Y:S02]  /*0270*/  STS [R10], R13 ;  /* 0x0000000d0a007388 */ /* 0x0011e40000000800 */
[----:B0-----:R-:W-:-:S08]  /*0280*/  IMAD R10, R17, 0x4, R10 ;  /* 0x00000004110a7824 */ /* 0x001fd000078e020a */
[----:B------:R-:W-:Y:S05]  /*0290*/  @!P1 BRA `(.L_x_190) ;  /* 0xfffffffc00dc9947 */ /* 0x000fea000383ffff */
.L_x_189:
[----:B------:R-:W-:Y:S05]  /*02a0*/  BSYNC.RECONVERGENT B0 ;  /* 0x0000000000007941 */ /* 0x000fea0003800200 */
.L_x_188:
[----:B------:R-:W-:Y:S04]  /*02b0*/  BSSY.RECONVERGENT B0, `(.L_x_191) ;  /* 0x000000c000007945 */ /* 0x000fe80003800200 */
[----:B------:R-:W-:Y:S05]  /*02c0*/  @P0 BRA `(.L_x_192) ;  /* 0x0000000000280947 */ /* 0x000fea0003800000 */
[----:B-1----:R-:W1:Y:S01]  /*02d0*/  S2R R5, SR_CgaCtaId ;  /* 0x0000000000057919 */ /* 0x002e620000008800 */
[----:B------:R-:W2:Y:S01]  /*02e0*/  LDC R8, c[0x0][0x360] ;  /* 0x0000d800ff087b82 */ /* 0x000ea20000000800 */
[----:B0-----:R-:W-:-:S04]  /*02f0*/  MOV R4, 0x400 ;  /* 0x0000040000047802 */ /* 0x001fc80000000f00 */
[----:B-1----:R-:W-:Y:S01]  /*0300*/  LEA R10, R5, R4, 0x18 ;  /* 0x00000004050a7211 */ /* 0x002fe200078ec0ff */
[----:B------:R-:W-:-:S07]  /*0310*/  IMAD.MOV.U32 R5, RZ, RZ, -0x1 ;  /* 0xffffffffff057424 */ /* 0x000fce00078e00ff */
.L_x_193:
[----:B------:R-:W-:Y:S02]  /*0320*/  IMAD R4, R15, 0x4, R10 ;  /* 0x000000040f047824 */ /* 0x000fe400078e020a */
[----:B--2---:R-:W-:-:S03]  /*0330*/  IMAD.IADD R15, R8, 0x1, R15 ;  /* 0x00000001080f7824 */ /* 0x004fc600078e020f */
[----:B------:R3:W-:Y:S02]  /*0340*/  STS [R4], R5 ;  /* 0x0000000504007388 */ /* 0x0007e40000000800 */
[----:B------:R-:W-:-:S13]  /*0350*/  ISETP.GE.AND P0, PT, R15, R6, PT ;  /* 0x000000060f00720c */ /* 0x000fda0003f06270 */
[----:B---3--:R-:W-:Y:S05]  /*0360*/  @!P0 BRA `(.L_x_193) ;  /* 0xfffffffc00ec8947 */ /* 0x008fea000383ffff */
.L_x_192:
[----:B------:R-:W-:Y:S05]  /*0370*/  BSYNC.RECONVERGENT B0 ;  /* 0x0000000000007941 */ /* 0x000fea0003800200 */
.L_x_191:
[----:B------:R-:W-:Y:S01]  /*0380*/  BAR.SYNC.DEFER_BLOCKING 0x0 ;  /* 0x0000000000007b1d */ /* 0x000fe20000010000 */
[----:B------:R-:W-:-:S13]  /*0390*/  ISETP.GE.U32.AND P0, PT, R7, 0x2, PT ;  /* 0x000000020700780c */ /* 0x000fda0003f06070 */
[----:B------:R-:W-:Y:S05]  /*03a0*/  @!P0 BRA `(.L_x_194) ;  /* 0x0000000000788947 */ /* 0x000fea0003800000 */
[----:B------:R-:W-:-:S05]  /*03b0*/  UMOV UR6, 0x2 ;  /* 0x0000000200067882 */ /* 0x000fca0000000000 */
.L_x_198:
[----:B------:R-:W-:Y:S02]  /*03c0*/  USHF.R.U32.HI UR4, URZ, 0x1, UR6 ;  /* 0x00000001ff047899 */ /* 0x000fe40008011606 */
[----:B0-----:R-:W-:-:S04]  /*03d0*/  MOV R4, UR6 ;  /* 0x0000000600047c02 */ /* 0x001fc80008000f00 */
[----:B------:R-:W-:-:S13]  /*03e0*/  LOP3.LUT P1, RZ, R0, UR4, RZ, 0xc0, !PT ;  /* 0x0000000400ff7c12 */ /* 0x000fda000f82c0ff */
.L_x_197:
[--C-:B0-----:R-:W-:Y:S01]  /*03f0*/  IMAD.MOV.U32 R8, RZ, RZ, R4.reuse ;  /* 0x000000ffff087224 */ /* 0x101fe200078e0004 */
[----:B------:R-:W-:Y:S01]  /*0400*/  SHF.R.U32.HI R4, RZ, 0x1, R4 ;  /* 0x00000001ff047819 */ /* 0x000fe20000011604 */
[----:B------:R-:W-:Y:S03]  /*0410*/  BAR.SYNC.DEFER_BLOCKING 0x0 ;  /* 0x0000000000007b1d */ /* 0x000fe60000010000 */
[----:B------:R-:W-:Y:S01]  /*0420*/  ISETP.GT.U32.AND P0, PT, R8, 0x3, PT ;  /* 0x000000030800780c */ /* 0x000fe20003f04070 */
[----:B-1----:R-:W-:Y:S02]  /*0430*/  VIADD R5, R4, 0xffffffff ;  /* 0xffffffff04057836 */ /* 0x002fe40000000000 */
[----:B------:R-:W-:Y:S03]  /*0440*/  BSSY.RECONVERGENT B0, `(.L_x_195) ;  /* 0x0000010000007945 */ /* 0x000fe60003800200 */
[----:B------:R-:W-:-:S05]  /*0450*/  LOP3.LUT R5, R5, R0, RZ, 0xc0, !PT ;  /* 0x0000000005057212 */ /* 0x000fca00078ec0ff */
[----:B------:R-:W-:-:S04]  /*0460*/  IMAD R9, R0, 0x2, -R5 ;  /* 0x0000000200097824 */ /* 0x000fc800078e0a05 */
[----:B------:R-:W-:-:S05]  /*0470*/  IMAD.IADD R5, R4, 0x1, R9 ;  /* 0x0000000104057824 */ /* 0x000fca00078e0209 */
[----:B------:R-:W-:-:S13]  /*0480*/  ISETP.GE.U32.AND P2, PT, R5, R6, PT ;  /* 0x000000060500720c */ /* 0x000fda0003f46070 */
[----:B------:R-:W-:Y:S05]  /*0490*/  @P2 BRA `(.L_x_196) ;  /* 0x0000000000282947 */ /* 0x000fea0003800000 */
[----:B------:R-:W0:Y:S01]  /*04a0*/  S2UR UR5, SR_CgaCtaId ;  /* 0x00000000000579c3 */ /* 0x000e220000008800 */
[----:B------:R-:W-:Y:S02]  /*04b0*/  UMOV UR4, 0x400 ;  /* 0x0000040000047882 */ /* 0x000fe40000000000 */
[----:B0-----:R-:W-:-:S06]  /*04c0*/  ULEA UR4, UR5, UR4, 0x18 ;  /* 0x0000000405047291 */ /* 0x001fcc000f8ec0ff */
[----:B------:R-:W-:-:S05]  /*04d0*/  LEA R9, R9, UR4, 0x2 ;  /* 0x0000000409097c11 */ /* 0x000fca000f8e10ff */
[----:B------:R-:W-:Y:S01]  /*04e0*/  IMAD R5, R4, 0x4, R9 ;  /* 0x0000000404057824 */ /* 0x000fe200078e0209 */
[----:B------:R-:W-:Y:S04]  /*04f0*/  LDS R8, [R9] ;  /* 0x0000000009087984 */ /* 0x000fe80000000800 */
[----:B------:R-:W0:Y:S02]  /*0500*/  LDS R10, [R5] ;  /* 0x00000000050a7984 */ /* 0x000e240000000800 */
[----:B0-----:R-:W-:-:S13]  /*0510*/  ISETP.LE.U32.XOR P2, PT, R8, R10, !P1 ;  /* 0x0000000a0800720c */ /* 0x001fda0004f43870 */
[----:B------:R0:W-:Y:S04]  /*0520*/  @P2 STS [R9], R10 ;  /* 0x0000000a09002388 */ /* 0x0001e80000000800 */
[----:B------:R0:W-:Y:S02]  /*0530*/  @P2 STS [R5], R8 ;  /* 0x0000000805002388 */ /* 0x0001e40000000800 */
.L_x_196:
[----:B------:R-:W-:Y:S05]  /*0540*/  BSYNC.RECONVERGENT B0 ;  /* 0x0000000000007941 */ /* 0x000fea0003800200 */
.L_x_195:
[----:B------:R-:W-:Y:S05]  /*0550*/  @P0 BRA `(.L_x_197) ;  /* 0xfffffffc00a40947 */ /* 0x000fea000383ffff */
[----:B------:R-:W-:-:S06]  /*0560*/  USHF.L.U32 UR6, UR6, 0x1, URZ ;  /* 0x0000000106067899 */ /* 0x000fcc00080006ff */
[----:B------:R-:W-:-:S13]  /*0570*/  ISETP.LE.U32.AND P0, PT, R6, UR6, PT ;  /* 0x0000000606007c0c */ /* 0x000fda000bf03070 */
[----:B------:R-:W-:Y:S05]  /*0580*/  @!P0 BRA `(.L_x_198) ;  /* 0xfffffffc008c8947 */ /* 0x000fea000383ffff */
.L_x_194:
[----:B------:R-:W-:-:S13]  /*0590*/  ISETP.NE.AND P0, PT, R7, RZ, PT ;  /* 0x000000ff0700720c */ /* 0x000fda0003f05270 */
[----:B------:R-:W-:Y:S05]  /*05a0*/  @!P0 BRA `(.L_x_199) ;  /* 0x0000000000608947 */ /* 0x000fea0003800000 */
[----:B------:R-:W2:Y:S01]  /*05b0*/  S2UR UR5, SR_CgaCtaId ;  /* 0x00000000000579c3 */ /* 0x000ea20000008800 */
[----:B0-----:R-:W-:Y:S01]  /*05c0*/  IMAD.MOV.U32 R4, RZ, RZ, R6 ;  /* 0x000000ffff047224 */ /* 0x001fe200078e0006 */
[----:B------:R-:W-:Y:S02]  /*05d0*/  UMOV UR4, 0x400 ;  /* 0x0000040000047882 */ /* 0x000fe40000000000 */
[----:B--2---:R-:W-:-:S12]  /*05e0*/  ULEA UR4, UR5, UR4, 0x18 ;  /* 0x0000000405047291 */ /* 0x004fd8000f8ec0ff */
.L_x_202:
[--C-:B0-----:R-:W-:Y:S01]  /*05f0*/  IMAD.MOV.U32 R7, RZ, RZ, R4.reuse ;  /* 0x000000ffff077224 */ /* 0x101fe200078e0004 */
[----:B------:R-:W-:Y:S01]  /*0600*/  SHF.R.U32.HI R4, RZ, 0x1, R4 ;  /* 0x00000001ff047819 */ /* 0x000fe20000011604 */
[----:B------:R-:W-:Y:S03]  /*0610*/  BAR.SYNC.DEFER_BLOCKING 0x0 ;  /* 0x0000000000007b1d */ /* 0x000fe60000010000 */
[----:B-1----:R-:W-:Y:S02]  /*0620*/  IADD3 R5, PT, PT, R4, -0x1, RZ ;  /* 0xffffffff04057810 */ /* 0x002fe40007ffe0ff */
[----:B------:R-:W-:Y:S01]  /*0630*/  ISETP.GT.U32.AND P1, PT, R7, 0x3, PT ;  /* 0x000000030700780c */ /* 0x000fe20003f24070 */
[----:B------:R-:W-:Y:S01]  /*0640*/  BSSY.RECONVERGENT B0, `(.L_x_200) ;  /* 0x000000d000007945 */ /* 0x000fe20003800200 */
[----:B------:R-:W-:-:S05]  /*0650*/  LOP3.LUT R5, R5, R0, RZ, 0xc0, !PT ;  /* 0x0000000005057212 */ /* 0x000fca00078ec0ff */
[----:B------:R-:W-:-:S04]  /*0660*/  IMAD R9, R0, 0x2, -R5 ;  /* 0x0000000200097824 */ /* 0x000fc800078e0a05 */
[----:B------:R-:W-:-:S05]  /*0670*/  IMAD.IADD R5, R4, 0x1, R9 ;  /* 0x0000000104057824 */ /* 0x000fca00078e0209 */
[----:B------:R-:W-:-:S13]  /*0680*/  ISETP.GE.U32.AND P0, PT, R5, R6, PT ;  /* 0x000000060500720c */ /* 0x000fda0003f06070 */
[----:B------:R-:W-:Y:S05]  /*0690*/  @P0 BRA `(.L_x_201) ;  /* 0x00000000001c0947 */ /* 0x000fea0003800000 */
[----:B------:R-:W-:-:S05]  /*06a0*/  LEA R9, R9, UR4, 0x2 ;  /* 0x0000000409097c11 */ /* 0x000fca000f8e10ff */
[----:B------:R-:W-:Y:S01]  /*06b0*/  IMAD R5, R4, 0x4, R9 ;  /* 0x0000000404057824 */ /* 0x000fe200078e0209 */
[----:B------:R-:W-:Y:S04]  /*06c0*/  LDS R8, [R9] ;  /* 0x0000000009087984 */ /* 0x000fe80000000800 */
[----:B------:R-:W0:Y:S02]  /*06d0*/  LDS R7, [R5] ;  /* 0x0000000005077984 */ /* 0x000e240000000800 */
[----:B0-----:R-:W-:-:S13]  /*06e0*/  ISETP.GT.U32.AND P0, PT, R8, R7, PT ;  /* 0x000000070800720c */ /* 0x001fda0003f04070 */
[----:B------:R0:W-:Y:S04]  /*06f0*/  @P0 STS [R9], R7 ;  /* 0x0000000709000388 */ /* 0x0001e80000000800 */
[----:B------:R0:W-:Y:S02]  /*0700*/  @P0 STS [R5], R8 ;  /* 0x0000000805000388 */ /* 0x0001e40000000800 */
.L_x_201:
[----:B------:R-:W-:Y:S05]  /*0710*/  BSYNC.RECONVERGENT B0 ;  /* 0x0000000000007941 */ /* 0x000fea0003800200 */
.L_x_200:
[----:B------:R-:W-:Y:S05]  /*0720*/  @P1 BRA `(.L_x_202) ;  /* 0xfffffffc00b01947 */ /* 0x000fea000383ffff */
.L_x_199:
[----:B------:R-:W-:Y:S01]  /*0730*/  BAR.SYNC.DEFER_BLOCKING 0x0 ;  /* 0x0000000000007b1d */ /* 0x000fe20000010000 */
[----:B------:R-:W-:-:S13]  /*0740*/  ISETP.GE.U32.AND P0, PT, R0, R3, PT ;  /* 0x000000030000720c */ /* 0x000fda0003f06070 */
[----:B------:R-:W-:Y:S05]  /*0750*/  @P0 EXIT ;  /* 0x000000000000094d */ /* 0x000fea0003800000 */
[----:B------:R-:W2:Y:S01]  /*0760*/  S2UR UR5, SR_CgaCtaId ;  /* 0x00000000000579c3 */ /* 0x000ea20000008800 */
[----:B------:R-:W-:Y:S01]  /*0770*/  UMOV UR4, 0x400 ;  /* 0x0000040000047882 */ /* 0x000fe20000000000 */
[----:B------:R-:W3:Y:S06]  /*0780*/  LDCU UR6, c[0x0][0x360] ;  /* 0x00006c00ff0677ac */ /* 0x000eec0008000800 */
[----:B0-----:R-:W0:Y:S01]  /*0790*/  LDC.64 R8, c[0x0][0x380] ;  /* 0x0000e000ff087b82 */ /* 0x001e220000000a00 */
[----:B--23--:R-:W-:-:S12]  /*07a0*/  ULEA UR4, UR5, UR4, 0x18 ;  /* 0x0000000405047291 */ /* 0x00cfd8000f8ec0ff */
.L_x_203:
[----:B------:R-:W-:Y:S01]  /*07b0*/  LEA R10, R0, UR4, 0x2 ;  /* 0x00000004000a7c11 */ /* 0x000fe2000f8e10ff */
[----:B--2---:R-:W-:Y:S02]  /*07c0*/  IMAD.IADD R7, R2, 0x1, R0 ;  /* 0x0000000102077824 */ /* 0x004fe400078e0200 */
[----:B------:R-:W-:Y:S02]  /*07d0*/  VIADD R0, R0, UR6 ;  /* 0x0000000600007c36 */ /* 0x000fe40008000000 */
[----:B------:R-:W1:Y:S01]  /*07e0*/  LDS R4, [R10] ;  /* 0x000000000a047984 */ /* 0x000e620000000800 */
[----:B0-----:R-:W-:Y:S02]  /*07f0*/  IMAD.WIDE.U32 R6, R7, 0x8, R8 ;  /* 0x0000000807067825 */ /* 0x001fe400078e0008 */
[----:B------:R-:W-:Y:S01]  /*0800*/  ISETP.GE.AND P0, PT, R0, R3, PT ;  /* 0x000000030000720c */ /* 0x000fe20003f06270 */
[----:B-1----:R-:W0:Y:S02]  /*0810*/  I2F.F64.U32 R4, R4 ;  /* 0x0000000400047312 */ /* 0x002e240000201800 */
[----:B0-----:R2:W-:Y:S10]  /*0820*/  STG.E.64 desc[UR8][R6.64], R4 ;  /* 0x0000000406007986 */ /* 0x0015f4000c101b08 */
[----:B------:R-:W-:Y:S05]  /*0830*/  @!P0 BRA `(.L_x_203) ;  /* 0xfffffffc00dc8947 */ /* 0x000fea000383ffff */
[----:B------:R-:W-:Y:S05]  /*0840*/  EXIT ;  /* 0x000000000000794d */ /* 0x000fea0003800000 */
.L_x_204:
        /* <DEDUP_REMOVED lines=11> */
.L_x_308:


//--------------------- .text._Z5quickIdEvPT_S1_P9PartitionIS0_EP5BlockIS0_E --------------------------
	.section	.text._Z5quickIdEvPT_S1_P9PartitionIS0_EP5BlockIS0_E,"ax",@progbits
	.align	128
        .global         _Z5quickIdEvPT_S1_P9PartitionIS0_EP5BlockIS0_E
        .type           _Z5quickIdEvPT_S1_P9PartitionIS0_EP5BlockIS0_E,@function
        .size           _Z5quickIdEvPT_S1_P9PartitionIS0_EP5BlockIS0_E,(.L_x_309 - _Z5quickIdEvPT_S1_P9PartitionIS0_EP5BlockIS0_E)
        .other          _Z5quickIdEvPT_S1_P9PartitionIS0_EP5BlockIS0_E,@"STO_CUDA_ENTRY STV_DEFAULT"
_Z5quickIdEvPT_S1_P9PartitionIS0_EP5BlockIS0_E:
.text._Z5quickIdEvPT_S1_P9PartitionIS0_EP5BlockIS0_E:
[----:B------:R-:W-:Y:S01]  /*0000*/  LDC R1, c[0x0][0x37c] ;  /* 0x0000df00ff017b82 */ /* 0x000fe20000000800 */
[----:B------:R-:W0:Y:S07]  /*0010*/  S2R R3, SR_CTAID.X ;  /* 0x0000000000037919 */ /* 0x000e2e0000002500 */
[----:B------:R-:W0:Y:S01]  /*0020*/  LDC.64 R18, c[0x0][0x390] ;  /* 0x0000e400ff127b82 */ /* 0x000e220000000a00 */
[----:B------:R-:W1:Y:S01]  /*0030*/  LDCU.64 UR6, c[0x0][0x358] ;  /* 0x00006b00ff0677ac */ /* 0x000e620008000a00 */
[----:B0-----:R-:W-:-:S05]  /*0040*/  IMAD.WIDE.U32 R18, R3, 0x18, R18 ;  /* 0x0000001803127825 */ /* 0x001fca00078e0012 */
[----:B-1----:R-:W2:Y:S04]  /*0050*/  LDG.E.64 R14, desc[UR6][R18.64] ;  /* 0x00000006120e7981 */ /* 0x002ea8000c1e1b00 */
[----:B------:R-:W3:Y:S01]  /*0060*/  LDG.E R2, desc[UR6][R18.64+0x8] ;  /* 0x0000080612027981 */ /* 0x000ee2000c1e1900 */
[----:B------:R-:W2:Y:S03]  /*0070*/  S2R R17, SR_TID.X ;  /* 0x0000000000117919 */ /* 0x000ea60000002100 */
[----:B------:R-:W4:Y:S01]  /*0080*/  LDG.E.64 R12, desc[UR6][R18.64+0x10] ;  /* 0x00001006120c7981 */ /* 0x000f22000c1e1b00 */
[----:B--2---:R-:W-:-:S05]  /*0090*/  IMAD.IADD R15, R15, 0x1, R17 ;  /* 0x000000010f0f7824 */ /* 0x004fca00078e0211 */
[----:B---3--:R-:W-:-:S13]  /*00a0*/  ISETP.GE.U32.AND P1, PT, R15, R2, PT ;  /* 0x000000020f00720c */ /* 0x008fda0003f26070 */
[----:B------:R-:W0:Y:S02]  /*00b0*/  @!P1 LDC.64 R20, c[0x0][0x380] ;  /* 0x0000e000ff149b82 */ /* 0x000e240000000a00 */
[----:B0-----:R-:W-:-:S05]  /*00c0*/  @!P1 IMAD.WIDE.U32 R20, R15, 0x8, R20 ;  /* 0x000000080f149825 */ /* 0x001fca00078e0014 */
[----:B------:R-:W4:Y:S01]  /*00d0*/  @!P1 LDG.E.64 R6, desc[UR6][R20.64] ;  /* 0x0000000614069981 */ /* 0x000f22000c1e1b00 */
[----:B------:R-:W0:Y:S01]  /*00e0*/  LDC R0, c[0x0][0x360] ;  /* 0x0000d800ff007b82 */ /* 0x000e220000000800 */
[----:B------:R-:W-:Y:S01]  /*00f0*/  BSSY.RECONVERGENT B0, `(.L_x_205) ;  /* 0x0000032000007945 */ /* 0x000fe20003800200 */
[----:B------:R-:W-:Y:S02]  /*0100*/  CS2R R10, SRZ ;  /* 0x00000000000a7805 */ /* 0x000fe4000001ff00 */
[----:B------:R-:W-:Y:S01]  /*0110*/  CS2R R4, SRZ ;  /* 0x0000000000047805 */ /* 0x000fe2000001ff00 */
[----:B------:R-:W-:Y:S02]  /*0120*/  IMAD.MOV.U32 R8, RZ, RZ, -0x200000 ;  /* 0xffe00000ff087424 */ /* 0x000fe400078e00ff */
[----:B0-----:R-:W-:-:S05]  /*0130*/  IMAD.IADD R3, R15, 0x1, R0 ;  /* 0x000000010f037824 */ /* 0x001fca00078e0200 */
[----:B------:R-:W-:Y:S01]  /*0140*/  ISETP.GE.U32.AND P3, PT, R3, R2, PT ;  /* 0x000000020300720c */ /* 0x000fe20003f66070 */
[----:B------:R-:W-:Y:S01]  /*0150*/  IMAD.MOV.U32 R9, RZ, RZ, 0x41efffff ;  /* 0x41efffffff097424 */ /* 0x000fe200078e00ff */
[C-C-:B----4-:R-:W-:Y:S02]  /*0160*/  @!P1 DSETP.GEU.AND P2, PT, R6.reuse, R12.reuse, PT ;  /* 0x0000000c0600922a */ /* 0x150fe40003f4e000 */
[----:B------:R-:W-:Y:S01]  /*0170*/  @!P1 DSETP.GT.AND P0, PT, R6, R12, PT ;  /* 0x0000000c0600922a */ /* 0x000fe20003f04000 */
[----:B------:R-:W-:Y:S01]  /*0180*/  @!P1 MOV R8, R6 ;  /* 0x0000000600089202 */ /* 0x000fe20000000f00 */
[--C-:B------:R-:W-:Y:S02]  /*0190*/  @!P1 IMAD.MOV.U32 R9, RZ, RZ, R7.reuse ;  /* 0x000000ffff099224 */ /* 0x100fe400078e0007 */
[----:B------:R-:W-:Y:S01]  /*01a0*/  @!P1 IMAD.MOV.U32 R10, RZ, RZ, R6 ;  /* 0x000000ffff0a9224 */ /* 0x000fe200078e0006 */
[----:B------:R-:W-:Y:S01]  /*01b0*/  @!P1 SEL R4, RZ, 0x1, P2 ;  /* 0x00000001ff049807 */ /* 0x000fe20001000000 */
[----:B------:R-:W-:Y:S01]  /*01c0*/  @!P1 IMAD.MOV.U32 R11, RZ, RZ, R7 ;  /* 0x000000ffff0b9224 */ /* 0x000fe200078e0007 */
[----:B------:R-:W-:-:S02]  /*01d0*/  @!P1 SEL R5, RZ, 0x1, !P0 ;  /* 0x00000001ff059807 */ /* 0x000fc40004000000 */
[----:B------:R-:W-:Y:S05]  /*01e0*/  @P3 BRA `(.L_x_206) ;  /* 0x0000000000883947 */ /* 0x000fea0003800000 */
[----:B------:R-:W0:Y:S01]  /*01f0*/  LDC.64 R18, c[0x0][0x380] ;  /* 0x0000e000ff127b82 */ /* 0x000e220000000a00 */
[----:B------:R-:W-:-:S07]  /*0200*/  IMAD.MOV.U32 R15, RZ, RZ, R3 ;  /* 0x000000ffff0f7224 */ /* 0x000fce00078e0003 */
.L_x_207:
[----:B0-----:R-:W-:-:S06]  /*0210*/  IMAD.WIDE.U32 R20, R15, 0x8, R18 ;  /* 0x000000080f147825 */ /* 0x001fcc00078e0012 */
[----:B------:R-:W2:Y:S01]  /*0220*/  LDG.E.64 R20, desc[UR6][R20.64] ;  /* 0x0000000614147981 */ /* 0x000ea2000c1e1b00 */
[----:B------:R-:W-:Y:S01]  /*0230*/  MOV R16, R9 ;  /* 0x0000000900107202 */ /* 0x000fe20000000f00 */
[----:B------:R-:W-:Y:S02]  /*0240*/  IMAD.MOV.U32 R23, RZ, RZ, R8 ;  /* 0x000000ffff177224 */ /* 0x000fe400078e0008 */
[----:B------:R-:W-:Y:S01]  /*0250*/  IMAD.IADD R15, R0, 0x1, R15 ;  /* 0x00000001000f7824 */ /* 0x000fe200078e020f */
[C---:B--2---:R-:W-:Y:S01]  /*0260*/  DSETP.MIN.AND P3, P6, R20.reuse, R8, PT ;  /* 0x000000081400722a */ /* 0x044fe20003e60000 */
[----:B------:R-:W-:Y:S01]  /*0270*/  IMAD.MOV.U32 R9, RZ, RZ, R21 ;  /* 0x000000ffff097224 */ /* 0x000fe200078e0015 */
[C-C-:B------:R-:W-:Y:S01]  /*0280*/  DSETP.GEU.AND P0, PT, R20.reuse, R12.reuse, PT ;  /* 0x0000000c1400722a */ /* 0x140fe20003f0e000 */
[----:B------:R-:W-:Y:S01]  /*0290*/  IMAD.MOV.U32 R8, RZ, RZ, R20 ;  /* 0x000000ffff087224 */ /* 0x000fe200078e0014 */
[C-C-:B------:R-:W-:Y:S02]  /*02a0*/  DSETP.GE.AND P2, PT, R20.reuse, R12.reuse, PT ;  /* 0x0000000c1400722a */ /* 0x140fe40003f46000 */
[----:B------:R-:W-:Y:S01]  /*02b0*/  FSEL R9, R9, R16, P3 ;  /* 0x0000001009097208 */ /* 0x000fe20001800000 */
[C---:B------:R-:W-:Y:S01]  /*02c0*/  DSETP.GT.AND P5, PT, R20.reuse, R12, PT ;  /* 0x0000000c1400722a */ /* 0x040fe20003fa4000 */
[----:B------:R-:W-:Y:S01]  /*02d0*/  SEL R8, R8, R23, P3 ;  /* 0x0000001708087207 */ /* 0x000fe20001800000 */
[----:B------:R-:W-:Y:S01]  /*02e0*/  DSETP.MAX.AND P3, P4, R20, R10, PT ;  /* 0x0000000a1400722a */ /* 0x000fe20003c6f000 */
[----:B------:R-:W-:Y:S01]  /*02f0*/  IMAD.MOV.U32 R23, RZ, RZ, R10 ;  /* 0x000000ffff177224 */ /* 0x000fe200078e000a */
[----:B------:R-:W-:-:S03]  /*0300*/  MOV R10, R20 ;  /* 0x00000014000a7202 */ /* 0x000fc60000000f00 */
[----:B------:R-:W-:Y:S01]  /*0310*/  @P6 LOP3.LUT R9, R16, 0x80000, RZ, 0xfc, !PT ;  /* 0x0008000010096812 */ /* 0x000fe200078efcff */
[----:B------:R-:W-:Y:S01]  /*0320*/  VIADD R16, R4, 0x1 ;  /* 0x0000000104107836 */ /* 0x000fe20000000000 */
[----:B------:R-:W-:Y:S01]  /*0330*/  DSETP.GTU.AND P6, PT, R20, R12, PT ;  /* 0x0000000c1400722a */ /* 0x000fe20003fcc000 */
[----:B------:R-:W-:Y:S01]  /*0340*/  SEL R10, R10, R23, P3 ;  /* 0x000000170a0a7207 */ /* 0x000fe20001800000 */
[----:B------:R-:W-:Y:S01]  /*0350*/  VIADD R20, R5, 0x1 ;  /* 0x0000000105147836 */ /* 0x000fe20000000000 */
[----:B------:R-:W-:Y:S02]  /*0360*/  FSEL R23, R21, R11, P3 ;  /* 0x0000000b15177208 */ /* 0x000fe40001800000 */
[----:B------:R-:W-:Y:S02]  /*0370*/  SEL R16, R16, RZ, !P0 ;  /* 0x000000ff10107207 */ /* 0x000fe40004000000 */
[----:B------:R-:W-:Y:S02]  /*0380*/  ISETP.GE.U32.AND P0, PT, R15, R2, PT ;  /* 0x000000020f00720c */ /* 0x000fe40003f06070 */
[----:B------:R-:W-:-:S02]  /*0390*/  SEL R21, R4, RZ, P2 ;  /* 0x000000ff04157207 */ /* 0x000fc40001000000 */
[----:B------:R-:W-:Y:S02]  /*03a0*/  @P4 LOP3.LUT R23, R11, 0x80000, RZ, 0xfc, !PT ;  /* 0x000800000b174812 */ /* 0x000fe400078efcff */
[----:B------:R-:W-:Y:S01]  /*03b0*/  SEL R20, R20, RZ, P5 ;  /* 0x000000ff14147207 */ /* 0x000fe20002800000 */
[----:B------:R-:W-:Y:S01]  /*03c0*/  IMAD.IADD R4, R16, 0x1, R21 ;  /* 0x0000000110047824 */ /* 0x000fe200078e0215 */
[----:B------:R-:W-:Y:S01]  /*03d0*/  SEL R5, R5, RZ, !P6 ;  /* 0x000000ff05057207 */ /* 0x000fe20007000000 */
[----:B------:R-:W-:-:S03]  /*03e0*/  IMAD.MOV.U32 R11, RZ, RZ, R23 ;  /* 0x000000ffff0b7224 */ /* 0x000fc600078e0017 */
[----:B------:R-:W-:Y:S01]  /*03f0*/  IADD3 R5, PT, PT, R5, R20, RZ ;  /* 0x0000001405057210 */ /* 0x000fe20007ffe0ff */
[----:B------:R-:W-:Y:S06]  /*0400*/  @!P0 BRA `(.L_x_207) ;  /* 0xfffffffc00808947 */ /* 0x000fec000383ffff */
.L_x_206:
[----:B------:R-:W-:Y:S05]  /*0410*/  BSYNC.RECONVERGENT B0 ;  /* 0x0000000000007941 */ /* 0x000fea0003800200 */
.L_x_205:
[----:B------:R-:W0:Y:S01]  /*0420*/  S2UR UR5, SR_CgaCtaId ;  /* 0x00000000000579c3 */ /* 0x000e220000008800 */
[C---:B------:R-:W-:Y:S01]  /*0430*/  LOP3.LUT R16, R17.reuse, 0x1f, RZ, 0xc0, !PT ;  /* 0x0000001f11107812 */ /* 0x040fe200078ec0ff */
[----:B------:R-:W-:Y:S01]  /*0440*/  UMOV UR4, 0x400 ;  /* 0x0000040000047882 */ /* 0x000fe20000000000 */
[----:B------:R-:W-:Y:S03]  /*0450*/  BSSY.RECONVERGENT B0, `(.L_x_208) ;  /* 0x00000ae000007945 */ /* 0x000fe60003800200 */
[----:B------:R-:W-:Y:S01]  /*0460*/  IMAD R19, R17, 0x2, -R16 ;  /* 0x0000000211137824 */ /* 0x000fe200078e0a10 */
[----:B0-----:R-:W-:-:S06]  /*0470*/  ULEA UR4, UR5, UR4, 0x18 ;  /* 0x0000000405047291 */ /* 0x001fcc000f8ec0ff */
[----:B------:R-:W-:-:S05]  /*0480*/  LEA R19, R19, UR4, 0x3 ;  /* 0x0000000413137c11 */ /* 0x000fca000f8e18ff */
[----:B------:R-:W-:Y:S01]  /*0490*/  IMAD R15, R0, 0x10, R19 ;  /* 0x00000010000f7824 */ /* 0x000fe200078e0213 */
[----:B------:R-:W-:Y:S04]  /*04a0*/  STS.64 [R19], RZ ;  /* 0x000000ff13007388 */ /* 0x000fe80000000a00 */
[----:B------:R-:W-:Y:S04]  /*04b0*/  STS.64 [R15], RZ ;  /* 0x000000ff0f007388 */ /* 0x000fe80000000a00 */
[----:B------:R-:W-:Y:S04]  /*04c0*/  STS.64 [R19+0x100], R10 ;  /* 0x0001000a13007388 */ /* 0x000fe80000000a00 */
[----:B------:R-:W-:Y:S04]  /*04d0*/  STS.64 [R15+0x100], R8 ;  /* 0x000100080f007388 */ /* 0x000fe80000000a00 */
[----:B------:R-:W0:Y:S04]  /*04e0*/  LDS.64 R22, [R19+0x100] ;  /* 0x0001000013167984 */ /* 0x000e280000000a00 */
[----:B------:R-:W1:Y:S01]  /*04f0*/  LDS.64 R20, [R19+0xf8] ;  /* 0x0000f80013147984 */ /* 0x000e620000000a00 */
[----:B0-----:R-:W-:Y:S01]  /*0500*/  IMAD.MOV.U32 R18, RZ, RZ, R23 ;  /* 0x000000ffff127224 */ /* 0x001fe200078e0017 */
[----:B-1----:R-:W-:Y:S01]  /*0510*/  DSETP.MAX.AND P0, P2, R22, R20, PT ;  /* 0x000000141600722a */ /* 0x002fe20003a0f000 */
[----:B------:R-:W-:-:S05]  /*0520*/  MOV R25, R21 ;  /* 0x0000001500197202 */ /* 0x000fca0000000f00 */
[----:B------:R-:W-:Y:S02]  /*0530*/  FSEL R27, R18, R25, P0 ;  /* 0x00000019121b7208 */ /* 0x000fe40000000000 */
[----:B------:R-:W-:-:S06]  /*0540*/  SEL R20, R22, R20, P0 ;  /* 0x0000001416147207 */ /* 0x000fcc0000000000 */
[----:B------:R-:W-:-:S05]  /*0550*/  @P2 LOP3.LUT R27, R25, 0x80000, RZ, 0xfc, !PT ;  /* 0x00080000191b2812 */ /* 0x000fca00078efcff */
[----:B------:R-:W-:-:S05]  /*0560*/  IMAD.MOV.U32 R21, RZ, RZ, R27 ;  /* 0x000000ffff157224 */ /* 0x000fca00078e001b */
[----:B------:R-:W-:Y:S04]  /*0570*/  STS.64 [R19+0x100], R20 ;  /* 0x0001001413007388 */ /* 0x000fe80000000a00 */
[----:B------:R-:W0:Y:S04]  /*0580*/  LDS.64 R10, [R15+0x100] ;  /* 0x000100000f0a7984 */ /* 0x000e280000000a00 */
[----:B------:R-:W1:Y:S01]  /*0590*/  LDS.64 R8, [R15+0xf8] ;  /* 0x0000f8000f087984 */ /* 0x000e620000000a00 */
[----:B0-----:R-:W-:Y:S01]  /*05a0*/  IMAD.MOV.U32 R18, RZ, RZ, R11 ;  /* 0x000000ffff127224 */ /* 0x001fe200078e000b */
[----:B-1----:R-:W-:Y:S01]  /*05b0*/  DSETP.MIN.AND P0, P2, R10, R8, PT ;  /* 0x000000080a00722a */ /* 0x002fe20003a00000 */
[----:B------:R-:W-:-:S05]  /*05c0*/  IMAD.MOV.U32 R23, RZ, RZ, R9 ;  /* 0x000000ffff177224 */ /* 0x000fca00078e0009 */
[----:B------:R-:W-:Y:S02]  /*05d0*/  FSEL R25, R18, R23, P0 ;  /* 0x0000001712197208 */ /* 0x000fe40000000000 */
[----:B------:R-:W-:-:S06]  /*05e0*/  SEL R8, R10, R8, P0 ;  /* 0x000000080a087207 */ /* 0x000fcc0000000000 */
[----:B------:R-:W-:-:S05]  /*05f0*/  @P2 LOP3.LUT R25, R23, 0x80000, RZ, 0xfc, !PT ;  /* 0x0008000017192812 */ /* 0x000fca00078efcff */
[----:B------:R-:W-:-:S05]  /*0600*/  IMAD.MOV.U32 R9, RZ, RZ, R25 ;  /* 0x000000ffff097224 */ /* 0x000fca00078e0019 */
[----:B------:R-:W-:Y:S04]  /*0610*/  STS.64 [R15+0x100], R8 ;  /* 0x000100080f007388 */ /* 0x000fe80000000a00 */
[----:B------:R-:W0:Y:S04]  /*0620*/  LDS.64 R20, [R19+0x100] ;  /* 0x0001000013147984 */ /* 0x000e280000000a00 */
[----:B------:R-:W1:Y:S01]  /*0630*/  LDS.64 R10, [R19+0xf0] ;  /* 0x0000f000130a7984 */ /* 0x000e620000000a00 */
[----:B0-----:R-:W-:Y:S01]  /*0640*/  MOV R18, R21 ;  /* 0x0000001500127202 */ /* 0x001fe20000000f00 */
[----:B-1----:R-:W-:Y:S01]  /*0650*/  DSETP.MAX.AND P0, P2, R20, R10, PT ;  /* 0x0000000a1400722a */ /* 0x002fe20003a0f000 */
        /* <DEDUP_REMOVED lines=13> */
[----:B------:R-:W-:-:S04]  /*0730*/  @P2 LOP3.LUT R25, R23, 0x80000, RZ, 0xfc, !PT ;  /* 0x0008000017192812 */ /* 0x000fc800078efcff */
[----:B------:R-:W-:-:S05]  /*0740*/  MOV R9, R25 ;  /* 0x0000001900097202 */ /* 0x000fca0000000f00 */
[----:B------:R-:W-:Y:S04]  /*0750*/  STS.64 [R15+0x100], R8 ;  /* 0x000100080f007388 */ /* 0x000fe80000000a00 */
[----:B------:R-:W0:Y:S04]  /*0760*/  LDS.64 R20, [R19+0x100] ;  /* 0x0001000013147984 */ /* 0x000e280000000a00 */
[----:B------:R-:W1:Y:S01]  /*0770*/  LDS.64 R10, [R19+0xe0] ;  /* 0x0000e000130a7984 */ /* 0x000e620000000a00 */
[----:B0-----:R-:W-:Y:S01]  /*0780*/  IMAD.MOV.U32 R18, RZ, RZ, R21 ;  /* 0x000000ffff127224 */ /* 0x001fe200078e0015 */
        /* <DEDUP_REMOVED lines=50> */
[----:B-1----:R-:W-:Y:S01]  /*0ab0*/  DSETP.MIN.AND P0, P2, R20, R8, PT ;  /* 0x000000081400722a */ /* 0x002fe20003a00000 */
[----:B------:R-:W-:-:S05]  /*0ac0*/  IMAD.MOV.U32 R23, RZ, RZ, R9 ;  /* 0x000000ffff177224 */ /* 0x000fca00078e0009 */
[----:B------:R-:W-:Y:S02]  /*0ad0*/  FSEL R25, R18, R23, P0 ;  /* 0x0000001712197208 */ /* 0x000fe40000000000 */
[----:B------:R-:W-:Y:S02]  /*0ae0*/  SEL R8, R20, R8, P0 ;  /* 0x0000000814087207 */ /* 0x000fe40000000000 */
[----:B------:R-:W-:-:S04]  /*0af0*/  ISETP.NE.AND P0, PT, R16, 0x1f, PT ;  /* 0x0000001f1000780c */ /* 0x000fc80003f05270 */
[----:B------:R-:W-:-:S05]  /*0b00*/  @P2 LOP3.LUT R25, R23, 0x80000, RZ, 0xfc, !PT ;  /* 0x0008000017192812 */ /* 0x000fca00078efcff */
[----:B------:R-:W-:-:S04]  /*0b10*/  IMAD.MOV.U32 R9, RZ, RZ, R25 ;  /* 0x000000ffff097224 */ /* 0x000fc800078e0019 */
[----:B------:R-:W-:Y:S01]  /*0b20*/  @!P0 SHF.R.U32.HI R16, RZ, 0x2, R17 ;  /* 0x00000002ff108819 */ /* 0x000fe20000011611 */
[----:B------:R-:W-:Y:S03]  /*0b30*/  STS.64 [R15+0x100], R8 ;  /* 0x000100080f007388 */ /* 0x000fe60000000a00 */
[----:B------:R-:W-:Y:S01]  /*0b40*/  @!P0 LOP3.LUT R21, R16, 0xf8, RZ, 0xc0, !PT ;  /* 0x000000f810158812 */ /* 0x000fe200078ec0ff */
[----:B------:R-:W0:Y:S01]  /*0b50*/  LDS.64 R18, [R19+0x100] ;  /* 0x0001000013127984 */ /* 0x000e220000000a00 */
[----:B------:R-:W-:-:S03]  /*0b60*/  SHF.R.U32.HI R16, RZ, 0x5, R0 ;  /* 0x00000005ff107819 */ /* 0x000fc60000011600 */
[----:B------:R-:W1:Y:S01]  /*0b70*/  LDS.64 R10, [R15+0x100] ;  /* 0x000100000f0a7984 */ /* 0x000e620000000a00 */
[----:B------:R-:W-:Y:S01]  /*0b80*/  @!P0 VIADD R23, R21, UR4 ;  /* 0x0000000415178c36 */ /* 0x000fe20008000000 */
[----:B------:R-:W-:Y:S04]  /*0b90*/  BAR.SYNC.DEFER_BLOCKING 0x0 ;  /* 0x0000000000007b1d */ /* 0x000fe80000010000 */
[----:B------:R-:W-:Y:S02]  /*0ba0*/  @!P0 LEA R23, R0, R23, 0x4 ;  /* 0x0000001700178211 */ /* 0x000fe400078e20ff */
[----:B0-----:R0:W-:Y:S04]  /*0bb0*/  @!P0 STS.64 [R21+UR4], R18 ;  /* 0x0000001215008988 */ /* 0x0011e80008000a04 */
[----:B-1----:R0:W-:Y:S01]  /*0bc0*/  @!P0 STS.64 [R23], R10 ;  /* 0x0000000a17008388 */ /* 0x0021e20000000a00 */
[----:B------:R-:W-:Y:S01]  /*0bd0*/  BAR.SYNC.DEFER_BLOCKING 0x0 ;  /* 0x0000000000007b1d */ /* 0x000fe20000010000 */
[----:B------:R-:W-:-:S13]  /*0be0*/  ISETP.GE.U32.AND P0, PT, R17, R16, PT ;  /* 0x000000101100720c */ /* 0x000fda0003f06070 */
[----:B0-----:R-:W-:Y:S05]  /*0bf0*/  @P0 BRA `(.L_x_209) ;  /* 0x0000000000cc0947 */ /* 0x001fea0003800000 */
[----:B------:R-:W-:Y:S01]  /*0c00*/  LEA R21, R17, UR4, 0x3 ;  /* 0x0000000411157c11 */ /* 0x000fe2000f8e18ff */
[----:B------:R-:W-:Y:S01]  /*0c10*/  VIADD R22, R16, 0xffffffff ;  /* 0xffffffff10167836 */ /* 0x000fe20000000000 */
[----:B------:R-:W-:-:S03]  /*0c20*/  ISETP.GE.U32.AND P0, PT, R0, 0x40, PT ;  /* 0x000000400000780c */ /* 0x000fc60003f06070 */
[----:B------:R-:W-:Y:S01]  /*0c30*/  IMAD R15, R0, 0x10, R21 ;  /* 0x00000010000f7824 */ /* 0x000fe200078e0215 */
[----:B------:R-:W-:Y:S01]  /*0c40*/  LOP3.LUT R24, R22, R17, RZ, 0xc0, !PT ;  /* 0x0000001116187212 */ /* 0x000fe200078ec0ff */
[----:B------:R-:W0:Y:S04]  /*0c50*/  LDS.64 R20, [R21] ;  /* 0x0000000015147984 */ /* 0x000e280000000a00 */
[----:B------:R-:W1:Y:S01]  /*0c60*/  LDS.64 R8, [R15] ;  /* 0x000000000f087984 */ /* 0x000e620000000a00 */
[----:B------:R-:W-:-:S05]  /*0c70*/  IMAD R22, R17, 0x2, -R24 ;  /* 0x0000000211167824 */ /* 0x000fca00078e0a18 */
[----:B------:R-:W-:-:S04]  /*0c80*/  LEA R25, R22, UR4, 0x3 ;  /* 0x0000000416197c11 */ /* 0x000fc8000f8e18ff */
[----:B------:R-:W-:Y:S01]  /*0c90*/  LEA R26, R0, R25, 0x4 ;  /* 0x00000019001a7211 */ /* 0x000fe200078e20ff */
[----:B------:R-:W-:Y:S01]  /*0ca0*/  IMAD R23, R16, 0x8, R25 ;  /* 0x0000000810177824 */ /* 0x000fe200078e0219 */
[----:B------:R2:W-:Y:S03]  /*0cb0*/  STS.64 [R25], RZ ;  /* 0x000000ff19007388 */ /* 0x0005e60000000a00 */
[----:B------:R-:W-:Y:S01]  /*0cc0*/  IMAD R22, R0, 0x10, R23 ;  /* 0x0000001000167824 */ /* 0x000fe200078e0217 */
[----:B------:R2:W-:Y:S04]  /*0cd0*/  STS.64 [R26], RZ ;  /* 0x000000ff1a007388 */ /* 0x0005e80000000a00 */
[----:B0-----:R2:W-:Y:S04]  /*0ce0*/  STS.64 [R23], R20 ;  /* 0x0000001417007388 */ /* 0x0015e80000000a00 */
[----:B-1----:R2:W-:Y:S01]  /*0cf0*/  STS.64 [R22], R8 ;  /* 0x0000000816007388 */ /* 0x0025e20000000a00 */
[----:B------:R-:W-:Y:S05]  /*0d00*/  @!P0 BRA `(.L_x_210) ;  /* 0x0000000000748947 */ /* 0x000fea0003800000 */
[----:B--2---:R-:W-:Y:S01]  /*0d10*/  IMAD R9, R17, 0x2, -R24 ;  /* 0x0000000211097824 */ /* 0x004fe200078e0a18 */
[----:B------:R-:W-:-:S03]  /*0d20*/  UMOV UR5, 0x1 ;  /* 0x0000000100057882 */ /* 0x000fc60000000000 */
[----:B------:R-:W-:-:S07]  /*0d30*/  IMAD.IADD R24, R16, 0x1, R9 ;  /* 0x0000000110187824 */ /* 0x000fce00078e0209 */
.L_x_211:
[----:B------:R-:W-:Y:S01]  /*0d40*/  VIADD R25, R24, -UR5 ;  /* 0x8000000518197c36 */ /* 0x000fe20008000000 */
[----:B0-----:R-:W0:Y:S01]  /*0d50*/  LDS.64 R8, [R23] ;  /* 0x0000000017087984 */ /* 0x001e220000000a00 */
[----:B------:R-:W-:-:S03]  /*0d60*/  USHF.L.U32 UR5, UR5, 0x1, URZ ;  /* 0x0000000105057899 */ /* 0x000fc600080006ff */
[----:B------:R-:W-:-:S05]  /*0d70*/  LEA R25, R25, UR4, 0x3 ;  /* 0x0000000419197c11 */ /* 0x000fca000f8e18ff */
[----:B------:R-:W1:Y:S01]  /*0d80*/  LDS.64 R20, [R25] ;  /* 0x0000000019147984 */ /* 0x000e620000000a00 */
[----:B0-----:R-:W-:Y:S01]  /*0d90*/  MOV R26, R8 ;  /* 0x00000008001a7202 */ /* 0x001fe20000000f00 */
[----:B-1----:R-:W-:Y:S01]  /*0da0*/  DSETP.MAX.AND P0, P2, R8, R20, PT ;  /* 0x000000140800722a */ /* 0x002fe20003a0f000 */
[----:B------:R-:W-:Y:S02]  /*0db0*/  IMAD.MOV.U32 R27, RZ, RZ, R20 ;  /* 0x000000ffff1b7224 */ /* 0x000fe400078e0014 */
[----:B------:R-:W-:-:S03]  /*0dc0*/  IMAD R20, R0, 0x10, R25 ;  /* 0x0000001000147824 */ /* 0x000fc600078e0219 */
[----:B------:R-:W-:Y:S02]  /*0dd0*/  FSEL R9, R9, R21, P0 ;  /* 0x0000001509097208 */ /* 0x000fe40000000000 */
[----:B------:R-:W-:-:S06]  /*0de0*/  SEL R26, R26, R27, P0 ;  /* 0x0000001b1a1a7207 */ /* 0x000fcc0000000000 */
[----:B------:R-:W-:-:S05]  /*0df0*/  @P2 LOP3.LUT R9, R21, 0x80000, RZ, 0xfc, !PT ;  /* 0x0008000015092812 */ /* 0x000fca00078efcff */
[----:B------:R-:W-:-:S05]  /*0e00*/  IMAD.MOV.U32 R27, RZ, RZ, R9 ;  /* 0x000000ffff1b7224 */ /* 0x000fca00078e0009 */
[----:B------:R-:W-:Y:S04]  /*0e10*/  STS.64 [R23], R26 ;  /* 0x0000001a17007388 */ /* 0x000fe80000000a00 */
[----:B------:R-:W0:Y:S04]  /*0e20*/  LDS.64 R8, [R22] ;  /* 0x0000000016087984 */ /* 0x000e280000000a00 */
[----:B------:R-:W1:Y:S01]  /*0e30*/  LDS.64 R20, [R20] ;  /* 0x0000000014147984 */ /* 0x000e620000000a00 */
[----:B0-----:R-:W-:Y:S01]  /*0e40*/  IMAD.MOV.U32 R25, RZ, RZ, R8 ;  /* 0x000000ffff197224 */ /* 0x001fe200078e0008 */
[----:B-1----:R-:W-:Y:S01]  /*0e50*/  DSETP.MIN.AND P0, P2, R8, R20, PT ;  /* 0x000000140800722a */ /* 0x002fe20003a00000 */
[----:B------:R-:W-:Y:S01]  /*0e60*/  MOV R28, R21 ;  /* 0x00000015001c7202 */ /* 0x000fe20000000f00 */
[----:B------:R-:W-:-:S04]  /*0e70*/  IMAD.MOV.U32 R8, RZ, RZ, R20 ;  /* 0x000000ffff087224 */ /* 0x000fc800078e0014 */
[----:B------:R-:W-:Y:S02]  /*0e80*/  FSEL R9, R9, R28, P0 ;  /* 0x0000001c09097208 */ /* 0x000fe40000000000 */
[----:B------:R-:W-:Y:S02]  /*0e90*/  SEL R8, R25, R8, P0 ;  /* 0x0000000819087207 */ /* 0x000fe40000000000 */
[----:B------:R-:W-:-:S04]  /*0ea0*/  ISETP.LE.U32.AND P0, PT, R16, UR5, PT ;  /* 0x0000000510007c0c */ /* 0x000fc8000bf03070 */
[----:B------:R-:W-:-:S05]  /*0eb0*/  @P2 LOP3.LUT R9, R28, 0x80000, RZ, 0xfc, !PT ;  /* 0x000800001c092812 */ /* 0x000fca00078efcff */
[----:B------:R0:W-:Y:S04]  /*0ec0*/  STS.64 [R22], R8 ;  /* 0x0000000816007388 */ /* 0x0001e80000000a00 */
[----:B------:R-:W-:Y:S05]  /*0ed0*/  @!P0 BRA `(.L_x_211) ;  /* 0xfffffffc00988947 */ /* 0x000fea000383ffff */
.L_x_210:
[----:B0-2---:R-:W0:Y:S01]  /*0ee0*/  LDS.64 R8, [R23] ;  /* 0x0000000017087984 */ /* 0x005e220000000a00 */
[----:B------:R-:W-:-:S03]  /*0ef0*/  LEA R25, R17, UR4, 0x3 ;  /* 0x0000000411197c11 */ /* 0x000fc6000f8e18ff */
[----:B------:R-:W1:Y:S04]  /*0f00*/  LDS.64 R20, [R22] ;  /* 0x0000000016147984 */ /* 0x000e680000000a00 */
[----:B0-----:R0:W-:Y:S04]  /*0f10*/  STS.64 [R25], R8 ;  /* 0x0000000819007388 */ /* 0x0011e80000000a00 */
[----:B-1----:R0:W-:Y:S02]  /*0f20*/  STS.64 [R15], R20 ;  /* 0x000000140f007388 */ /* 0x0021e40000000a00 */
.L_x_209:
[----:B------:R-:W-:Y:S05]  /*0f30*/  BSYNC.RECONVERGENT B0 ;  /* 0x0000000000007941 */ /* 0x000fea0003800200 */
.L_x_208:
[----:B------:R-:W-:Y:S01]  /*0f40*/  BAR.SYNC.DEFER_BLOCKING 0x0 ;  /* 0x0000000000007b1d */ /* 0x000fe20000010000 */
[----:B0-----:R-:W-:Y:S01]  /*0f50*/  SHF.R.U32.HI R15, RZ, 0x5, R17 ;  /* 0x00000005ff0f7819 */ /* 0x001fe20000011611 */
[----:B------:R-:W-:Y:S02]  /*0f60*/  IMAD.MOV.U32 R22, RZ, RZ, R18 ;  /* 0x000000ffff167224 */ /* 0x000fe400078e0012 */
[----:B------:R-:W-:Y:S01]  /*0f70*/  VIADD R26, R0, 0xffffffff ;  /* 0xffffffff001a7836 */ /* 0x000fe20000000000 */
[----:B------:R-:W-:-:S05]  /*0f80*/  LEA R24, R15, UR4, 0x3 ;  /* 0x000000040f187c11 */ /* 0x000fca000f8e18ff */
[----:B------:R-:W-:Y:S01]  /*0f90*/  IMAD R8, R0, 0x10, R24 ;  /* 0x0000001000087824 */ /* 0x000fe200078e0218 */
[----:B------:R-:W0:Y:S05]  /*0fa0*/  LDS.64 R20, [R24] ;  /* 0x0000000018147984 */ /* 0x000e2a0000000a00 */
[----:B------:R-:W1:Y:S01]  /*0fb0*/  LDS.64 R8, [R8] ;  /* 0x0000000008087984 */ /* 0x000e620000000a00 */
[----:B------:R-:W-:Y:S06]  /*0fc0*/  BAR.SYNC.DEFER_BLOCKING 0x0 ;  /* 0x0000000000007b1d */ /* 0x000fec0000010000 */
[----:B0-----:R-:W-:Y:S01]  /*0fd0*/  DSETP.MAX.AND P0, P2, R18, R20, PT ;  /* 0x000000141200722a */ /* 0x001fe20003a0f000 */
[----:B------:R-:W-:Y:S01]  /*0fe0*/  IMAD.MOV.U32 R18, RZ, RZ, R10 ;  /* 0x000000ffff127224 */ /* 0x000fe200078e000a */
[----:B-1----:R-:W-:Y:S01]  /*0ff0*/  DSETP.MIN.AND P3, P4, R10, R8, PT ;  /* 0x000000080a00722a */ /* 0x002fe20003c60000 */
[----:B------:R-:W-:-:S03]  /*1000*/  MOV R10, R21 ;  /* 0x00000015000a7202 */ /* 0x000fc60000000f00 */
[----:B------:R-:W-:Y:S02]  /*1010*/  SEL R22, R22, R20, P0 ;  /* 0x0000001416167207 */ /* 0x000fe40000000000 */
[----:B------:R-:W-:Y:S02]  /*1020*/  FSEL R23, R19, R10, P0 ;  /* 0x0000000a13177208 */ /* 0x000fe40000000000 */
[----:B------:R-:W-:-:S04]  /*1030*/  ISETP.NE.AND P0, PT, R17, R26, PT ;  /* 0x0000001a1100720c */ /* 0x000fc80003f05270 */
[----:B------:R-:W-:Y:S01]  /*1040*/  @P2 LOP3.LUT R23, R10, 0x80000, RZ, 0xfc, !PT ;  /* 0x000800000a172812 */ /* 0x000fe200078efcff */
[----:B------:R-:W-:Y:S01]  /*1050*/  IMAD.MOV.U32 R10, RZ, RZ, R9 ;  /* 0x000000ffff0a7224 */ /* 0x000fe200078e0009 */
[----:B------:R-:W-:-:S04]  /*1060*/  SEL R18, R18, R8, P3 ;  /* 0x0000000812127207 */ /* 0x000fc80001800000 */
[----:B------:R-:W-:Y:S02]  /*1070*/  FSEL R19, R11, R10, P3 ;  /* 0x0000000a0b137208 */ /* 0x000fe40001800000 */
[----:B------:R-:W-:Y:S01]  /*1080*/  @P4 LOP3.LUT R19, R10, 0x80000, RZ, 0xfc, !PT ;  /* 0x000800000a134812 */ /* 0x000fe200078efcff */
[----:B------:R-:W-:Y:S06]  /*1090*/  @P0 BRA `(.L_x_212) ;  /* 0x0000000000980947 */ /* 0x000fec0003800000 */
[----:B------:R-:W0:Y:S02]  /*10a0*/  LDC.64 R20, c[0x0][0x398] ;  /* 0x0000e600ff147b82 */ /* 0x000e240000000a00 */
[----:B0-----:R-:W-:-:S05]  /*10b0*/  IMAD.WIDE.U32 R20, R14, 0x30, R20 ;  /* 0x000000300e147825 */ /* 0x001fca00078e0014 */
[----:B------:R0:W5:Y:S01]  /*10c0*/  LDG.E.64 R8, desc[UR6][R20.64+0x18] ;  /* 0x0000180614087981 */ /* 0x000162000c1e1b00 */
[----:B------:R-:W-:Y:S01]  /*10d0*/  BSSY B0, `(.L_x_213) ;  /* 0x0000011000007945 */ /* 0x000fe20003800000 */
.L_x_214:
[----:B-----5:R-:W-:Y:S01]  /*10e0*/  DSETP.MAX.AND P0, P2, R22, R8, PT ;  /* 0x000000081600722a */ /* 0x020fe20003a0f000 */
[----:B------:R-:W-:Y:S01]  /*10f0*/  IMAD.MOV.U32 R10, RZ, RZ, R23 ;  /* 0x000000ffff0a7224 */ /* 0x000fe200078e0017 */
[----:B------:R-:W-:Y:S01]  /*1100*/  MOV R11, R9 ;  /* 0x00000009000b7202 */ /* 0x000fe20000000f00 */
[----:B------:R-:W-:Y:S05]  /*1110*/  YIELD ;  /* 0x0000000000007946 */ /* 0x000fea0003800000 */
[----:B------:R-:W-:Y:S01]  /*1120*/  FSEL R25, R10, R11, P0 ;  /* 0x0000000b0a197208 */ /* 0x000fe20000000000 */
[----:B------:R-:W-:-:S05]  /*1130*/  IMAD.MOV.U32 R10, RZ, RZ, R22 ;  /* 0x000000ffff0a7224 */ /* 0x000fca00078e0016 */
[----:B------:R-:W-:Y:S01]  /*1140*/  @P2 LOP3.LUT R25, R11, 0x80000, RZ, 0xfc, !PT ;  /* 0x000800000b192812 */ /* 0x000fe200078efcff */
[----:B------:R-:W-:-:S05]  /*1150*/  IMAD.MOV.U32 R11, RZ, RZ, R8 ;  /* 0x000000ffff0b7224 */ /* 0x000fca00078e0008 */
[----:B------:R-:W-:Y:S01]  /*1160*/  SEL R10, R10, R11, P0 ;  /* 0x0000000b0a0a7207 */ /* 0x000fe20000000000 */
[----:B------:R-:W-:-:S06]  /*1170*/  IMAD.MOV.U32 R11, RZ, RZ, R25 ;  /* 0x000000ffff0b7224 */ /* 0x000fcc00078e0019 */
[----:B------:R-:W2:Y:S02]  /*1180*/  ATOMG.E.CAS.64.STRONG.GPU PT, R10, [R20+0x18], R8, R10 ;  /* 0x00001808140a73a9 */ /* 0x000ea400001ee50a */
[-C--:B--2---:R-:W-:Y:S02]  /*1190*/  ISETP.NE.U32.AND P0, PT, R8, R10.reuse, PT ;  /* 0x0000000a0800720c */ /* 0x084fe40003f05070 */
[----:B------:R-:W-:Y:S02]  /*11a0*/  MOV R8, R10 ;  /* 0x0000000a00087202 */ /* 0x000fe40000000f00 */
[----:B------:R-:W-:Y:S01]  /*11b0*/  ISETP.NE.AND.EX P0, PT, R9, R11, PT, P0 ;  /* 0x0000000b0900720c */ /* 0x000fe20003f05300 */
[----:B------:R-:W-:-:S12]  /*11c0*/  IMAD.MOV.U32 R9, RZ, RZ, R11 ;  /* 0x000000ffff097224 */ /* 0x000fd800078e000b */
[----:B------:R-:W-:Y:S05]  /*11d0*/  @P0 BRA `(.L_x_214) ;  /* 0xfffffffc00c00947 */ /* 0x000fea000383ffff */
[----:B------:R-:W-:Y:S05]  /*11e0*/  BSYNC B0 ;  /* 0x0000000000007941 */ /* 0x000fea0003800000 */
.L_x_213:
[----:B------:R1:W5:Y:S02]  /*11f0*/  LDG.E.64 R8, desc[UR6][R20.64+0x20] ;  /* 0x0000200614087981 */ /* 0x000364000c1e1b00 */
.L_x_215:
[----:B-----5:R-:W-:Y:S01]  /*1200*/  DSETP.MIN.AND P0, P2, R18, R8, PT ;  /* 0x000000081200722a */ /* 0x020fe20003a00000 */
[----:B------:R-:W-:Y:S01]  /*1210*/  IMAD.MOV.U32 R10, RZ, RZ, R19 ;  /* 0x000000ffff0a7224 */ /* 0x000fe200078e0013 */
[----:B------:R-:W-:Y:S05]  /*1220*/  YIELD ;  /* 0x0000000000007946 */ /* 0x000fea0003800000 */
[----:B------:R-:W-:Y:S02]  /*1230*/  IMAD.MOV.U32 R23, RZ, RZ, R9 ;  /* 0x000000ffff177224 */ /* 0x000fe400078e0009 */
[----:B------:R-:W-:-:S03]  /*1240*/  IMAD.MOV.U32 R11, RZ, RZ, R8 ;  /* 0x000000ffff0b7224 */ /* 0x000fc600078e0008 */
[----:B------:R-:W-:Y:S02]  /*1250*/  FSEL R25, R10, R23, P0 ;  /* 0x000000170a197208 */ /* 0x000fe40000000000 */
[----:B------:R-:W-:Y:S02]  /*1260*/  MOV R10, R18 ;  /* 0x00000012000a7202 */ /* 0x000fe40000000f00 */
[----:B------:R-:W-:Y:S02]  /*1270*/  @P2 LOP3.LUT R25, R23, 0x80000, RZ, 0xfc, !PT ;  /* 0x0008000017192812 */ /* 0x000fe400078efcff */
[----:B------:R-:W-:-:S03]  /*1280*/  SEL R10, R10, R11, P0 ;  /* 0x0000000b0a0a7207 */ /* 0x000fc60000000000 */
[----:B------:R-:W-:-:S06]  /*1290*/  IMAD.MOV.U32 R11, RZ, RZ, R25 ;  /* 0x000000ffff0b7224 */ /* 0x000fcc00078e0019 */
[----:B------:R-:W2:Y:S02]  /*12a0*/  ATOMG.E.CAS.64.STRONG.GPU PT, R10, [R20+0x20], R8, R10 ;  /* 0x00002008140a73a9 */ /* 0x000ea400001ee50a */
[----:B--2---:R-:W-:Y:S01]  /*12b0*/  ISETP.NE.U32.AND P0, PT, R8, R10, PT ;  /* 0x0000000a0800720c */ /* 0x004fe20003f05070 */
[----:B------:R-:W-:-:S03]  /*12c0*/  IMAD.MOV.U32 R8, RZ, RZ, R10 ;  /* 0x000000ffff087224 */ /* 0x000fc600078e000a */
[-C--:B------:R-:W-:Y:S02]  /*12d0*/  ISETP.NE.AND.EX P0, PT, R9, R11.reuse, PT, P0 ;  /* 0x0000000b0900720c */ /* 0x080fe40003f05300 */
[----:B------:R-:W-:-:S11]  /*12e0*/  MOV R9, R11 ;  /* 0x0000000b00097202 */ /* 0x000fd60000000f00 */
[----:B------:R-:W-:Y:S05]  /*12f0*/  @P0 BRA `(.L_x_215) ;  /* 0xfffffffc00c00947 */ /* 0x000fea000383ffff */
.L_x_212:
[----:B------:R-:W-:Y:S01]  /*1300*/  ISETP.GE.U32.AND P0, PT, R0, 0x21, PT ;  /* 0x000000210000780c */ /* 0x000fe20003f06070 */
[----:B------:R-:W-:Y:S05]  /*1310*/  WARPSYNC.ALL ;  /* 0x0000000000007948 */ /* 0x000fea0003800000 */
[----:B------:R-:W-:Y:S07]  /*1320*/  BAR.SYNC.DEFER_BLOCKING 0x0 ;  /* 0x0000000000007b1d */ /* 0x000fee0000010000 */
[----:B------:R-:W-:Y:S05]  /*1330*/  @!P0 BRA `(.L_x_216) ;  /* 0x0000000400bc8947 */ /* 0x000fea0003800000 */
[C---:B------:R-:W-:Y:S01]  /*1340*/  LOP3.LUT R8, R17.reuse, 0x1f, RZ, 0xc0, !PT ;  /* 0x0000001f11087812 */ /* 0x040fe200078ec0ff */
[----:B------:R-:W-:Y:S03]  /*1350*/  BSSY.RECONVERGENT B0, `(.L_x_217) ;  /* 0x0000065000007945 */ /* 0x000fe60003800200 */
[----:B------:R-:W-:Y:S01]  /*1360*/  ISETP.NE.AND P0, PT, R8, 0x1f, PT ;  /* 0x0000001f0800780c */ /* 0x000fe20003f05270 */
[----:B------:R-:W-:-:S05]  /*1370*/  IMAD R9, R17, 0x2, -R8 ;  /* 0x0000000211097824 */ /* 0x000fca00078e0a08 */
[----:B------:R-:W-:-:S05]  /*1380*/  LEA R10, R9, UR4, 0x3 ;  /* 0x00000004090a7c11 */ /* 0x000fca000f8e18ff */
[----:B------:R-:W-:-:S04]  /*1390*/  IMAD R9, R9, -0x4, R10 ;  /* 0xfffffffc09097824 */ /* 0x000fc800078e020a */
[----:B------:R-:W-:Y:S01]  /*13a0*/  IMAD R10, R0, 0x8, R9 ;  /* 0x00000008000a7824 */ /* 0x000fe200078e0209 */
[----:B------:R-:W-:Y:S04]  /*13b0*/  STS [R9], RZ ;  /* 0x000000ff09007388 */ /* 0x000fe80000000800 */
[----:B------:R-:W-:Y:S04]  /*13c0*/  STS [R10], RZ ;  /* 0x000000ff0a007388 */ /* 0x000fe80000000800 */
[----:B------:R-:W-:Y:S04]  /*13d0*/  STS [R9+0x80], R4 ;  /* 0x0000800409007388 */ /* 0x000fe80000000800 */
[----:B------:R-:W-:Y:S04]  /*13e0*/  STS [R10+0x80], R5 ;  /* 0x000080050a007388 */ /* 0x000fe80000000800 */
[----:B------:R-:W-:Y:S04]  /*13f0*/  LDS R11, [R9+0x7c] ;  /* 0x00007c00090b7984 */ /* 0x000fe80000000800 */
[----:B------:R-:W2:Y:S02]  /*1400*/  LDS R18, [R9+0x80] ;  /* 0x0000800009127984 */ /* 0x000ea40000000800 */
[----:B--2---:R-:W-:-:S05]  /*1410*/  IMAD.IADD R18, R11, 0x1, R18 ;  /* 0x000000010b127824 */ /* 0x004fca00078e0212 */
[----:B------:R-:W-:Y:S04]  /*1420*/  STS [R9+0x80], R18 ;  /* 0x0000801209007388 */ /* 0x000fe80000000800 */
[----:B------:R-:W-:Y:S04]  /*1430*/  LDS R11, [R10+0x7c] ;  /* 0x00007c000a0b7984 */ /* 0x000fe80000000800 */
[----:B01----:R-:W0:Y:S02]  /*1440*/  LDS R20, [R10+0x80] ;  /* 0x000080000a147984 */ /* 0x003e240000000800 */
[----:B0-----:R-:W-:-:S05]  /*1450*/  IADD3 R11, PT, PT, R11, R20, RZ ;  /* 0x000000140b0b7210 */ /* 0x001fca0007ffe0ff */
[----:B------:R-:W-:Y:S04]  /*1460*/  STS [R10+0x80], R11 ;  /* 0x0000800b0a007388 */ /* 0x000fe80000000800 */
[----:B------:R-:W-:Y:S04]  /*1470*/  LDS R19, [R9+0x78] ;  /* 0x0000780009137984 */ /* 0x000fe80000000800 */
[----:B------:R-:W0:Y:S02]  /*1480*/  LDS R4, [R9+0x80] ;  /* 0x0000800009047984 */ /* 0x000e240000000800 */
[----:B0-----:R-:W-:-:S05]  /*1490*/  IMAD.IADD R4, R19, 0x1, R4 ;  /* 0x0000000113047824 */ /* 0x001fca00078e0204 */
        /* <DEDUP_REMOVED lines=20> */
[----:B------:R0:W-:Y:S04]  /*15e0*/  STS [R10+0x80], R19 ;  /* 0x000080130a007388 */ /* 0x0001e80000000800 */
[----:B------:R-:W-:Y:S04]  /*15f0*/  LDS R5, [R9+0x40] ;  /* 0x0000400009057984 */ /* 0x000fe80000000800 */
[----:B------:R-:W1:Y:S01]  /*1600*/  LDS R18, [R9+0x80] ;  /* 0x0000800009127984 */ /* 0x000e620000000800 */
[----:B0-----:R-:W-:-:S04]  /*1610*/  @!P0 IMAD R19, R15, -0x4, R24 ;  /* 0xfffffffc0f138824 */ /* 0x001fc800078e0218 */
[----:B------:R-:W-:Y:S02]  /*1620*/  @!P0 IMAD R8, R0, 0x8, R19 ;  /* 0x0000000800088824 */ /* 0x000fe400078e0213 */
[----:B-1----:R-:W-:-:S05]  /*1630*/  IMAD.IADD R18, R5, 0x1, R18 ;  /* 0x0000000105127824 */ /* 0x002fca00078e0212 */
[----:B------:R-:W-:Y:S04]  /*1640*/  STS [R9+0x80], R18 ;  /* 0x0000801209007388 */ /* 0x000fe80000000800 */
[----:B------:R-:W-:Y:S04]  /*1650*/  LDS R5, [R10+0x40] ;  /* 0x000040000a057984 */ /* 0x000fe80000000800 */
[----:B------:R-:W0:Y:S02]  /*1660*/  LDS R20, [R10+0x80] ;  /* 0x000080000a147984 */ /* 0x000e240000000800 */
[----:B0-----:R-:W-:-:S05]  /*1670*/  IADD3 R11, PT, PT, R5, R20, RZ ;  /* 0x00000014050b7210 */ /* 0x001fca0007ffe0ff */
[----:B------:R-:W-:Y:S04]  /*1680*/  STS [R10+0x80], R11 ;  /* 0x0000800b0a007388 */ /* 0x000fe80000000800 */
[----:B------:R-:W0:Y:S04]  /*1690*/  LDS R4, [R9+0x80] ;  /* 0x0000800009047984 */ /* 0x000e280000000800 */
[----:B------:R-:W1:Y:S01]  /*16a0*/  LDS R5, [R10+0x80] ;  /* 0x000080000a057984 */ /* 0x000e620000000800 */
[----:B------:R-:W-:Y:S06]  /*16b0*/  BAR.SYNC.DEFER_BLOCKING 0x0 ;  /* 0x0000000000007b1d */ /* 0x000fec0000010000 */
[----:B0-----:R0:W-:Y:S04]  /*16c0*/  @!P0 STS [R19], R4 ;  /* 0x0000000413008388 */ /* 0x0011e80000000800 */
[----:B-1----:R0:W-:Y:S01]  /*16d0*/  @!P0 STS [R8], R5 ;  /* 0x0000000508008388 */ /* 0x0021e20000000800 */
[----:B------:R-:W-:Y:S01]  /*16e0*/  BAR.SYNC.DEFER_BLOCKING 0x0 ;  /* 0x0000000000007b1d */ /* 0x000fe20000010000 */
[----:B------:R-:W-:-:S13]  /*16f0*/  ISETP.GE.U32.AND P0, PT, R17, R16, PT ;  /* 0x000000101100720c */ /* 0x000fda0003f06070 */
[----:B0-----:R-:W-:Y:S05]  /*1700*/  @P0 BRA `(.L_x_218) ;  /* 0x0000000000a40947 */ /* 0x001fea0003800000 */
[----:B------:R-:W-:Y:S01]  /*1710*/  LEA R8, R17, UR4, 0x3 ;  /* 0x0000000411087c11 */ /* 0x000fe2000f8e18ff */
[----:B------:R-:W-:Y:S01]  /*1720*/  VIADD R18, R16, 0xffffffff ;  /* 0xffffffff10127836 */ /* 0x000fe20000000000 */
[----:B------:R-:W-:-:S03]  /*1730*/  ISETP.GE.U32.AND P0, PT, R0, 0x40, PT ;  /* 0x000000400000780c */ /* 0x000fc60003f06070 */
[----:B------:R-:W-:Y:S01]  /*1740*/  IMAD R9, R17, -0x4, R8 ;  /* 0xfffffffc11097824 */ /* 0x000fe200078e0208 */
[----:B------:R-:W-:-:S03]  /*1750*/  LOP3.LUT R22, R18, R17, RZ, 0xc0, !PT ;  /* 0x0000001112167212 */ /* 0x000fc600078ec0ff */
[----:B------:R-:W-:Y:S01]  /*1760*/  IMAD R8, R0, 0x8, R9 ;  /* 0x0000000800087824 */ /* 0x000fe200078e0209 */
[----:B------:R-:W0:Y:S01]  /*1770*/  LDS R10, [R9] ;  /* 0x00000000090a7984 */ /* 0x000e220000000800 */
[----:B------:R-:W-:-:S03]  /*1780*/  LEA R18, R17, -R22, 0x1 ;  /* 0x8000001611127211 */ /* 0x000fc600078e08ff */
[----:B------:R-:W1:Y:S01]  /*1790*/  LDS R11, [R8] ;  /* 0x00000000080b7984 */ /* 0x000e620000000800 */
[----:B------:R-:W-:-:S05]  /*17a0*/  LEA R21, R18, UR4, 0x2 ;  /* 0x0000000412157c11 */ /* 0x000fca000f8e10ff */
[--C-:B------:R-:W-:Y:S01]  /*17b0*/  IMAD R19, R16, 0x4, R21.reuse ;  /* 0x0000000410137824 */ /* 0x100fe200078e0215 */
[----:B------:R2:W-:Y:S01]  /*17c0*/  STS [R21], RZ ;  /* 0x000000ff15007388 */ /* 0x0005e20000000800 */
[C---:B------:R-:W-:Y:S02]  /*17d0*/  IMAD R20, R0.reuse, 0x8, R21 ;  /* 0x0000000800147824 */ /* 0x040fe400078e0215 */
[----:B------:R-:W-:-:S03]  /*17e0*/  IMAD R18, R0, 0x8, R19 ;  /* 0x0000000800127824 */ /* 0x000fc600078e0213 */
[----:B------:R2:W-:Y:S04]  /*17f0*/  STS [R20], RZ ;  /* 0x000000ff14007388 */ /* 0x0005e80000000800 */
[----:B0-----:R2:W-:Y:S04]  /*1800*/  STS [R19], R10 ;  /* 0x0000000a13007388 */ /* 0x0015e80000000800 */
[----:B-1----:R2:W-:Y:S01]  /*1810*/  STS [R18], R11 ;  /* 0x0000000b12007388 */ /* 0x0025e20000000800 */
[----:B------:R-:W-:Y:S05]  /*1820*/  @!P0 BRA `(.L_x_219) ;  /* 0x0000000000448947 */ /* 0x000fea0003800000 */
[----:B--2---:R-:W-:Y:S01]  /*1830*/  LEA R21, R17, -R22, 0x1 ;  /* 0x8000001611157211 */ /* 0x004fe200078e08ff */
[----:B------:R-:W-:-:S04]  /*1840*/  UMOV UR5, 0x1 ;  /* 0x0000000100057882 */ /* 0x000fc80000000000 */
[----:B------:R-:W-:-:S07]  /*1850*/  IMAD.IADD R20, R16, 0x1, R21 ;  /* 0x0000000110147824 */ /* 0x000fce00078e0215 */
.L_x_220:
[----:B------:R-:W-:Y:S01]  /*1860*/  VIADD R21, R20, -UR5 ;  /* 0x8000000514157c36 */ /* 0x000fe20008000000 */
[----:B------:R-:W-:-:S04]  /*1870*/  USHF.L.U32 UR5, UR5, 0x1, URZ ;  /* 0x0000000105057899 */ /* 0x000fc800080006ff */
[----:B------:R-:W-:Y:S02]  /*1880*/  LEA R21, R21, UR4, 0x2 ;  /* 0x0000000415157c11 */ /* 0x000fe4000f8e10ff */
[----:B------:R-:W-:-:S03]  /*1890*/  ISETP.LE.U32.AND P0, PT, R16, UR5, PT ;  /* 0x0000000510007c0c */ /* 0x000fc6000bf03070 */
[----:B------:R-:W-:Y:S04]  /*18a0*/  LDS R22, [R21] ;  /* 0x0000000015167984 */ /* 0x000fe80000000800 */
[----:B0-----:R-:W0:Y:S02]  /*18b0*/  LDS R23, [R19] ;  /* 0x0000000013177984 */ /* 0x001e240000000800 */
[----:B0-----:R-:W-:Y:S01]  /*18c0*/  IMAD.IADD R22, R22, 0x1, R23 ;  /* 0x0000000116167824 */ /* 0x001fe200078e0217 */
[----:B------:R-:W-:-:S04]  /*18d0*/  LEA R23, R0, R21, 0x3 ;  /* 0x0000001500177211 */ /* 0x000fc800078e18ff */
[----:B------:R-:W-:Y:S04]  /*18e0*/  STS [R19], R22 ;  /* 0x0000001613007388 */ /* 0x000fe80000000800 */
[----:B------:R-:W-:Y:S04]  /*18f0*/  LDS R23, [R23] ;  /* 0x0000000017177984 */ /* 0x000fe80000000800 */
[----:B------:R-:W0:Y:S02]  /*1900*/  LDS R28, [R18] ;  /* 0x00000000121c7984 */ /* 0x000e240000000800 */
[----:B0-----:R-:W-:-:S05]  /*1910*/  IMAD.IADD R25, R23, 0x1, R28 ;  /* 0x0000000117197824 */ /* 0x001fca00078e021c */
[----:B------:R0:W-:Y:S01]  /*1920*/  STS [R18], R25 ;  /* 0x0000001912007388 */ /* 0x0001e20000000800 */
[----:B------:R-:W-:Y:S05]  /*1930*/  @!P0 BRA `(.L_x_220) ;  /* 0xfffffffc00c88947 */ /* 0x000fea000383ffff */
.L_x_219:
[----:B--2---:R-:W1:Y:S04]  /*1940*/  LDS R19, [R19] ;  /* 0x0000000013137984 */ /* 0x004e680000000800 */
[----:B0-----:R-:W0:Y:S01]  /*1950*/  LDS R18, [R18] ;  /* 0x0000000012127984 */ /* 0x001e220000000800 */
[----:B-1----:R-:W-:Y:S02]  /*1960*/  IMAD.IADD R10, R19, 0x1, -R10 ;  /* 0x00000001130a7824 */ /* 0x002fe400078e0a0a */
[----:B0-----:R-:W-:-:S03]  /*1970*/  IMAD.IADD R11, R18, 0x1, -R11 ;  /* 0x00000001120b7824 */ /* 0x001fc600078e0a0b */
[----:B------:R0:W-:Y:S04]  /*1980*/  STS [R9], R10 ;  /* 0x0000000a09007388 */ /* 0x0001e80000000800 */
[----:B------:R0:W-:Y:S02]  /*1990*/  STS [R8], R11 ;  /* 0x0000000b08007388 */ /* 0x0001e40000000800 */
.L_x_218:
[----:B------:R-:W-:Y:S05]  /*19a0*/  BSYNC.RECONVERGENT B0 ;  /* 0x0000000000007941 */ /* 0x000fea0003800200 */
.L_x_217:
[----:B------:R-:W-:Y:S01]  /*19b0*/  BAR.SYNC.DEFER_BLOCKING 0x0 ;  /* 0x0000000000007b1d */ /* 0x000fe20000010000 */
[----:B0-----:R-:W-:-:S05]  /*19c0*/  IMAD R9, R15, -0x4, R24 ;  /* 0xfffffffc0f097824 */ /* 0x001fca00078e0218 */
[----:B------:R-:W-:Y:S02]  /*19d0*/  LEA R8, R0, R9, 0x3 ;  /* 0x0000000900087211 */ /* 0x000fe400078e18ff */
[----:B------:R-:W0:Y:S04]  /*19e0*/  LDS R9, [R9] ;  /* 0x0000000009097984 */ /* 0x000e280000000800 */
[----:B------:R-:W1:Y:S01]  /*19f0*/  LDS R8, [R8] ;  /* 0x0000000008087984 */ /* 0x000e620000000800 */
[----:B0-----:R-:W-:Y:S02]  /*1a00*/  IMAD.IADD R4, R4, 0x1, R9 ;  /* 0x0000000104047824 */ /* 0x001fe400078e0209 */
[----:B-1----:R-:W-:Y:S01]  /*1a10*/  IMAD.IADD R5, R5, 0x1, R8 ;  /* 0x0000000105057824 */ /* 0x002fe200078e0208 */
[----:B------:R-:W-:Y:S06]  /*1a20*/  BRA `(.L_x_221) ;  /* 0x0000000000787947 */ /* 0x000fec0003800000 */
.L_x_216:
[----:B------:R-:W-:Y:S02]  /*1a30*/  LOP3.LUT R8, R26, R17, RZ, 0xc0, !PT ;  /* 0x000000111a087212 */ /* 0x000fe400078ec0ff */
[----:B------:R-:W-:-:S03]  /*1a40*/  ISETP.GE.U32.AND P0, PT, R0, 0x2, PT ;  /* 0x000000020000780c */ /* 0x000fc60003f06070 */
[----:B------:R-:W-:-:S05]  /*1a50*/  IMAD R11, R17, 0x2, -R8 ;  /* 0x00000002110b7824 */ /* 0x000fca00078e0a08 */
[----:B------:R-:W-:-:S04]  /*1a60*/  LEA R9, R11, UR4, 0x2 ;  /* 0x000000040b097c11 */ /* 0x000fc8000f8e10ff */
[C---:B------:R-:W-:Y:S01]  /*1a70*/  LEA R15, R0.reuse, R9, 0x2 ;  /* 0x00000009000f7211 */ /* 0x040fe200078e10ff */
[C---:B------:R-:W-:Y:S01]  /*1a80*/  IMAD R8, R0.reuse, 0x8, R9 ;  /* 0x0000000800087824 */ /* 0x040fe200078e0209 */
[----:B------:R2:W-:Y:S03]  /*1a90*/  STS [R9], RZ ;  /* 0x000000ff09007388 */ /* 0x0005e60000000800 */
[----:B------:R-:W-:Y:S01]  /*1aa0*/  IMAD R10, R0, 0x8, R15 ;  /* 0x00000008000a7824 */ /* 0x000fe200078e020f */
[----:B------:R2:W-:Y:S04]  /*1ab0*/  STS [R8], RZ ;  /* 0x000000ff08007388 */ /* 0x0005e80000000800 */
[----:B------:R2:W-:Y:S04]  /*1ac0*/  STS [R15], R4 ;  /* 0x000000040f007388 */ /* 0x0005e80000000800 */
[----:B------:R2:W-:Y:S01]  /*1ad0*/  STS [R10], R5 ;  /* 0x000000050a007388 */ /* 0x0005e20000000800 */
[----:B------:R-:W-:Y:S05]  /*1ae0*/  @!P0 BRA `(.L_x_222) ;  /* 0x0000000000408947 */ /* 0x000fea0003800000 */
[----:B------:R-:W-:Y:S01]  /*1af0*/  IMAD.IADD R11, R11, 0x1, R0 ;  /* 0x000000010b0b7824 */ /* 0x000fe200078e0200 */
[----:B------:R-:W-:-:S06]  /*1b00*/  UMOV UR5, 0x1 ;  /* 0x0000000100057882 */ /* 0x000fcc0000000000 */
.L_x_223:
[----:B--2---:R-:W-:Y:S01]  /*1b10*/  IADD3 R4, PT, PT, R11, -UR5, RZ ;  /* 0x800000050b047c10 */ /* 0x004fe2000fffe0ff */
[----:B------:R-:W-:-:S03]  /*1b20*/  USHF.L.U32 UR5, UR5, 0x1, URZ ;  /* 0x0000000105057899 */ /* 0x000fc600080006ff */
[----:B------:R-:W-:-:S03]  /*1b30*/  LEA R5, R4, UR4, 0x2 ;  /* 0x0000000404057c11 */ /* 0x000fc6000f8e10ff */
[C---:B------:R-:W-:Y:S02]  /*1b40*/  ISETP.LE.U32.AND P0, PT, R0.reuse, UR5, PT ;  /* 0x0000000500007c0c */ /* 0x040fe4000bf03070 */
[----:B------:R-:W-:Y:S01]  /*1b50*/  LDS R4, [R5] ;  /* 0x0000000005047984 */ /* 0x000fe20000000800 */
[----:B------:R-:W-:-:S03]  /*1b60*/  IMAD R8, R0, 0x8, R5 ;  /* 0x0000000800087824 */ /* 0x000fc600078e0205 */
[----:B---3--:R-:W2:Y:S02]  /*1b70*/  LDS R9, [R15] ;  /* 0x000000000f097984 */ /* 0x008ea40000000800 */
[----:B--2---:R-:W-:-:S05]  /*1b80*/  IMAD.IADD R4, R4, 0x1, R9 ;  /* 0x0000000104047824 */ /* 0x004fca00078e0209 */
[----:B------:R-:W-:Y:S04]  /*1b90*/  STS [R15], R4 ;  /* 0x000000040f007388 */ /* 0x000fe80000000800 */
[----:B------:R-:W-:Y:S04]  /*1ba0*/  LDS R8, [R8] ;  /* 0x0000000008087984 */ /* 0x000fe80000000800 */
[----:B------:R-:W2:Y:S02]  /*1bb0*/  LDS R9, [R10] ;  /* 0x000000000a097984 */ /* 0x000ea40000000800 */
[----:B--2---:R-:W-:-:S05]  /*1bc0*/  IMAD.IADD R9, R8, 0x1, R9 ;  /* 0x0000000108097824 */ /* 0x004fca00078e0209 */
[----:B------:R3:W-:Y:S01]  /*1bd0*/  STS [R10], R9 ;  /* 0x000000090a007388 */ /* 0x0007e20000000800 */
[----:B------:R-:W-:Y:S05]  /*1be0*/  @!P0 BRA `(.L_x_223) ;  /* 0xfffffffc00c88947 */ /* 0x000fea000383ffff */
.L_x_222:
[----:B--2---:R2:W4:Y:S04]  /*1bf0*/  LDS R4, [R15] ;  /* 0x000000000f047984 */ /* 0x0045280000000800 */
[----:B------:R2:W0:Y:S02]  /*1c00*/  LDS R5, [R10] ;  /* 0x000000000a057984 */ /* 0x0004240000000800 */
.L_x_221:
[----:B------:R-:W-:Y:S01]  /*1c10*/  ISETP.NE.AND P0, PT, R17, R26, PT ;  /* 0x0000001a1100720c */ /* 0x000fe20003f05270 */
[----:B------:R-:W-:Y:S01]  /*1c20*/  BSSY.RECONVERGENT B0, `(.L_x_224) ;  /* 0x0000033000007945 */ /* 0x000fe20003800200 */
[----:B--234-:R-:W-:-:S11]  /*1c30*/  IADD3 R10, PT, PT, R4, -0x1, RZ ;  /* 0xffffffff040a7810 */ /* 0x01cfd60007ffe0ff */
[----:B------:R-:W-:Y:S05]  /*1c40*/  @P0 BRA `(.L_x_225) ;  /* 0x0000000000c00947 */ /* 0x000fea0003800000 */
[----:B------:R-:W2:Y:S01]  /*1c50*/  LDC.64 R8, c[0x0][0x398] ;  /* 0x0000e600ff087b82 */ /* 0x000ea20000000a00 */
[----:B------:R-:W-:-:S04]  /*1c60*/  VOTE.ANY R11, PT, PT ;  /* 0x00000000000b7806 */ /* 0x000fc800038e0100 */
[----:B------:R-:W-:Y:S01]  /*1c70*/  ISETP.EQ.U32.AND P0, PT, R11, -0x1, PT ;  /* 0xffffffff0b00780c */ /* 0x000fe20003f02070 */
[----:B--2---:R-:W-:-:S12]  /*1c80*/  IMAD.WIDE.U32 R14, R14, 0x30, R8 ;  /* 0x000000300e0e7825 */ /* 0x004fd800078e0008 */
[----:B------:R2:W5:Y:S01]  /*1c90*/  @!P0 ATOMG.E.ADD.STRONG.GPU PT, R8, desc[UR6][R14.64+0x8], R4 ;  /* 0x800008040e0889a8 */ /* 0x00056200081ef106 */
[----:B------:R-:W-:Y:S05]  /*1ca0*/  @!P0 BRA `(.L_x_226) ;  /* 0x0000000000448947 */ /* 0x000fea0003800000 */
[----:B------:R-:W3:Y:S01]  /*1cb0*/  SHFL.UP P0, R11, R4, 0x1, RZ ;  /* 0x04200000040b7989 */ /* 0x000ee200000000ff */
[----:B------:R-:W-:Y:S02]  /*1cc0*/  IMAD.MOV.U32 R9, RZ, RZ, R4 ;  /* 0x000000ffff097224 */ /* 0x000fe400078e0004 */
[----:B---3--:R-:W-:Y:S02]  /*1cd0*/  @P0 IMAD.IADD.U32 R9, R4, 0x1, R11 ;  /* 0x0000000104090824 */ /* 0x008fe400078e000b */
[----:B------:R-:W3:Y:S03]  /*1ce0*/  S2R R11, SR_LANEID ;  /* 0x00000000000b7919 */ /* 0x000ee60000000000 */
[----:B-----5:R-:W4:Y:S02]  /*1cf0*/  SHFL.UP P0, R8, R9, 0x2, RZ ;  /* 0x0440000009087989 */ /* 0x020f2400000000ff */
[----:B----4-:R-:W-:Y:S01]  /*1d00*/  @P0 IMAD.IADD.U32 R9, R9, 0x1, R8 ;  /* 0x0000000109090824 */ /* 0x010fe200078e0008 */
[----:B---3--:R-:W-:-:S04]  /*1d10*/  ISETP.EQ.U32.AND P2, PT, R11, 0x1f, PT ;  /* 0x0000001f0b00780c */ /* 0x008fc80003f42070 */
[----:B------:R-:W3:Y:S02]  /*1d20*/  SHFL.UP P0, R8, R9, 0x4, RZ ;  /* 0x0480000009087989 */ /* 0x000ee400000000ff */
[----:B---3--:R-:W-:-:S05]  /*1d30*/  @P0 IADD3 R9, PT, PT, R9, R8, RZ ;  /* 0x0000000809090210 */ /* 0x008fca0007ffe0ff */
[----:B------:R-:W3:Y:S02]  /*1d40*/  SHFL.UP P0, R8, R9, 0x8, RZ ;  /* 0x0500000009087989 */ /* 0x000ee400000000ff */
[----:B---3--:R-:W-:-:S05]  /*1d50*/  @P0 IMAD.IADD.U32 R9, R9, 0x1, R8 ;  /* 0x0000000109090824 */ /* 0x008fca00078e0008 */
[----:B------:R-:W3:Y:S02]  /*1d60*/  SHFL.UP P0, R8, R9, 0x10, RZ ;  /* 0x0600000009087989 */ /* 0x000ee400000000ff */
[----:B---3--:R-:W-:-:S05]  /*1d70*/  @P0 IMAD.IADD.U32 R9, R9, 0x1, R8 ;  /* 0x0000000109090824 */ /* 0x008fca00078e0008 */
[----:B------:R-:W3:Y:S04]  /*1d80*/  @P2 ATOMG.E.ADD.STRONG.GPU PT, R11, desc[UR6][R14.64+0x8], R9 ;  /* 0x800008090e0b29a8 */ /* 0x000ee800081ef106 */
[----:B------:R-:W-:Y:S04]  /*1d90*/  SHFL.UP P0, R19, R9, 0x1, RZ ;  /* 0x0420000009137989 */ /* 0x000fe800000000ff */
[----:B---3--:R-:W3:Y:S02]  /*1da0*/  SHFL.IDX PT, R8, R11, 0x1f, 0x1f ;  /* 0x03e01f000b087f89 */ /* 0x008ee400000e0000 */
[----:B---3--:R-:W-:-:S07]  /*1db0*/  @P0 IMAD.IADD.U32 R8, R8, 0x1, R19 ;  /* 0x0000000108080824 */ /* 0x008fce00078e0013 */
.L_x_226:
[----:B------:R-:W-:Y:S01]  /*1dc0*/  VOTE.ANY R9, PT, PT ;  /* 0x0000000000097806 */ /* 0x000fe200038e0100 */
[----:B0-----:R0:W-:Y:S01]  /*1dd0*/  STS.64 [UR4+0x2008], R4 ;  /* 0x00200804ff007988 */ /* 0x0011e20008000a04 */
[----:B------:R-:W-:Y:S02]  /*1de0*/  IADD3 R19, PT, PT, -R5, RZ, RZ ;  /* 0x000000ff05137210 */ /* 0x000fe40007ffe1ff */
[----:B------:R-:W-:Y:S01]  /*1df0*/  ISETP.EQ.U32.AND P0, PT, R9, -0x1, PT ;  /* 0xffffffff0900780c */ /* 0x000fe20003f02070 */
[----:B-----5:R0:W-:-:S12]  /*1e00*/  STS [UR4+0x2000], R8 ;  /* 0x00200008ff007988 */ /* 0x0201d80008000804 */
[----:B------:R0:W5:Y:S01]  /*1e10*/  @!P0 ATOMG.E.ADD.STRONG.GPU PT, R9, desc[UR6][R14.64+0xc], R19 ;  /* 0x80000c130e0989a8 */ /* 0x00016200081ef106 */
[----:B------:R-:W-:Y:S05]  /*1e20*/  @!P0 BRA `(.L_x_227) ;  /* 0x0000000000448947 */ /* 0x000fea0003800000 */
[----:B0-----:R-:W0:Y:S01]  /*1e30*/  SHFL.UP P0, R8, R19, 0x1, RZ ;  /* 0x0420000013087989 */ /* 0x001e2200000000ff */
[----:B------:R-:W-:Y:S01]  /*1e40*/  IMAD.MOV.U32 R11, RZ, RZ, R19 ;  /* 0x000000ffff0b7224 */ /* 0x000fe200078e0013 */
[----:B-----5:R-:W3:Y:S01]  /*1e50*/  S2R R9, SR_LANEID ;  /* 0x0000000000097919 */ /* 0x020ee20000000000 */
[----:B0-----:R-:W-:-:S05]  /*1e60*/  @P0 IMAD.IADD.U32 R11, R19, 0x1, R8 ;  /* 0x00000001130b0824 */ /* 0x001fca00078e0008 */
[----:B------:R-:W0:Y:S01]  /*1e70*/  SHFL.UP P0, R8, R11, 0x2, RZ ;  /* 0x044000000b087989 */ /* 0x000e2200000000ff */
[----:B---3--:R-:W-:Y:S01]  /*1e80*/  ISETP.EQ.U32.AND P2, PT, R9, 0x1f, PT ;  /* 0x0000001f0900780c */ /* 0x008fe20003f42070 */
[----:B0-----:R-:W-:-:S05]  /*1e90*/  @P0 IMAD.IADD.U32 R11, R11, 0x1, R8 ;  /* 0x000000010b0b0824 */ /* 0x001fca00078e0008 */
[----:B------:R-:W0:Y:S02]  /*1ea0*/  SHFL.UP P0, R8, R11, 0x4, RZ ;  /* 0x048000000b087989 */ /* 0x000e2400000000ff */
[----:B0-----:R-:W-:-:S05]  /*1eb0*/  @P0 IADD3 R11, PT, PT, R11, R8, RZ ;  /* 0x000000080b0b0210 */ /* 0x001fca0007ffe0ff */
[----:B------:R-:W0:Y:S02]  /*1ec0*/  SHFL.UP P0, R8, R11, 0x8, RZ ;  /* 0x050000000b087989 */ /* 0x000e2400000000ff */
[----:B0-----:R-:W-:-:S05]  /*1ed0*/  @P0 IMAD.IADD.U32 R11, R11, 0x1, R8 ;  /* 0x000000010b0b0824 */ /* 0x001fca00078e0008 */
[----:B------:R-:W0:Y:S02]  /*1ee0*/  SHFL.UP P0, R8, R11, 0x10, RZ ;  /* 0x060000000b087989 */ /* 0x000e2400000000ff */
[----:B0-----:R-:W-:-:S05]  /*1ef0*/  @P0 IMAD.IADD.U32 R11, R11, 0x1, R8 ;  /* 0x000000010b0b0824 */ /* 0x001fca00078e0008 */
[----:B--2---:R-:W2:Y:S04]  /*1f00*/  @P2 ATOMG.E.ADD.STRONG.GPU PT, R14, desc[UR6][R14.64+0xc], R11 ;  /* 0x80000c0b0e0e29a8 */ /* 0x004ea800081ef106 */
[----:B------:R-:W-:Y:S04]  /*1f10*/  SHFL.UP P0, R8, R11, 0x1, RZ ;  /* 0x042000000b087989 */ /* 0x000fe800000000ff */
[----:B--2---:R-:W0:Y:S02]  /*1f20*/  SHFL.IDX PT, R9, R14, 0x1f, 0x1f ;  /* 0x03e01f000e097f89 */ /* 0x004e2400000e0000 */
[----:B0-----:R-:W-:-:S07]  /*1f30*/  @P0 IMAD.IADD.U32 R9, R9, 0x1, R8 ;  /* 0x0000000109090824 */ /* 0x001fce00078e0008 */
.L_x_227:
[----:B-----5:R3:W-:Y:S02]  /*1f40*/  STS [UR4+0x2004], R9 ;  /* 0x00200409ff007988 */ /* 0x0207e40008000804 */
.L_x_225:
[----:B------:R-:W-:Y:S05]  /*1f50*/  BSYNC.RECONVERGENT B0 ;  /* 0x0000000000007941 */ /* 0x000fea0003800200 */
.L_x_224:
[----:B0-2---:R-:W0:Y:S01]  /*1f60*/  I2F.U32.RP R15, R0 ;  /* 0x00000000000f7306 */ /* 0x005e220000209000 */
[----:B------:R-:W-:Y:S01]  /*1f70*/  IMAD.IADD R11, R17, 0x1, R0 ;  /* 0x00000001110b7824 */ /* 0x000fe200078e0200 */
[----:B------:R-:W-:Y:S01]  /*1f80*/  BAR.SYNC.DEFER_BLOCKING 0x0 ;  /* 0x0000000000007b1d */ /* 0x000fe20000010000 */
[----:B------:R-:W-:Y:S01]  /*1f90*/  ISETP.GE.U32.AND P2, PT, R3, R2, PT ;  /* 0x000000020300720c */ /* 0x000fe20003f46070 */
[----:B------:R-:W-:Y:S02]  /*1fa0*/  IMAD.MOV.U32 R14, RZ, RZ, 0x400 ;  /* 0x00000400ff0e7424 */ /* 0x000fe400078e00ff */
[----:B------:R-:W-:Y:S02]  /*1fb0*/  ISETP.GE.U32.AND P0, PT, R11, 0x400, PT ;  /* 0x000004000b00780c */ /* 0x000fe40003f06070 */
[----:B------:R-:W-:Y:S01]  /*1fc0*/  BSSY.RECONVERGENT B0, `(.L_x_228) ;  /* 0x000000f000007945 */ /* 0x000fe20003800200 */
[----:B0-----:R-:W0:Y:S02]  /*1fd0*/  MUFU.RCP R15, R15 ;  /* 0x0000000f000f7308 */ /* 0x001e240000001000 */
[----:B0-----:R-:W-:-:S06]  /*1fe0*/  IADD3 R8, PT, PT, R15, 0xffffffe, RZ ;  /* 0x0ffffffe0f087810 */ /* 0x001fcc0007ffe0ff */
[----:B---3--:R-:W1:Y:S02]  /*1ff0*/  F2I.FTZ.U32.TRUNC.NTZ R9, R8 ;  /* 0x0000000800097305 */ /* 0x008e64000021f000 */
[----:B-1----:R-:W-:Y:S01]  /*2000*/  IMAD.MOV R21, RZ, RZ, -R9 ;  /* 0x000000ffff157224 */ /* 0x002fe200078e0a09 */
[----:B------:R-:W-:Y:S06]  /*2010*/  @P1 BRA `(.L_x_229) ;  /* 0x0000000000241947 */ /* 0x000fec0003800000 */
[C-C-:B------:R-:W-:Y:S01]  /*2020*/  DSETP.GEU.AND P1, PT, R6.reuse, R12.reuse, PT ;  /* 0x0000000c0600722a */ /* 0x140fe20003f2e000 */
[----:B------:R-:W-:Y:S01]  /*2030*/  MOV R16, UR4 ;  /* 0x0000000400107c02 */ /* 0x000fe20008000f00 */
[----:B------:R-:W-:-:S12]  /*2040*/  DSETP.GT.AND P3, PT, R6, R12, PT ;  /* 0x0000000c0600722a */ /* 0x000fd80003f64000 */
[C---:B------:R-:W-:Y:S01]  /*2050*/  @!P1 LEA R15, R4.reuse, UR4, 0x3 ;  /* 0x00000004040f9c11 */ /* 0x040fe2000f8e18ff */
[----:B------:R-:W-:Y:S02]  /*2060*/  @!P1 VIADD R10, R4, 0xfffffffe ;  /* 0xfffffffe040a9836 */ /* 0x000fe40000000000 */
[----:B------:R-:W-:Y:S02]  /*2070*/  @P3 IMAD R19, R5, -0x8, R16 ;  /* 0xfffffff805133824 */ /* 0x000fe400078e0210 */
[----:B------:R0:W-:Y:S01]  /*2080*/  @!P1 STS.64 [R15+-0x8], R6 ;  /* 0xfffff8060f009388 */ /* 0x0001e20000000a00 */
[----:B------:R-:W-:-:S03]  /*2090*/  @P3 IMAD.MOV.U32 R14, RZ, RZ, 0x401 ;  /* 0x00000401ff0e3424 */ /* 0x000fc600078e00ff */
[----:B------:R0:W-:Y:S04]  /*20a0*/  @P3 STS.64 [R19+0x2000], R6 ;  /* 0x0020000613003388 */ /* 0x0001e80000000a00 */
.L_x_229:
[----:B------:R-:W-:Y:S05]  /*20b0*/  BSYNC.RECONVERGENT B0 ;  /* 0x0000000000007941 */ /* 0x000fea0003800200 */
.L_x_228:
[----:B------:R-:W-:Y:S01]  /*20c0*/  BSSY.RECONVERGENT B0, `(.L_x_230) ;  /* 0x0000017000007945 */ /* 0x000fe20003800200 */
[----:B------:R-:W-:-:S03]  /*20d0*/  IMAD.IADD R14, R14, 0x1, -R5 ;  /* 0x000000010e0e7824 */ /* 0x000fc600078e0a05 */
[----:B------:R-:W-:Y:S05]  /*20e0*/  @P2 BRA `(.L_x_231) ;  /* 0x0000000000502947 */ /* 0x000fea0003800000 */
[----:B------:R-:W1:Y:S02]  /*20f0*/  LDC.64 R4, c[0x0][0x380] ;  /* 0x0000e000ff047b82 */ /* 0x000e640000000a00 */
.L_x_232:
[----:B012---:R-:W-:-:S06]  /*2100*/  IMAD.WIDE.U32 R6, R3, 0x8, R4 ;  /* 0x0000000803067825 */ /* 0x007fcc00078e0004 */
[----:B------:R-:W2:Y:S01]  /*2110*/  LDG.E.64 R6, desc[UR6][R6.64] ;  /* 0x0000000606067981 */ /* 0x000ea2000c1e1b00 */
[----:B------:R-:W-:-:S05]  /*2120*/  IMAD.IADD R3, R0, 0x1, R3 ;  /* 0x0000000100037824 */ /* 0x000fca00078e0203 */
[----:B------:R-:W-:Y:S01]  /*2130*/  ISETP.GE.U32.AND P3, PT, R3, R2, PT ;  /* 0x000000020300720c */ /* 0x000fe20003f66070 */
[C-C-:B--2---:R-:W-:Y:S02]  /*2140*/  DSETP.GEU.AND P1, PT, R6.reuse, R12.reuse, PT ;  /* 0x0000000c0600722a */ /* 0x144fe40003f2e000 */
[----:B------:R-:W-:-:S12]  /*2150*/  DSETP.GT.AND P2, PT, R6, R12, PT ;  /* 0x0000000c0600722a */ /* 0x000fd80003f44000 */
[----:B------:R-:W0:Y:S01]  /*2160*/  @!P1 S2R R16, SR_CgaCtaId ;  /* 0x0000000000109919 */ /* 0x000e220000008800 */
[----:B------:R-:W-:Y:S02]  /*2170*/  @!P1 MOV R15, 0x400 ;  /* 0x00000400000f9802 */ /* 0x000fe40000000f00 */
[----:B------:R-:W-:Y:S01]  /*2180*/  @P2 MOV R18, 0x400 ;  /* 0x0000040000122802 */ /* 0x000fe20000000f00 */
[----:B------:R-:W1:Y:S01]  /*2190*/  @P2 S2R R19, SR_CgaCtaId ;  /* 0x0000000000132919 */ /* 0x000e620000008800 */
[----:B0-----:R-:W-:Y:S02]  /*21a0*/  @!P1 LEA R15, R16, R15, 0x18 ;  /* 0x0000000f100f9211 */ /* 0x001fe400078ec0ff */
[----:B-1----:R-:W-:Y:S02]  /*21b0*/  @P2 LEA R19, R19, R18, 0x18 ;  /* 0x0000001213132211 */ /* 0x002fe400078ec0ff */
[C---:B------:R-:W-:Y:S01]  /*21c0*/  @!P1 LEA R15, R10.reuse, R15, 0x3 ;  /* 0x0000000f0a0f9211 */ /* 0x040fe200078e18ff */
[----:B------:R-:W-:-:S02]  /*21d0*/  @!P1 VIADD R10, R10, 0xffffffff ;  /* 0xffffffff0a0a9836 */ /* 0x000fc40000000000 */
[C---:B------:R-:W-:Y:S01]  /*21e0*/  @P2 IMAD R19, R14.reuse, 0x8, R19 ;  /* 0x000000080e132824 */ /* 0x040fe200078e0213 */
[----:B------:R-:W-:Y:S01]  /*21f0*/  @P2 IADD3 R14, PT, PT, R14, 0x1, RZ ;  /* 0x000000010e0e2810 */ /* 0x000fe20007ffe0ff */
[----:B------:R2:W-:Y:S04]  /*2200*/  @!P1 STS.64 [R15], R6 ;  /* 0x000000060f009388 */ /* 0x0005e80000000a00 */
[----:B------:R2:W-:Y:S01]  /*2210*/  @P2 STS.64 [R19], R6 ;  /* 0x0000000613002388 */ /* 0x0005e20000000a00 */
[----:B------:R-:W-:Y:S05]  /*2220*/  @!P3 BRA `(.L_x_232) ;  /* 0xfffffffc00b4b947 */ /* 0x000fea000383ffff */
.L_x_231:
[----:B------:R-:W-:Y:S05]  /*2230*/  BSYNC.RECONVERGENT B0 ;  /* 0x0000000000007941 */ /* 0x000fea0003800200 */
.L_x_230:
[----:B------:R-:W-:Y:S01]  /*2240*/  IMAD R5, R21, R0, RZ ;  /* 0x0000000015057224 */ /* 0x000fe200078e02ff */
[----:B------:R-:W-:Y:S01]  /*2250*/  VIMNMX.U32 R2, PT, PT, R11, 0x400, !PT ;  /* 0x000004000b027848 */ /* 0x000fe20007fe0000 */
[----:B------:R-:W-:Y:S01]  /*2260*/  IMAD.MOV.U32 R8, RZ, RZ, RZ ;  /* 0x000000ffff087224 */ /* 0x000fe200078e00ff */
[----:B------:R-:W-:Y:S01]  /*2270*/  SEL R3, RZ, 0x1, P0 ;  /* 0x00000001ff037807 */ /* 0x000fe20000000000 */
[----:B------:R-:W1:Y:S08]  /*2280*/  S2UR UR5, SR_CgaCtaId ;  /* 0x00000000000579c3 */ /* 0x000e700000008800 */
[----:B------:R-:W-:Y:S01]  /*2290*/  BAR.SYNC.DEFER_BLOCKING 0x0 ;  /* 0x0000000000007b1d */ /* 0x000fe20000010000 */
[----:B------:R-:W-:Y:S01]  /*22a0*/  IMAD.HI.U32 R8, R9, R5, R8 ;  /* 0x0000000509087227 */ /* 0x000fe200078e0008 */
[----:B------:R-:W-:-:S02]  /*22b0*/  IADD3 R11, PT, PT, R2, -R11, -R3 ;  /* 0x8000000b020b7210 */ /* 0x000fc40007ffe803 */
[----:B------:R-:W-:Y:S02]  /*22c0*/  ISETP.NE.U32.AND P2, PT, R0, RZ, PT ;  /* 0x000000ff0000720c */ /* 0x000fe40003f45070 */
[----:B------:R-:W-:Y:S01]  /*22d0*/  UMOV UR4, 0x400 ;  /* 0x0000040000047882 */ /* 0x000fe20000000000 */
[----:B------:R-:W-:Y:S01]  /*22e0*/  IMAD.HI.U32 R8, R8, R11, RZ ;  /* 0x0000000b08087227 */ /* 0x000fe200078e00ff */
[----:B------:R-:W-:Y:S03]  /*22f0*/  BSSY.RECONVERGENT B0, `(.L_x_233) ;  /* 0x000002d000007945 */ /* 0x000fe60003800200 */
[----:B------:R-:W-:-:S04]  /*2300*/  IMAD.MOV R2, RZ, RZ, -R8 ;  /* 0x000000ffff027224 */ /* 0x000fc800078e0a08 */
[----:B------:R-:W-:-:S05]  /*2310*/  IMAD R11, R0, R2, R11 ;  /* 0x00000002000b7224 */ /* 0x000fca00078e020b */
[----:B------:R-:W-:Y:S01]  /*2320*/  ISETP.GE.U32.AND P0, PT, R11, R0, PT ;  /* 0x000000000b00720c */ /* 0x000fe20003f06070 */
[----:B-1----:R-:W-:-:S09]  /*2330*/  ULEA UR4, UR5, UR4, 0x18 ;  /* 0x0000000405047291 */ /* 0x002fd2000f8ec0ff */
[----:B0-2---:R-:W0:Y:S03]  /*2340*/  LDS.128 R12, [UR4+0x2000] ;  /* 0x00200004ff0c7984 */ /* 0x005e260008000c00 */
[----:B------:R-:W-:Y:S01]  /*2350*/  @P0 IMAD.IADD R11, R11, 0x1, -R0 ;  /* 0x000000010b0b0824 */ /* 0x000fe200078e0a00 */
[----:B------:R-:W-:-:S04]  /*2360*/  @P0 IADD3 R8, PT, PT, R8, 0x1, RZ ;  /* 0x0000000108080810 */ /* 0x000fc80007ffe0ff */
[----:B------:R-:W-:-:S13]  /*2370*/  ISETP.GE.U32.AND P1, PT, R11, R0, PT ;  /* 0x000000000b00720c */ /* 0x000fda0003f26070 */
[----:B------:R-:W-:Y:S01]  /*2380*/  @P1 VIADD R8, R8, 0x1 ;  /* 0x0000000108081836 */ /* 0x000fe20000000000 */
[----:B------:R-:W-:-:S05]  /*2390*/  @!P2 LOP3.LUT R8, RZ, R0, RZ, 0x33, !PT ;  /* 0x00000000ff08a212 */ /* 0x000fca00078e33ff */
[----:B------:R-:W-:-:S05]  /*23a0*/  IMAD.IADD R3, R3, 0x1, R8 ;  /* 0x0000000103037824 */ /* 0x000fca00078e0208 */
[----:B------:R-:W-:-:S04]  /*23b0*/  LOP3.LUT R2, R3, 0x3, RZ, 0xc0, !PT ;  /* 0x0000000303027812 */ /* 0x000fc800078ec0ff */
[----:B------:R-:W-:Y:S02]  /*23c0*/  ISETP.NE.AND P0, PT, R2, 0x3, PT ;  /* 0x000000030200780c */ /* 0x000fe40003f05270 */
[----:B0-----:R-:W-:-:S11]  /*23d0*/  IADD3 R2, PT, PT, -R15, 0x400, RZ ;  /* 0x000004000f027810 */ /* 0x001fd60007ffe1ff */
[----:B------:R-:W-:Y:S05]  /*23e0*/  @!P0 BRA `(.L_x_234) ;  /* 0x0000000000748947 */ /* 0x000fea0003800000 */
[----:B------:R-:W-:Y:S01]  /*23f0*/  VIADD R4, R3, 0x1 ;  /* 0x0000000103047836 */ /* 0x000fe20000000000 */
[----:B------:R-:W-:Y:S01]  /*2400*/  BSSY.RECONVERGENT B1, `(.L_x_235) ;  /* 0x000001a000017945 */ /* 0x000fe20003800200 */
[C---:B------:R-:W-:Y:S01]  /*2410*/  LOP3.LUT R15, R17.reuse, 0xfffffc00, RZ, 0xfc, !PT ;  /* 0xfffffc00110f7812 */ /* 0x040fe200078efcff */
[C---:B------:R-:W-:Y:S01]  /*2420*/  IMAD.IADD R21, R17.reuse, 0x1, R12 ;  /* 0x0000000111157824 */ /* 0x040fe200078e020c */
[C---:B------:R-:W-:Y:S02]  /*2430*/  IADD3 R19, PT, PT, R17.reuse, R13, RZ ;  /* 0x0000000d11137210 */ /* 0x040fe40007ffe0ff */
[----:B------:R-:W-:Y:S02]  /*2440*/  LOP3.LUT R4, R4, 0x3, RZ, 0xc0, !PT ;  /* 0x0000000304047812 */ /* 0x000fe400078ec0ff */
[----:B------:R-:W-:-:S03]  /*2450*/  LEA R17, R17, UR4, 0x3 ;  /* 0x0000000411117c11 */ /* 0x000fc6000f8e18ff */
[----:B------:R-:W-:-:S07]  /*2460*/  IMAD.MOV R16, RZ, RZ, -R4 ;  /* 0x000000ffff107224 */ /* 0x000fce00078e0a04 */
.L_x_236:
[----:B0-----:R-:W-:Y:S02]  /*2470*/  VIADD R5, R15, 0x400 ;  /* 0x000004000f057836 */ /* 0x001fe40000000000 */
[----:B------:R-:W-:Y:S02]  /*2480*/  VIADD R16, R16, 0x1 ;  /* 0x0000000110107836 */ /* 0x000fe40000000000 */
[----:B------:R-:W-:Y:S01]  /*2490*/  IMAD.IADD R15, R0, 0x1, R15 ;  /* 0x00000001000f7824 */ /* 0x000fe200078e020f */
[C---:B------:R-:W-:Y:S02]  /*24a0*/  ISETP.GE.U32.AND P0, PT, R5.reuse, R14, PT ;  /* 0x0000000e0500720c */ /* 0x040fe40003f06070 */
[----:B------:R-:W-:-:S11]  /*24b0*/  ISETP.GE.U32.AND P1, PT, R5, R2, PT ;  /* 0x000000020500720c */ /* 0x000fd60003f26070 */
[----:B------:R-:W0:Y:S01]  /*24c0*/  @!P0 LDS.64 R4, [R17] ;  /* 0x0000000011048984 */ /* 0x000e220000000a00 */
[----:B------:R-:W1:Y:S01]  /*24d0*/  @!P0 LDC.64 R10, c[0x0][0x388] ;  /* 0x0000e200ff0a8b82 */ /* 0x000e620000000a00 */
[----:B------:R-:W-:Y:S01]  /*24e0*/  @P1 IADD3 R23, PT, PT, R19, -0x400, RZ ;  /* 0xfffffc0013171810 */ /* 0x000fe20007ffe0ff */
[C---:B------:R-:W-:Y:S01]  /*24f0*/  IMAD.IADD R19, R0.reuse, 0x1, R19 ;  /* 0x0000000100137824 */ /* 0x040fe200078e0213 */
[----:B------:R2:W3:Y:S05]  /*2500*/  @P1 LDS.64 R6, [R17] ;  /* 0x0000000011061984 */ /* 0x0004ea0000000a00 */
[----:B------:R-:W4:Y:S01]  /*2510*/  @P1 LDC.64 R8, c[0x0][0x388] ;  /* 0x0000e200ff081b82 */ /* 0x000f220000000a00 */
[----:B--2---:R-:W-:Y:S01]  /*2520*/  LEA R17, R0, R17, 0x3 ;  /* 0x0000001100117211 */ /* 0x004fe200078e18ff */
[----:B-1----:R-:W-:-:S04]  /*2530*/  @!P0 IMAD.WIDE.U32 R10, R21, 0x8, R10 ;  /* 0x00000008150a8825 */ /* 0x002fc800078e000a */
[----:B------:R-:W-:Y:S02]  /*2540*/  IMAD.IADD R21, R0, 0x1, R21 ;  /* 0x0000000100157824 */ /* 0x000fe400078e0215 */
[----:B----4-:R-:W-:Y:S01]  /*2550*/  @P1 IMAD.WIDE.U32 R8, R23, 0x8, R8 ;  /* 0x0000000817081825 */ /* 0x010fe200078e0008 */
[----:B0-----:R0:W-:Y:S01]  /*2560*/  @!P0 STG.E.64 desc[UR6][R10.64], R4 ;  /* 0x000000040a008986 */ /* 0x0011e2000c101b06 */
[----:B------:R-:W-:-:S03]  /*2570*/  ISETP.NE.AND P0, PT, R16, RZ, PT ;  /* 0x000000ff1000720c */ /* 0x000fc60003f05270 */
[----:B---3--:R0:W-:Y:S10]  /*2580*/  @P1 STG.E.64 desc[UR6][R8.64], R6 ;  /* 0x0000000608001986 */ /* 0x0081f4000c101b06 */
[----:B------:R-:W-:Y:S05]  /*2590*/  @P0 BRA `(.L_x_236) ;  /* 0xfffffffc00b40947 */ /* 0x000fea000383ffff */
[----:B------:R-:W-:Y:S05]  /*25a0*/  BSYNC.RECONVERGENT B1 ;  /* 0x0000000000017941 */ /* 0x000fea0003800200 */
.L_x_235:
[----:B------:R-:W-:-:S07]  /*25b0*/  VIADD R17, R15, 0x400 ;  /* 0x000004000f117836 */ /* 0x000fce0000000000 */
.L_x_234:
[----:B------:R-:W-:Y:S05]  /*25c0*/  BSYNC.RECONVERGENT B0 ;  /* 0x0000000000007941 */ /* 0x000fea0003800200 */
.L_x_233:
[----:B------:R-:W-:-:S13]  /*25d0*/  ISETP.GE.U32.AND P0, PT, R3, 0x3, PT ;  /* 0x000000030300780c */ /* 0x000fda0003f06070 */
[----:B------:R-:W-:Y:S05]  /*25e0*/  @!P0 EXIT ;  /* 0x000000000000894d */ /* 0x000fea0003800000 */
[----:B------:R-:W1:Y:S01]  /*25f0*/  S2UR UR5, SR_CgaCtaId ;  /* 0x00000000000579c3 */ /* 0x000e620000008800 */
[----:B------:R-:W-:Y:S01]  /*2600*/  UMOV UR4, 0x400 ;  /* 0x0000040000047882 */ /* 0x000fe20000000000 */
[C---:B0-----:R-:W-:Y:S01]  /*2610*/  IMAD.IADD R9, R0.reuse, 0x1, R17 ;  /* 0x0000000100097824 */ /* 0x041fe200078e0211 */
[C---:B------:R-:W-:Y:S01]  /*2620*/  IADD3 R7, PT, PT, R17.reuse, R13, RZ ;  /* 0x0000000d11077210 */ /* 0x040fe20007ffe0ff */
[C---:B------:R-:W-:Y:S02]  /*2630*/  IMAD.IADD R5, R17.reuse, 0x1, R12 ;  /* 0x0000000111057824 */ /* 0x040fe400078e020c */
[----:B------:R-:W-:Y:S01]  /*2640*/  VIADD R3, R17, 0xfffffc00 ;  /* 0xfffffc0011037836 */ /* 0x000fe20000000000 */
[C---:B------:R-:W-:Y:S01]  /*2650*/  IADD3 R12, PT, PT, R9.reuse, R12, RZ ;  /* 0x0000000c090c7210 */ /* 0x040fe20007ffe0ff */
[----:B------:R-:W-:Y:S02]  /*2660*/  IMAD.IADD R13, R9, 0x1, R13 ;  /* 0x00000001090d7824 */ /* 0x000fe400078e020d */
[----:B------:R-:W-:-:S02]  /*2670*/  IMAD R10, R0, 0x2, R3 ;  /* 0x00000002000a7824 */ /* 0x000fc400078e0203 */
[C---:B------:R-:W-:Y:S02]  /*2680*/  IMAD R15, R0.reuse, 0x2, R5 ;  /* 0x00000002000f7824 */ /* 0x040fe400078e0205 */
[C---:B------:R-:W-:Y:S02]  /*2690*/  IMAD R11, R0.reuse, 0x2, R7 ;  /* 0x00000002000b7824 */ /* 0x040fe400078e0207 */
[C---:B------:R-:W-:Y:S02]  /*26a0*/  IMAD R29, R0.reuse, 0x3, R3 ;  /* 0x00000003001d7824 */ /* 0x040fe400078e0203 */
[C---:B------:R-:W-:Y:S02]  /*26b0*/  IMAD R4, R0.reuse, 0x3, R5 ;  /* 0x0000000300047824 */ /* 0x040fe400078e0205 */
[----:B------:R-:W-:Y:S01]  /*26c0*/  IMAD R6, R0, 0x3, R7 ;  /* 0x0000000300067824 */ /* 0x000fe200078e0207 */
[----:B-1----:R-:W-:-:S06]  /*26d0*/  ULEA UR4, UR5, UR4, 0x18 ;  /* 0x0000000405047291 */ /* 0x002fcc000f8ec0ff */
[----:B------:R-:W-:-:S07]  /*26e0*/  LEA R8, R17, UR4, 0x3 ;  /* 0x0000000411087c11 */ /* 0x000fce000f8e18ff */
.L_x_237:
[----:B------:R-:W-:Y:S01]  /*26f0*/  IADD3 R17, PT, PT, R3, 0x400, RZ ;  /* 0x0000040003117810 */ /* 0x000fe20007ffe0ff */
[C---:B------:R-:W-:Y:S01]  /*2700*/  IMAD R28, R0.reuse, 0x8, R8 ;  /* 0x00000008001c7824 */ /* 0x040fe200078e0208 */
[-C--:B------:R-:W-:Y:S01]  /*2710*/  ISETP.GE.U32.AND P2, PT, R9, R14.reuse, PT ;  /* 0x0000000e0900720c */ /* 0x080fe20003f46070 */
[----:B------:R-:W-:Y:S01]  /*2720*/  IMAD R3, R0, 0x4, R3 ;  /* 0x0000000400037824 */ /* 0x000fe200078e0203 */
[C---:B------:R-:W-:Y:S02]  /*2730*/  ISETP.GE.U32.AND P0, PT, R17.reuse, R14, PT ;  /* 0x0000000e1100720c */ /* 0x040fe40003f06070 */
[----:B------:R-:W-:-:S09]  /*2740*/  ISETP.GE.U32.AND P1, PT, R17, R2, PT ;  /* 0x000000021100720c */ /* 0x000fd20003f26070 */
[----:B------:R-:W-:Y:S02]  /*2750*/  @!P2 LDS.64 R22, [R28] ;  /* 0x000000001c16a984 */ /* 0x000fe40000000a00 */
[----:B------:R-:W0:Y:S02]  /*2760*/  @!P0 LDC.64 R18, c[0x0][0x388] ;  /* 0x0000e200ff128b82 */ /* 0x000e240000000a00 */
[----:B------:R-:W1:Y:S01]  /*2770*/  @!P0 LDS.64 R20, [R8] ;  /* 0x0000000008148984 */ /* 0x000e620000000a00 */
[----:B------:R-:W-:Y:S02]  /*2780*/  @P1 VIADD R27, R7, 0xfffffc00 ;  /* 0xfffffc00071b1836 */ /* 0x000fe40000000000 */
[C---:B------:R-:W-:Y:S01]  /*2790*/  IMAD R7, R0.reuse, 0x4, R7 ;  /* 0x0000000400077824 */ /* 0x040fe200078e0207 */
[----:B------:R-:W2:Y:S02]  /*27a0*/  @P1 LDS.64 R24, [R8] ;  /* 0x0000000008181984 */ /* 0x000ea40000000a00 */
[----:B------:R-:W3:Y:S01]  /*27b0*/  @P1 LDC.64 R16, c[0x0][0x388] ;  /* 0x0000e200ff101b82 */ /* 0x000ee20000000a00 */
[----:B0-----:R-:W-:Y:S01]  /*27c0*/  @!P0 IMAD.WIDE.U32 R18, R5, 0x8, R18 ;  /* 0x0000000805128825 */ /* 0x001fe200078e0012 */
[----:B------:R-:W-:-:S03]  /*27d0*/  LEA R5, R0, R5, 0x2 ;  /* 0x0000000500057211 */ /* 0x000fc600078e10ff */
[----:B---3--:R-:W-:Y:S01]  /*27e0*/  @P1 IMAD.WIDE.U32 R26, R27, 0x8, R16 ;  /* 0x000000081b1a1825 */ /* 0x008fe200078e0010 */
[----:B-1----:R0:W-:Y:S01]  /*27f0*/  @!P0 STG.E.64 desc[UR6][R18.64], R20 ;  /* 0x0000001412008986 */ /* 0x0021e2000c101b06 */
[----:B------:R-:W-:Y:S02]  /*2800*/  ISETP.GE.U32.AND P0, PT, R9, R2, PT ;  /* 0x000000020900720c */ /* 0x000fe40003f06070 */
[----:B------:R-:W-:Y:S01]  /*2810*/  IMAD R9, R0, 0x4, R9 ;  /* 0x0000000400097824 */ /* 0x000fe200078e0209 */
[----:B--2---:R1:W-:Y:S01]  /*2820*/  @P1 STG.E.64 desc[UR6][R26.64], R24 ;  /* 0x000000181a001986 */ /* 0x0043e2000c101b06 */
[----:B0-----:R-:W0:Y:S09]  /*2830*/  @!P2 LDC.64 R18, c[0x0][0x388] ;  /* 0x0000e200ff12ab82 */ /* 0x001e320000000a00 */
[----:B------:R2:W3:Y:S01]  /*2840*/  @P0 LDS.64 R16, [R28] ;  /* 0x000000001c100984 */ /* 0x0004e20000000a00 */
[----:B-1----:R-:W-:Y:S01]  /*2850*/  VIADD R25, R10, 0x400 ;  /* 0x000004000a197836 */ /* 0x002fe20000000000 */
[----:B------:R-:W-:Y:S01]  /*2860*/  LEA R10, R0, R10, 0x2 ;  /* 0x0000000a000a7211 */ /* 0x000fe200078e10ff */
[----:B------:R-:W1:Y:S03]  /*2870*/  @P0 LDC.64 R20, c[0x0][0x388] ;  /* 0x0000e200ff140b82 */ /* 0x000e660000000a00 */
[----:B------:R-:W-:-:S02]  /*2880*/  ISETP.GE.U32.AND P1, PT, R25, R14, PT ;  /* 0x0000000e1900720c */ /* 0x000fc40003f26070 */
[----:B--2---:R-:W-:Y:S01]  /*2890*/  LEA R28, R0, R8, 0x4 ;  /* 0x00000008001c7211 */ /* 0x004fe200078e20ff */
[----:B0-----:R-:W-:-:S04]  /*28a0*/  @!P2 IMAD.WIDE.U32 R18, R12, 0x8, R18 ;  /* 0x000000080c12a825 */ /* 0x001fc800078e0012 */
[----:B------:R-:W-:Y:S01]  /*28b0*/  IMAD R12, R0, 0x4, R12 ;  /* 0x00000004000c7824 */ /* 0x000fe200078e020c */
[----:B------:R0:W-:Y:S01]  /*28c0*/  @!P2 STG.E.64 desc[UR6][R18.64], R22 ;  /* 0x000000161200a986 */ /* 0x0001e2000c101b06 */
[----:B------:R-:W-:-:S04]  /*28d0*/  ISETP.GE.U32.AND P2, PT, R25, R2, PT ;  /* 0x000000021900720c */ /* 0x000fc80003f46070 */
[----:B------:R-:W2:Y:S01]  /*28e0*/  @!P1 LDS.64 R18, [R28] ;  /* 0x000000001c129984 */ /* 0x000ea20000000a00 */
[----:B0-----:R-:W-:-:S08]  /*28f0*/  @P0 VIADD R23, R13, 0xfffffc00 ;  /* 0xfffffc000d170836 */ /* 0x001fd00000000000 */
[----:B------:R-:W0:Y:S01]  /*2900*/  @P2 LDC.64 R26, c[0x0][0x388] ;  /* 0x0000e200ff1a2b82 */ /* 0x000e220000000a00 */
[----:B------:R4:W5:Y:S01]  /*2910*/  @P2 LDS.64 R24, [R28] ;  /* 0x000000001c182984 */ /* 0x0009620000000a00 */
[----:B------:R-:W-:Y:S02]  /*2920*/  IMAD R13, R0, 0x4, R13 ;  /* 0x00000004000d7824 */ /* 0x000fe400078e020d */
[----:B-1----:R-:W-:-:S04]  /*2930*/  @P0 IMAD.WIDE.U32 R20, R23, 0x8, R20 ;  /* 0x0000000817140825 */ /* 0x002fc800078e0014 */
[----:B------:R-:W1:Y:S01]  /*2940*/  @!P1 LDC.64 R22, c[0x0][0x388] ;  /* 0x0000e200ff169b82 */ /* 0x000e620000000a00 */
[----:B---3--:R3:W-:Y:S01]  /*2950*/  @P0 STG.E.64 desc[UR6][R20.64], R16 ;  /* 0x0000001014000986 */ /* 0x0087e2000c101b06 */
[----:B----4-:R-:W-:Y:S01]  /*2960*/  @P2 VIADD R28, R11, 0xfffffc00 ;  /* 0xfffffc000b1c2836 */ /* 0x010fe20000000000 */
[C---:B------:R-:W-:Y:S01]  /*2970*/  LEA R11, R0.reuse, R11, 0x2 ;  /* 0x0000000b000b7211 */ /* 0x040fe200078e10ff */
[----:B---3--:R-:W-:Y:S02]  /*2980*/  VIADD R17, R29, 0x400 ;  /* 0x000004001d117836 */ /* 0x008fe40000000000 */
[C-C-:B------:R-:W-:Y:S02]  /*2990*/  IMAD R20, R0.reuse, 0x18, R8.reuse ;  /* 0x0000001800147824 */ /* 0x140fe400078e0208 */
[C---:B------:R-:W-:Y:S01]  /*29a0*/  IMAD R29, R0.reuse, 0x4, R29 ;  /* 0x00000004001d7824 */ /* 0x040fe200078e021d */
[C---:B------:R-:W-:Y:S01]  /*29b0*/  ISETP.GE.U32.AND P0, PT, R17.reuse, R14, PT ;  /* 0x0000000e1100720c */ /* 0x040fe20003f06070 */
[----:B------:R-:W-:Y:S01]  /*29c0*/  IMAD R8, R0, 0x20, R8 ;  /* 0x0000002000087824 */ /* 0x000fe200078e0208 */
[----:B------:R-:W-:Y:S01]  /*29d0*/  ISETP.GE.U32.AND P3, PT, R17, R2, PT ;  /* 0x000000021100720c */ /* 0x000fe20003f66070 */
[----:B-1----:R-:W-:-:S04]  /*29e0*/  @!P1 IMAD.WIDE.U32 R22, R15, 0x8, R22 ;  /* 0x000000080f169825 */ /* 0x002fc800078e0016 */
[----:B------:R-:W-:Y:S01]  /*29f0*/  IMAD R15, R0, 0x4, R15 ;  /* 0x00000004000f7824 */ /* 0x000fe200078e020f */
[----:B--2---:R0:W-:Y:S05]  /*2a00*/  @!P1 STG.E.64 desc[UR6][R22.64], R18 ;  /* 0x0000001216009986 */ /* 0x0041ea000c101b06 */
[----:B------:R-:W1:Y:S04]  /*2a10*/  @!P0 LDS.64 R16, [R20] ;  /* 0x0000000014108984 */ /* 0x000e680000000a00 */
[----:B------:R2:W3:Y:S01]  /*2a20*/  @P3 LDS.64 R22, [R20] ;  /* 0x0000000014163984 */ /* 0x0004e20000000a00 */
[----:B0-----:R-:W-:Y:S01]  /*2a30*/  @P2 IMAD.WIDE.U32 R18, R28, 0x8, R26 ;  /* 0x000000081c122825 */ /* 0x001fe200078e001a */
[----:B------:R-:W-:Y:S01]  /*2a40*/  @P3 IADD3 R28, PT, PT, R6, -0x400, RZ ;  /* 0xfffffc00061c3810 */ /* 0x000fe20007ffe0ff */
[----:B------:R-:W0:Y:S02]  /*2a50*/  @!P0 LDC.64 R26, c[0x0][0x388] ;  /* 0x0000e200ff1a8b82 */ /* 0x000e240000000a00 */
[----:B------:R-:W-:Y:S01]  /*2a60*/  IMAD R6, R0, 0x4, R6 ;  /* 0x0000000400067824 */ /* 0x000fe200078e0206 */
[----:B-----5:R4:W-:Y:S05]  /*2a70*/  @P2 STG.E.64 desc[UR6][R18.64], R24 ;  /* 0x0000001812002986 */ /* 0x0209ea000c101b06 */
[----:B--2---:R-:W2:Y:S01]  /*2a80*/  @P3 LDC.64 R20, c[0x0][0x388] ;  /* 0x0000e200ff143b82 */ /* 0x004ea20000000a00 */
[----:B0-----:R-:W-:-:S04]  /*2a90*/  @!P0 IMAD.WIDE.U32 R26, R4, 0x8, R26 ;  /* 0x00000008041a8825 */ /* 0x001fc800078e001a */
[----:B------:R-:W-:Y:S01]  /*2aa0*/  IMAD R4, R0, 0x4, R4 ;  /* 0x0000000400047824 */ /* 0x000fe200078e0204 */
[----:B-1----:R4:W-:Y:S01]  /*2ab0*/  @!P0 STG.E.64 desc[UR6][R26.64], R16 ;  /* 0x000000101a008986 */ /* 0x0029e2000c101b06 */
[----:B--2---:R-:W-:-:S04]  /*2ac0*/  @P3 IMAD.WIDE.U32 R20, R28, 0x8, R20 ;  /* 0x000000081c143825 */ /* 0x004fc800078e0014 */
[----:B------:R-:W-:Y:S01]  /*2ad0*/  VIADD R28, R3, 0x400 ;  /* 0x00000400031c7836 */ /* 0x000fe20000000000 */
[----:B---3--:R4:W-:Y:S04]  /*2ae0*/  @P3 STG.E.64 desc[UR6][R20.64], R22 ;  /* 0x0000001614003986 */ /* 0x0089e8000c101b06 */
[----:B------:R-:W-:-:S13]  /*2af0*/  ISETP.GE.U32.AND P0, PT, R28, 0x400, PT ;  /* 0x000004001c00780c */ /* 0x000fda0003f06070 */
[----:B----4-:R-:W-:Y:S05]  /*2b00*/  @!P0 BRA `(.L_x_237) ;  /* 0xfffffff800f88947 */ /* 0x010fea000383ffff */
[----:B------:R-:W-:Y:S05]  /*2b10*/  EXIT ;  /* 0x000000000000794d */ /* 0x000fea0003800000 */
.L_x_238:
        /* <DEDUP_REMOVED lines=14> */
.L_x_309:


//--------------------- .text._Z15partitionAssignIdEvP5BlockIT_EPjP9PartitionIS1_E --------------------------
	.section	.text._Z15partitionAssignIdEvP5BlockIT_EPjP9PartitionIS1_E,"ax",@progbits
	.align	128
        .global         _Z15partitionAssignIdEvP5BlockIT_EPjP9PartitionIS1_E
        .type           _Z15partitionAssignIdEvP5BlockIT_EPjP9PartitionIS1_E,@function
        .size           _Z15partitionAssignIdEvP5BlockIT_EPjP9PartitionIS1_E,(.L_x_310 - _Z15partitionAssignIdEvP5BlockIT_EPjP9PartitionIS1_E)
        .other          _Z15partitionAssignIdEvP5BlockIT_EPjP9PartitionIS1_E,@"STO_CUDA_ENTRY STV_DEFAULT"
_Z15partitionAssignIdEvP5BlockIT_EPjP9PartitionIS1_E:
.text._Z15partitionAssignIdEvP5BlockIT_EPjP9PartitionIS1_E:
[----:B------:R-:W-:Y:S01]  /*0000*/  LDC R1, c[0x0][0x37c] ;  /* 0x0000df00ff017b82 */ /* 0x000fe20000000800 */
[----:B------:R-:W0:Y:S01]  /*0010*/  S2R R2, SR_CTAID.X ;  /* 0x0000000000027919 */ /* 0x000e220000002500 */
[----:B------:R-:W1:Y:S06]  /*0020*/  LDCU.64 UR4, c[0x0][0x358] ;  /* 0x00006b00ff0477ac */ /* 0x000e6c0008000a00 */
[----:B------:R-:W2:Y:S01]  /*0030*/  LDC.64 R10, c[0x0][0x380] ;  /* 0x0000e000ff0a7b82 */ /* 0x000ea20000000a00 */
[----:B0-----:R-:W-:-:S13]  /*0040*/  ISETP.NE.AND P0, PT, R2, RZ, PT ;  /* 0x000000ff0200720c */ /* 0x001fda0003f05270 */
[----:B------:R-:W0:Y:S02]  /*0050*/  @P0 LDC.64 R12, c[0x0][0x388] ;  /* 0x0000e200ff0c0b82 */ /* 0x000e240000000a00 */
[----:B0-----:R-:W-:-:S05]  /*0060*/  @P0 IMAD.WIDE.U32 R14, R2, 0x4, R12 ;  /* 0x00000004020e0825 */ /* 0x001fca00078e000c */
[----:B-1----:R-:W3:Y:S01]  /*0070*/  @P0 LDG.E R0, desc[UR4][R14.64] ;  /* 0x000000040e000981 */ /* 0x002ee2000c1e1900 */
[----:B------:R-:W0:Y:S01]  /*0080*/  @!P0 LDC.64 R16, c[0x0][0x388] ;  /* 0x0000e200ff108b82 */ /* 0x000e220000000a00 */
[----:B------:R-:W-:-:S04]  /*0090*/  @P0 VIADD R3, R2, 0xffffffff ;  /* 0xffffffff02030836 */ /* 0x000fc80000000000 */
[----:B------:R-:W-:-:S05]  /*00a0*/  @P0 IMAD.WIDE.U32 R12, R3, 0x4, R12 ;  /* 0x00000004030c0825 */ /* 0x000fca00078e000c */
[----:B------:R-:W4:Y:S01]  /*00b0*/  @P0 LDG.E R9, desc[UR4][R12.64] ;  /* 0x000000040c090981 */ /* 0x000f22000c1e1900 */
[----:B--2---:R-:W-:-:S05]  /*00c0*/  IMAD.WIDE.U32 R10, R2, 0x30, R10 ;  /* 0x00000030020a7825 */ /* 0x004fca00078e000a */
[----:B------:R-:W2:Y:S04]  /*00d0*/  LDG.E.64 R4, desc[UR4][R10.64+0x8] ;  /* 0x000008040a047981 */ /* 0x000ea8000c1e1b00 */
[----:B------:R-:W5:Y:S01]  /*00e0*/  LDG.E.64 R6, desc[UR4][R10.64+0x10] ;  /* 0x000010040a067981 */ /* 0x000f62000c1e1b00 */
[----:B------:R-:W4:Y:S03]  /*00f0*/  S2R R3, SR_TID.X ;  /* 0x0000000000037919 */ /* 0x000f260000002100 */
[----:B0-----:R0:W3:Y:S01]  /*0100*/  @!P0 LDG.E R0, desc[UR4][R16.64] ;  /* 0x0000000410008981 */ /* 0x0010e2000c1e1900 */
[----:B------:R-:W-:-:S05]  /*0110*/  @!P0 IMAD.MOV.U32 R9, RZ, RZ, RZ ;  /* 0x000000ffff098224 */ /* 0x000fca00078e00ff */
[----:B----4-:R-:W-:Y:S01]  /*0120*/  IADD3 R19, PT, PT, R3, R9, RZ ;  /* 0x0000000903137210 */ /* 0x010fe20007ffe0ff */
[----:B------:R-:W0:Y:S01]  /*0130*/  LDCU UR6, c[0x0][0x360] ;  /* 0x00006c00ff0677ac */ /* 0x000e220008000800 */
[----:B------:R-:W-:-:S03]  /*0140*/  IMAD.MOV.U32 R12, RZ, RZ, R2 ;  /* 0x000000ffff0c7224 */ /* 0x000fc600078e0002 */
[C---:B0-----:R-:W-:Y:S01]  /*0150*/  VIADD R17, R19.reuse, UR6 ;  /* 0x0000000613117c36 */ /* 0x041fe20008000000 */
[----:B------:R-:W-:Y:S01]  /*0160*/  BSSY.RECONVERGENT B0, `(.L_x_239) ;  /* 0x0000018000007945 */ /* 0x000fe20003800200 */
[----:B---3--:R-:W-:-:S13]  /*0170*/  ISETP.GE.U32.AND P1, PT, R19, R0, PT ;  /* 0x000000001300720c */ /* 0x008fda0003f26070 */
[----:B------:R-:W0:Y:S01]  /*0180*/  @!P1 LDC.64 R14, c[0x0][0x390] ;  /* 0x0000e400ff0e9b82 */ /* 0x000e220000000a00 */
[----:B------:R-:W-:Y:S02]  /*0190*/  ISETP.NE.AND P0, PT, R0, R9, PT ;  /* 0x000000090000720c */ /* 0x000fe40003f05270 */
[C---:B--2---:R-:W-:Y:S02]  /*01a0*/  @!P1 LEA R13, R3.reuse, R4, 0xa ;  /* 0x00000004030d9211 */ /* 0x044fe400078e50ff */
[----:B------:R-:W-:Y:S02]  /*01b0*/  ISETP.NE.OR P0, PT, R3, RZ, !P0 ;  /* 0x000000ff0300720c */ /* 0x000fe40004705670 */
[----:B------:R-:W-:Y:S02]  /*01c0*/  @!P1 IADD3 R3, PT, PT, R13, 0x400, RZ ;  /* 0x000004000d039810 */ /* 0x000fe40007ffe0ff */
[----:B------:R-:W-:Y:S01]  /*01d0*/  ISETP.GE.U32.AND P2, PT, R17, R0, PT ;  /* 0x000000001100720c */ /* 0x000fe20003f46070 */
[----:B0-----:R-:W-:-:S05]  /*01e0*/  @!P1 IMAD.WIDE.U32 R10, R19, 0x18, R14 ;  /* 0x00000018130a9825 */ /* 0x001fca00078e000e */
[----:B------:R0:W-:Y:S04]  /*01f0*/  @!P1 STG.E.64 desc[UR4][R10.64], R12 ;  /* 0x0000000c0a009986 */ /* 0x0001e8000c101b04 */
[----:B------:R0:W-:Y:S04]  /*0200*/  @!P1 STG.E desc[UR4][R10.64+0x8], R3 ;  /* 0x000008030a009986 */ /* 0x0001e8000c101904 */
[----:B-----5:R0:W-:Y:S01]  /*0210*/  @!P1 STG.E.64 desc[UR4][R10.64+0x10], R6 ;  /* 0x000010060a009986 */ /* 0x0201e2000c101b04 */
[----:B------:R-:W-:Y:S05]  /*0220*/  @P2 BRA `(.L_x_240) ;  /* 0x00000000002c2947 */ /* 0x000fea0003800000 */
[----:B0-----:R-:W0:Y:S02]  /*0230*/  LDC.64 R12, c[0x0][0x390] ;  /* 0x0000e400ff0c7b82 */ /* 0x001e240000000a00 */
.L_x_241:
[C---:B-1----:R-:W-:Y:S02]  /*0240*/  IMAD.IADD R3, R17.reuse, 0x1, -R9 ;  /* 0x0000000111037824 */ /* 0x042fe400078e0a09 */
[C---:B0-----:R-:W-:Y:S01]  /*0250*/  IMAD.WIDE.U32 R10, R17.reuse, 0x18, R12 ;  /* 0x00000018110a7825 */ /* 0x041fe200078e000c */
[----:B------:R-:W-:Y:S02]  /*0260*/  IADD3 R17, PT, PT, R17, UR6, RZ ;  /* 0x0000000611117c10 */ /* 0x000fe4000fffe0ff */
[----:B------:R-:W-:Y:S02]  /*0270*/  LEA R3, R3, R4, 0xa ;  /* 0x0000000403037211 */ /* 0x000fe400078e50ff */
[----:B------:R1:W-:Y:S01]  /*0280*/  STG.E.64 desc[UR4][R10.64+0x10], R6 ;  /* 0x000010060a007986 */ /* 0x0003e2000c101b04 */
[----:B------:R-:W-:Y:S02]  /*0290*/  ISETP.GE.U32.AND P1, PT, R17, R0, PT ;  /* 0x000000001100720c */ /* 0x000fe40003f26070 */
[----:B------:R-:W-:Y:S01]  /*02a0*/  VIADD R15, R3, 0x400 ;  /* 0x00000400030f7836 */ /* 0x000fe20000000000 */
[----:B------:R1:W-:Y:S04]  /*02b0*/  STG.E.64 desc[UR4][R10.64], R2 ;  /* 0x000000020a007986 */ /* 0x0003e8000c101b04 */
[----:B------:R1:W-:Y:S06]  /*02c0*/  STG.E desc[UR4][R10.64+0x8], R15 ;  /* 0x0000080f0a007986 */ /* 0x0003ec000c101904 */
[----:B------:R-:W-:Y:S05]  /*02d0*/  @!P1 BRA `(.L_x_241) ;  /* 0xfffffffc00d89947 */ /* 0x000fea000383ffff */
.L_x_240:
[----:B------:R-:W-:Y:S05]  /*02e0*/  BSYNC.RECONVERGENT B0 ;  /* 0x0000000000007941 */ /* 0x000fea0003800200 */
.L_x_239:
[----:B------:R-:W-:Y:S06]  /*02f0*/  BAR.SYNC.DEFER_BLOCKING 0x0 ;  /* 0x0000000000007b1d */ /* 0x000fec0000010000 */
[----:B------:R-:W-:Y:S05]  /*0300*/  @P0 EXIT ;  /* 0x000000000000094d */ /* 0x000fea0003800000 */
[----:B01----:R-:W0:Y:S01]  /*0310*/  LDC.64 R2, c[0x0][0x390] ;  /* 0x0000e400ff027b82 */ /* 0x003e220000000a00 */
[----:B------:R-:W-:-:S05]  /*0320*/  IADD3 R7, PT, PT, R0, -0x1, RZ ;  /* 0xffffffff00077810 */ /* 0x000fca0007ffe0ff */
[----:B0-----:R-:W-:-:S05]  /*0330*/  IMAD.WIDE.U32 R2, R7, 0x18, R2 ;  /* 0x0000001807027825 */ /* 0x001fca00078e0002 */
[----:B------:R-:W-:Y:S01]  /*0340*/  STG.E desc[UR4][R2.64+0x8], R5 ;  /* 0x0000080502007986 */ /* 0x000fe2000c101904 */
[----:B------:R-:W-:Y:S05]  /*0350*/  EXIT ;  /* 0x000000000000794d */ /* 0x000fea0003800000 */
.L_x_242:
        /* <DEDUP_REMOVED lines=10> */
.L_x_310:


//--------------------- .text._Z12bucketAssignIdEvP5BlockIT_EPjii --------------------------
	.section	.text._Z12bucketAssignIdEvP5BlockIT_EPjii,"ax",@progbits
	.align	128
        .global         _Z12bucketAssignIdEvP5BlockIT_EPjii
        .type           _Z12bucketAssignIdEvP5BlockIT_EPjii,@function
        .size           _Z12bucketAssignIdEvP5BlockIT_EPjii,(.L_x_311 - _Z12bucketAssignIdEvP5BlockIT_EPjii)
        .other          _Z12bucketAssignIdEvP5BlockIT_EPjii,@"STO_CUDA_ENTRY STV_DEFAULT"
_Z12bucketAssignIdEvP5BlockIT_EPjii:
.text._Z12bucketAssignIdEvP5BlockIT_EPjii:
[----:B------:R-:W-:Y:S01]  /*0000*/  LDC R1, c[0x0][0x37c] ;  /* 0x0000df00ff017b82 */ /* 0x000fe20000000800 */
[----:B------:R-:W0:Y:S07]  /*0010*/  S2R R0, SR_TID.X ;  /* 0x0000000000007919 */ /* 0x000e2e0000002100 */
[----:B------:R-:W0:Y:S01]  /*0020*/  S2UR UR4, SR_CTAID.X ;  /* 0x00000000000479c3 */ /* 0x000e220000002500 */
[----:B------:R-:W1:Y:S07]  /*0030*/  LDCU UR6, c[0x0][0x390] ;  /* 0x00007200ff0677ac */ /* 0x000e6e0008000800 */
[----:B------:R-:W0:Y:S02]  /*0040*/  LDC R15, c[0x0][0x360] ;  /* 0x0000d800ff0f7b82 */ /* 0x000e240000000800 */
[----:B0-----:R-:W-:-:S05]  /*0050*/  IMAD R15, R15, UR4, R0 ;  /* 0x000000040f0f7c24 */ /* 0x001fca000f8e0200 */
[----:B-1----:R-:W-:-:S13]  /*0060*/  ISETP.GE.U32.AND P0, PT, R15, UR6, PT ;  /* 0x000000060f007c0c */ /* 0x002fda000bf06070 */
[----:B------:R-:W-:Y:S05]  /*0070*/  @P0 EXIT ;  /* 0x000000000000094d */ /* 0x000fea0003800000 */
[----:B------:R-:W0:Y:S01]  /*0080*/  LDC.64 R12, c[0x0][0x380] ;  /* 0x0000e000ff0c7b82 */ /* 0x000e220000000a00 */
[----:B------:R-:W1:Y:S01]  /*0090*/  LDCU.64 UR4, c[0x0][0x358] ;  /* 0x00006b00ff0477ac */ /* 0x000e620008000a00 */
[----:B0-----:R-:W-:-:S05]  /*00a0*/  IMAD.WIDE.U32 R6, R15, 0x30, R12 ;  /* 0x000000300f067825 */ /* 0x001fca00078e000c */
[----:B-1----:R-:W2:Y:S02]  /*00b0*/  LDG.E.U16 R0, desc[UR4][R6.64+0x28] ;  /* 0x0000280406007981 */ /* 0x002ea4000c1e1500 */
[----:B--2---:R-:W-:-:S13]  /*00c0*/  ISETP.NE.AND P0, PT, R0, RZ, PT ;  /* 0x000000ff0000720c */ /* 0x004fda0003f05270 */
[----:B------:R-:W-:Y:S05]  /*00d0*/  @!P0 EXIT ;  /* 0x000000000000894d */ /* 0x000fea0003800000 */
[----:B------:R-:W2:Y:S04]  /*00e0*/  LDG.E.64 R8, desc[UR4][R6.64+0x10] ;  /* 0x0000100406087981 */ /* 0x000ea8000c1e1b00 */
[----:B------:R-:W3:Y:S04]  /*00f0*/  LDG.E.64 R16, desc[UR4][R6.64+0x20] ;  /* 0x0000200406107981 */ /* 0x000ee8000c1e1b00 */
[----:B------:R-:W4:Y:S04]  /*0100*/  LDG.E.64 R4, desc[UR4][R6.64+0x18] ;  /* 0x0000180406047981 */ /* 0x000f28000c1e1b00 */
[----:B------:R-:W5:Y:S04]  /*0110*/  LDG.E.64 R10, desc[UR4][R6.64] ;  /* 0x00000004060a7981 */ /* 0x000f68000c1e1b00 */
[----:B------:R-:W5:Y:S01]  /*0120*/  LDG.E.64 R2, desc[UR4][R6.64+0x8] ;  /* 0x0000080406027981 */ /* 0x000f62000c1e1b00 */
[----:B------:R-:W0:Y:S01]  /*0130*/  LDCU.U16 UR7, c[0x0][0x394] ;  /* 0x00007280ff0777ac */ /* 0x000e220008000400 */
[----:B------:R-:W-:Y:S01]  /*0140*/  IMAD.MOV.U32 R22, RZ, RZ, 0x0 ;  /* 0x00000000ff167424 */ /* 0x000fe200078e00ff */
[----:B0-----:R-:W-:Y:S01]  /*0150*/  MOV R27, UR7 ;  /* 0x00000007001b7c02 */ /* 0x001fe20008000f00 */
[----:B--2---:R-:W-:-:S02]  /*0160*/  IMAD.MOV.U32 R0, RZ, RZ, R9 ;  /* 0x000000ffff007224 */ /* 0x004fc400078e0009 */
[--C-:B------:R-:W-:Y:S01]  /*0170*/  IMAD.MOV.U32 R14, RZ, RZ, R8.reuse ;  /* 0x000000ffff0e7224 */ /* 0x100fe200078e0008 */
[C---:B---3--:R-:W-:Y:S01]  /*0180*/  DSETP.MAX.AND P2, P3, R8.reuse, R16, PT ;  /* 0x000000100800722a */ /* 0x048fe20003b4f000 */
[----:B------:R-:W-:Y:S01]  /*0190*/  MOV R18, R17 ;  /* 0x0000001100127202 */ /* 0x000fe20000000f00 */
[----:B------:R-:W-:Y:S01]  /*01a0*/  IMAD.MOV.U32 R20, RZ, RZ, R8 ;  /* 0x000000ffff147224 */ /* 0x000fe200078e0008 */
[----:B----4-:R-:W-:Y:S01]  /*01b0*/  DSETP.MIN.AND P0, P1, R8, R4, PT ;  /* 0x000000040800722a */ /* 0x010fe20003900000 */
[----:B------:R-:W-:Y:S02]  /*01c0*/  IMAD.MOV.U32 R19, RZ, RZ, R5 ;  /* 0x000000ffff137224 */ /* 0x000fe400078e0005 */
[----:B------:R-:W-:Y:S01]  /*01d0*/  FSEL R23, R9, R18, P2 ;  /* 0x0000001209177208 */ /* 0x000fe20001000000 */
[----:B------:R-:W-:Y:S02]  /*01e0*/  IMAD.MOV.U32 R9, RZ, RZ, R16 ;  /* 0x000000ffff097224 */ /* 0x000fe400078e0010 */
[----:B-----5:R-:W-:Y:S01]  /*01f0*/  IMAD.MOV.U32 R24, RZ, RZ, R10 ;  /* 0x000000ffff187224 */ /* 0x020fe200078e000a */
[----:B------:R-:W-:-:S02]  /*0200*/  FSEL R21, R0, R19, P0 ;  /* 0x0000001300157208 */ /* 0x000fc40000000000 */
[----:B------:R-:W-:Y:S01]  /*0210*/  SEL R8, R14, R9, P2 ;  /* 0x000000090e087207 */ /* 0x000fe20001000000 */
[----:B------:R-:W-:Y:S01]  /*0220*/  IMAD.IADD R0, R11, 0x1, -R3 ;  /* 0x000000010b007824 */ /* 0x000fe200078e0a03 */
[----:B------:R-:W-:Y:S01]  /*0230*/  @P3 LOP3.LUT R23, R18, 0x80000, RZ, 0xfc, !PT ;  /* 0x0008000012173812 */ /* 0x000fe200078efcff */
[----:B------:R-:W-:Y:S01]  /*0240*/  IMAD.MOV.U32 R25, RZ, RZ, R2 ;  /* 0x000000ffff197224 */ /* 0x000fe200078e0002 */
[----:B------:R-:W-:Y:S02]  /*0250*/  MOV R9, R4 ;  /* 0x0000000400097202 */ /* 0x000fe40000000f00 */
[----:B------:R-:W-:Y:S01]  /*0260*/  @P1 LOP3.LUT R21, R19, 0x80000, RZ, 0xfc, !PT ;  /* 0x0008000013151812 */ /* 0x000fe200078efcff */
[----:B------:R-:W-:Y:S01]  /*0270*/  VIADD R19, R15, UR6 ;  /* 0x000000060f137c36 */ /* 0x000fe20008000000 */
[----:B------:R-:W-:Y:S01]  /*0280*/  SEL R20, R20, R9, P0 ;  /* 0x0000000914147207 */ /* 0x000fe20000000000 */
[----:B------:R-:W-:Y:S01]  /*0290*/  IMAD.MOV.U32 R9, RZ, RZ, R23 ;  /* 0x000000ffff097224 */ /* 0x000fe200078e0017 */
[C---:B------:R-:W-:Y:S01]  /*02a0*/  DSETP.NEU.AND P0, PT, R16.reuse, R4, PT ;  /* 0x000000041000722a */ /* 0x040fe20003f0d000 */
[----:B------:R-:W-:Y:S01]  /*02b0*/  MOV R23, 0x3fe00000 ;  /* 0x3fe0000000177802 */ /* 0x000fe20000000f00 */
[----:B------:R-:W-:Y:S01]  /*02c0*/  IMAD.WIDE.U32 R12, R19, 0x30, R12 ;  /* 0x00000030130c7825 */ /* 0x000fe200078e000c */
[----:B------:R-:W-:Y:S01]  /*02d0*/  IADD3 R14, PT, PT, -R10, R2, RZ ;  /* 0x000000020a0e7210 */ /* 0x000fe20007ffe1ff */
[----:B------:R-:W-:-:S02]  /*02e0*/  DADD R16, R16, R20 ;  /* 0x0000000010107229 */ /* 0x000fc40000000014 */
[----:B------:R-:W-:Y:S01]  /*02f0*/  DADD R8, R4, R8 ;  /* 0x0000000004087229 */ /* 0x000fe20000000008 */
[----:B------:R-:W-:Y:S01]  /*0300*/  ISETP.GT.U32.AND P1, PT, R14, 0x400, P0 ;  /* 0x000004000e00780c */ /* 0x000fe20000724070 */
[----:B------:R-:W0:Y:S01]  /*0310*/  LDC.64 R4, c[0x0][0x388] ;  /* 0x0000e200ff047b82 */ /* 0x000e220000000a00 */
[----:B------:R-:W-:Y:S01]  /*0320*/  ISETP.GT.U32.AND P0, PT, R0, 0x400, P0 ;  /* 0x000004000000780c */ /* 0x000fe20000704070 */
[----:B------:R-:W-:Y:S01]  /*0330*/  IMAD.U32 R21, RZ, RZ, UR7 ;  /* 0x00000007ff157e24 */ /* 0x000fe2000f8e00ff */
[----:B------:R1:W-:Y:S01]  /*0340*/  STG.E.64 desc[UR4][R12.64+0x8], R24 ;  /* 0x000008180c007986 */ /* 0x0003e2000c101b04 */
[----:B------:R-:W-:Y:S01]  /*0350*/  VIADD R14, R14, 0x3ff ;  /* 0x000003ff0e0e7836 */ /* 0x000fe20000000000 */
[----:B------:R-:W-:Y:S01]  /*0360*/  DMUL R16, R16, 0.5 ;  /* 0x3fe0000010107828 */ /* 0x000fe20000000000 */
[----:B------:R-:W-:Y:S01]  /*0370*/  IMAD.MOV.U32 R20, RZ, RZ, -0x200000 ;  /* 0xffe00000ff147424 */ /* 0x000fe200078e00ff */
[----:B------:R-:W-:Y:S01]  /*0380*/  DFMA R8, R8, R22, 1 ;  /* 0x3ff000000808742b */ /* 0x000fe20000000016 */
[----:B------:R-:W-:Y:S01]  /*0390*/  STG.E.64 desc[UR4][R12.64+0x18], RZ ;  /* 0x000018ff0c007986 */ /* 0x000fe2000c101b04 */
[----:B------:R-:W-:Y:S01]  /*03a0*/  IMAD.MOV.U32 R23, RZ, RZ, R2 ;  /* 0x000000ffff177224 */ /* 0x000fe200078e0002 */
[----:B------:R-:W-:-:S02]  /*03b0*/  SEL R2, RZ, 0x1, !P1 ;  /* 0x00000001ff027807 */ /* 0x000fc40004800000 */
[----:B------:R-:W-:Y:S01]  /*03c0*/  MOV R22, R10 ;  /* 0x0000000a00167202 */ /* 0x000fe20000000f00 */
[----:B------:R-:W-:Y:S01]  /*03d0*/  STG.E.64 desc[UR4][R12.64+0x10], R16 ;  /* 0x000010100c007986 */ /* 0x000fe2000c101b04 */
[----:B------:R-:W-:Y:S02]  /*03e0*/  SEL R10, RZ, 0x1, !P0 ;  /* 0x00000001ff0a7807 */ /* 0x000fe40004000000 */
[----:B------:R-:W-:Y:S01]  /*03f0*/  SHF.R.U32.HI R14, RZ, 0xa, R14 ;  /* 0x0000000aff0e7819 */ /* 0x000fe2000001160e */
[----:B------:R2:W-:Y:S01]  /*0400*/  STG.E.64 desc[UR4][R12.64], R22 ;  /* 0x000000160c007986 */ /* 0x0005e2000c101b04 */
[----:B-1----:R-:W-:Y:S02]  /*0410*/  PRMT R25, R2, 0x5410, R21 ;  /* 0x0000541002197816 */ /* 0x002fe40000000015 */
[----:B------:R-:W-:-:S03]  /*0420*/  MOV R21, 0x41efffff ;  /* 0x41efffff00157802 */ /* 0x000fc60000000f00 */
[----:B------:R1:W-:Y:S01]  /*0430*/  STG.E desc[UR4][R12.64+0x28], R25 ;  /* 0x000028190c007986 */ /* 0x0003e2000c101904 */
[----:B0-----:R-:W-:-:S03]  /*0440*/  IMAD.WIDE.U32 R18, R19, 0x4, R4 ;  /* 0x0000000413127825 */ /* 0x001fc600078e0004 */
[----:B------:R0:W-:Y:S01]  /*0450*/  STG.E.64 desc[UR4][R12.64+0x20], R20 ;  /* 0x000020140c007986 */ /* 0x0001e2000c101b04 */
[----:B--2---:R-:W-:Y:S01]  /*0460*/  PRMT R23, R10, 0x5410, R27 ;  /* 0x000054100a177816 */ /* 0x004fe2000000001b */
[----:B------:R-:W-:Y:S01]  /*0470*/  IMAD.MOV.U32 R10, RZ, RZ, R3 ;  /* 0x000000ffff0a7224 */ /* 0x000fe200078e0003 */
[----:B------:R-:W-:Y:S01]  /*0480*/  SEL R27, R14, RZ, P1 ;  /* 0x000000ff0e1b7207 */ /* 0x000fe20000800000 */
[----:B-1----:R-:W-:-:S04]  /*0490*/  @!P0 IMAD.WIDE.U32 R24, R15, 0x4, R4 ;  /* 0x000000040f188825 */ /* 0x002fc800078e0004 */
[----:B------:R0:W-:Y:S04]  /*04a0*/  STG.E desc[UR4][R18.64], R27 ;  /* 0x0000001b12007986 */ /* 0x0001e8000c101904 */
[----:B------:R0:W-:Y:S04]  /*04b0*/  STG.E.64 desc[UR4][R6.64+0x8], R10 ;  /* 0x0000080a06007986 */ /* 0x0001e8000c101b04 */
[----:B------:R0:W-:Y:S04]  /*04c0*/  STG.E.64 desc[UR4][R6.64+0x10], R8 ;  /* 0x0000100806007986 */ /* 0x0001e8000c101b04 */
[----:B------:R0:W-:Y:S04]  /*04d0*/  STG.E.64 desc[UR4][R6.64+0x20], R20 ;  /* 0x0000201406007986 */ /* 0x0001e8000c101b04 */
[----:B------:R0:W-:Y:S04]  /*04e0*/  STG.E desc[UR4][R6.64], R3 ;  /* 0x0000000306007986 */ /* 0x0001e8000c101904 */
[----:B------:R0:W-:Y:S04]  /*04f0*/  STG.E desc[UR4][R6.64+0x28], R23 ;  /* 0x0000281706007986 */ /* 0x0001e8000c101904 */
[----:B------:R0:W-:Y:S04]  /*0500*/  STG.E.64 desc[UR4][R6.64+0x18], RZ ;  /* 0x000018ff06007986 */ /* 0x0001e8000c101b04 */
[----:B------:R0:W-:Y:S01]  /*0510*/  @!P0 STG.E desc[UR4][R24.64], RZ ;  /* 0x000000ff18008986 */ /* 0x0001e2000c101904 */
[----:B------:R-:W-:Y:S05]  /*0520*/  @!P0 EXIT ;  /* 0x000000000000894d */ /* 0x000fea0003800000 */
[----:B------:R-:W-:Y:S01]  /*0530*/  IADD3 R0, PT, PT, R0, 0x3ff, RZ ;  /* 0x000003ff00007810 */ /* 0x000fe20007ffe0ff */
[----:B------:R-:W-:-:S03]  /*0540*/  IMAD.WIDE.U32 R4, R15, 0x4, R4 ;  /* 0x000000040f047825 */ /* 0x000fc600078e0004 */
[----:B0-----:R-:W-:-:S05]  /*0550*/  SHF.R.U32.HI R3, RZ, 0xa, R0 ;  /* 0x0000000aff037819 */ /* 0x001fca0000011600 */
[----:B------:R-:W-:Y:S01]  /*0560*/  STG.E desc[UR4][R4.64], R3 ;  /* 0x0000000304007986 */ /* 0x000fe2000c101904 */
[----:B------:R-:W-:Y:S05]  /*0570*/  EXIT ;  /* 0x000000000000794d */ /* 0x000fea0003800000 */
.L_x_243:
        /* <DEDUP_REMOVED lines=16> */
.L_x_311:


//--------------------- .text._Z11insertPivotIdEvPT_P5BlockIS0_Ei --------------------------
	.section	.text._Z11insertPivotIdEvPT_P5BlockIS0_Ei,"ax",@progbits
	.align	128
        .global         _Z11insertPivotIdEvPT_P5BlockIS0_Ei
        .type           _Z11insertPivotIdEvPT_P5BlockIS0_Ei,@function
        .size           _Z11insertPivotIdEvPT_P5BlockIS0_Ei,(.L_x_312 - _Z11insertPivotIdEvPT_P5BlockIS0_Ei)
        .other          _Z11insertPivotIdEvPT_P5BlockIS0_Ei,@"STO_CUDA_ENTRY STV_DEFAULT"
_Z11insertPivotIdEvPT_P5BlockIS0_Ei:
.text._Z11insertPivotIdEvPT_P5BlockIS0_Ei:
[----:B------:R-:W-:Y:S01]  /*0000*/  LDC R1, c[0x0][0x37c] ;  /* 0x0000df00ff017b82 */ /* 0x000fe20000000800 */
[----:B------:R-:W0:Y:S07]  /*0010*/  S2R R5, SR_CTAID.X ;  /* 0x0000000000057919 */ /* 0x000e2e0000002500 */
[----:B------:R-:W0:Y:S01]  /*0020*/  LDC.64 R2, c[0x0][0x388] ;  /* 0x0000e200ff027b82 */ /* 0x000e220000000a00 */
[----:B------:R-:W1:Y:S01]  /*0030*/  LDCU.64 UR4, c[0x0][0x358] ;  /* 0x00006b00ff0477ac */ /* 0x000e620008000a00 */
[----:B------:R-:W2:Y:S01]  /*0040*/  LDCU UR6, c[0x0][0x390] ;  /* 0x00007200ff0677ac */ /* 0x000ea20008000800 */
[----:B0-----:R-:W-:-:S05]  /*0050*/  IMAD.WIDE.U32 R2, R5, 0x30, R2 ;  /* 0x0000003005027825 */ /* 0x001fca00078e0002 */
[----:B-1----:R-:W3:Y:S02]  /*0060*/  LDG.E.U16 R0, desc[UR4][R2.64+0x28] ;  /* 0x0000280402007981 */ /* 0x002ee4000c1e1500 */
[----:B---3--:R-:W-:-:S04]  /*0070*/  ISETP.NE.AND P0, PT, R0, RZ, PT ;  /* 0x000000ff0000720c */ /* 0x008fc80003f05270 */
[----:B--2---:R-:W-:-:S13]  /*0080*/  ISETP.GE.OR P0, PT, R5, UR6, !P0 ;  /* 0x0000000605007c0c */ /* 0x004fda000c706670 */
[----:B------:R-:W-:Y:S05]  /*0090*/  @P0 EXIT ;  /* 0x000000000000094d */ /* 0x000fea0003800000 */
[----:B------:R-:W2:Y:S04]  /*00a0*/  LDG.E R4, desc[UR4][R2.64+0x8] ;  /* 0x0000080402047981 */ /* 0x000ea8000c1e1900 */
[----:B------:R-:W3:Y:S01]  /*00b0*/  LDG.E R0, desc[UR4][R2.64+0xc] ;  /* 0x00000c0402007981 */ /* 0x000ee2000c1e1900 */
[----:B------:R-:W2:Y:S02]  /*00c0*/  S2R R5, SR_TID.X ;  /* 0x0000000000057919 */ /* 0x000ea40000002100 */
[----:B--2---:R-:W-:-:S05]  /*00d0*/  IMAD.IADD R5, R4, 0x1, R5 ;  /* 0x0000000104057824 */ /* 0x004fca00078e0205 */
[----:B---3--:R-:W-:-:S13]  /*00e0*/  ISETP.GE.U32.AND P0, PT, R5, R0, PT ;  /* 0x000000000500720c */ /* 0x008fda0003f06070 */
[----:B------:R-:W-:Y:S05]  /*00f0*/  @P0 EXIT ;  /* 0x000000000000094d */ /* 0x000fea0003800000 */
[----:B------:R-:W5:Y:S01]  /*0100*/  LDG.E.64 R2, desc[UR4][R2.64+0x10] ;  /* 0x0000100402027981 */ /* 0x000f62000c1e1b00 */
[----:B------:R-:W0:Y:S01]  /*0110*/  LDC.64 R6, c[0x0][0x380] ;  /* 0x0000e000ff067b82 */ /* 0x000e220000000a00 */
[----:B------:R-:W-:Y:S01]  /*0120*/  MOV R9, R5 ;  /* 0x0000000500097202 */ /* 0x000fe20000000f00 */
[----:B------:R-:W1:Y:S06]  /*0130*/  LDCU UR6, c[0x0][0x360] ;  /* 0x00006c00ff0677ac */ /* 0x000e6c0008000800 */
.L_x_244:
[----:B0-----:R-:W-:-:S04]  /*0140*/  IMAD.WIDE.U32 R4, R9, 0x8, R6 ;  /* 0x0000000809047825 */ /* 0x001fc800078e0006 */
[----:B-1----:R-:W-:Y:S01]  /*0150*/  VIADD R9, R9, UR6 ;  /* 0x0000000609097c36 */ /* 0x002fe20008000000 */
[----:B-----5:R2:W-:Y:S04]  /*0160*/  STG.E.64 desc[UR4][R4.64], R2 ;  /* 0x0000000204007986 */ /* 0x0205e8000c101b04 */
[----:B------:R-:W-:-:S13]  /*0170*/  ISETP.GE.U32.AND P0, PT, R9, R0, PT ;  /* 0x000000000900720c */ /* 0x000fda0003f06070 */
[----:B--2---:R-:W-:Y:S05]  /*0180*/  @!P0 BRA `(.L_x_244) ;  /* 0xfffffffc00ec8947 */ /* 0x004fea000383ffff */
[----:B------:R-:W-:Y:S05]  /*0190*/  EXIT ;  /* 0x000000000000794d */ /* 0x000fea0003800000 */
.L_x_245:
        /* <DEDUP_REMOVED lines=14> */
.L_x_312:


//--------------------- .text._Z4initIdEvPT_P5BlockIS0_EPjii --------------------------
	.section	.text._Z4initIdEvPT_P5BlockIS0_EPjii,"ax",@progbits
	.align	128
        .global         _Z4initIdEvPT_P5BlockIS0_EPjii
        .type           _Z4initIdEvPT_P5BlockIS0_EPjii,@function
        .size           _Z4initIdEvPT_P5BlockIS0_EPjii,(.L_x_313 - _Z4initIdEvPT_P5BlockIS0_EPjii)
        .other          _Z4initIdEvPT_P5BlockIS0_EPjii,@"STO_CUDA_ENTRY STV_DEFAULT"
_Z4initIdEvPT_P5BlockIS0_EPjii:
.text._Z4initIdEvPT_P5BlockIS0_EPjii:
        /* <DEDUP_REMOVED lines=8> */
[----:B------:R-:W0:Y:S01]  /*0080*/  LDC R0, c[0x0][0x398] ;  /* 0x0000e600ff007b82 */ /* 0x000e220000000800 */
[----:B------:R-:W1:Y:S01]  /*0090*/  LDCU.64 UR4, c[0x0][0x358] ;  /* 0x00006b00ff0477ac */ /* 0x000e620008000a00 */
[----:B------:R-:W-:Y:S01]  /*00a0*/  ISETP.NE.AND P0, PT, R9, RZ, PT ;  /* 0x000000ff0900720c */ /* 0x000fe20003f05270 */
[----:B------:R-:W-:Y:S02]  /*00b0*/  IMAD.MOV.U32 R12, RZ, RZ, RZ ;  /* 0x000000ffff0c7224 */ /* 0x000fe400078e00ff */
[----:B------:R-:W-:Y:S02]  /*00c0*/  IMAD.MOV.U32 R14, RZ, RZ, RZ ;  /* 0x000000ffff0e7224 */ /* 0x000fe400078e00ff */
[----:B------:R-:W-:Y:S01]  /*00d0*/  IMAD.MOV.U32 R8, RZ, RZ, -0x200000 ;  /* 0xffe00000ff087424 */ /* 0x000fe200078e00ff */
[----:B------:R-:W2:Y:S08]  /*00e0*/  LDC.64 R2, c[0x0][0x388] ;  /* 0x0000e200ff027b82 */ /* 0x000eb00000000a00 */
[----:B------:R-:W3:Y:S08]  /*00f0*/  LDC.64 R4, c[0x0][0x390] ;  /* 0x0000e400ff047b82 */ /* 0x000ef00000000a00 */
[----:B------:R-:W4:Y:S01]  /*0100*/  LDC.64 R6, c[0x0][0x380] ;  /* 0x0000e000ff067b82 */ /* 0x000f220000000a00 */
[----:B0-----:R-:W-:-:S02]  /*0110*/  SEL R13, R0, RZ, !P0 ;  /* 0x000000ff000d7207 */ /* 0x001fc40004000000 */
[----:B------:R-:W-:Y:S02]  /*0120*/  LEA.HI R0, R0, R0, RZ, 0x1 ;  /* 0x0000000000007211 */ /* 0x000fe400078f08ff */
[----:B------:R-:W-:Y:S02]  /*0130*/  MOV R15, R13 ;  /* 0x0000000d000f7202 */ /* 0x000fe40000000f00 */
[----:B------:R-:W-:Y:S01]  /*0140*/  SHF.R.S32.HI R11, RZ, 0x1, R0 ;  /* 0x00000001ff0b7819 */ /* 0x000fe20000011400 */
[----:B--2---:R-:W-:Y:S01]  /*0150*/  IMAD.WIDE.U32 R2, R9, 0x30, R2 ;  /* 0x0000003009027825 */ /* 0x004fe200078e0002 */
[----:B------:R-:W-:-:S04]  /*0160*/  SEL R0, RZ, 0x1, P0 ;  /* 0x00000001ff007807 */ /* 0x000fc80000000000 */
[----:B-1----:R-:W-:Y:S01]  /*0170*/  STG.E.64 desc[UR4][R2.64+0x8], R12 ;  /* 0x0000080c02007986 */ /* 0x002fe2000c101b04 */
[----:B---3--:R-:W-:-:S03]  /*0180*/  IMAD.WIDE.U32 R4, R9, 0x4, R4 ;  /* 0x0000000409047825 */ /* 0x008fc600078e0004 */
[----:B------:R-:W-:Y:S01]  /*0190*/  STG.E.64 desc[UR4][R2.64], R14 ;  /* 0x0000000e02007986 */ /* 0x000fe2000c101b04 */
[----:B------:R-:W-:-:S03]  /*01a0*/  MOV R9, 0x41efffff ;  /* 0x41efffff00097802 */ /* 0x000fc60000000f00 */
[----:B------:R0:W-:Y:S01]  /*01b0*/  STG.E desc[UR4][R4.64], RZ ;  /* 0x000000ff04007986 */ /* 0x0001e2000c101904 */
[----:B----4-:R-:W-:-:S03]  /*01c0*/  IMAD.WIDE R6, R11, 0x8, R6 ;  /* 0x000000080b067825 */ /* 0x010fc600078e0206 */
[----:B------:R-:W-:Y:S04]  /*01d0*/  STG.E.64 desc[UR4][R2.64+0x20], R8 ;  /* 0x0000200802007986 */ /* 0x000fe8000c101b04 */
[----:B------:R-:W-:Y:S01]  /*01e0*/  STG.E.64 desc[UR4][R2.64+0x18], RZ ;  /* 0x000018ff02007986 */ /* 0x000fe2000c101b04 */
[----:B0-----:R-:W-:-:S05]  /*01f0*/  PRMT R5, R0, 0x5410, RZ ;  /* 0x0000541000057816 */ /* 0x001fca00000000ff */
[----:B------:R-:W-:Y:S04]  /*0200*/  STG.E desc[UR4][R2.64+0x28], R5 ;  /* 0x0000280502007986 */ /* 0x000fe8000c101904 */
[----:B------:R-:W2:Y:S04]  /*0210*/  LDG.E.64 R6, desc[UR4][R6.64] ;  /* 0x0000000406067981 */ /* 0x000ea8000c1e1b00 */
[----:B--2---:R-:W-:Y:S01]  /*0220*/  STG.E.64 desc[UR4][R2.64+0x10], R6 ;  /* 0x0000100602007986 */ /* 0x004fe2000c101b04 */
[----:B------:R-:W-:Y:S05]  /*0230*/  EXIT ;  /* 0x000000000000794d */ /* 0x000fea0003800000 */
.L_x_246:
        /* <DEDUP_REMOVED lines=12> */
.L_x_313:


//--------------------- .text._Z17globalBitonicSortIjEvPT_S1_P5BlockIS0_Eb --------------------------
	.section	.text._Z17globalBitonicSortIjEvPT_S1_P5BlockIS0_Eb,"ax",@progbits
	.align	128
        .global         _Z17globalBitonicSortIjEvPT_S1_P5BlockIS0_Eb
        .type           _Z17globalBitonicSortIjEvPT_S1_P5BlockIS0_Eb,@function
        .size           _Z17globalBitonicSortIjEvPT_S1_P5BlockIS0_Eb,(.L_x_314 - _Z17globalBitonicSortIjEvPT_S1_P5BlockIS0_Eb)
        .other          _Z17globalBitonicSortIjEvPT_S1_P5BlockIS0_Eb,@"STO_CUDA_ENTRY STV_DEFAULT"
_Z17globalBitonicSortIjEvPT_S1_P5BlockIS0_Eb:
.text._Z17globalBitonicSortIjEvPT_S1_P5BlockIS0_Eb:
[----:B------:R-:W-:Y:S01]  /*0000*/  LDC R1, c[0x0][0x37c] ;  /* 0x0000df00ff017b82 */ /* 0x000fe20000000800 */
[----:B------:R-:W0:Y:S07]  /*0010*/  S2R R3, SR_CTAID.X ;  /* 0x0000000000037919 */ /* 0x000e2e0000002500 */
[----:B------:R-:W0:Y:S01]  /*0020*/  LDC.64 R8, c[0x0][0x390] ;  /* 0x0000e400ff087b82 */ /* 0x000e220000000a00 */
[----:B------:R-:W1:Y:S01]  /*0030*/  LDCU.64 UR8, c[0x0][0x358] ;  /* 0x00006b00ff0877ac */ /* 0x000e620008000a00 */
[----:B0-----:R-:W-:-:S05]  /*0040*/  IMAD.WIDE.U32 R8, R3, 0x20, R8 ;  /* 0x0000002003087825 */ /* 0x001fca00078e0008 */
[----:B-1----:R-:W2:Y:S04]  /*0050*/  LDG.E R0, desc[UR8][R8.64] ;  /* 0x0000000808007981 */ /* 0x002ea8000c1e1900 */
[----:B------:R-:W2:Y:S02]  /*0060*/  LDG.E R3, desc[UR8][R8.64+0x4] ;  /* 0x0000040808037981 */ /* 0x000ea4000c1e1900 */
        /* <DEDUP_REMOVED lines=27> */
.L_x_249:
[----:B01----:R-:W-:-:S06]  /*0220*/  IMAD.WIDE.U32 R8, R11, 0x4, R2 ;  /* 0x000000040b087825 */ /* 0x003fcc00078e0002 */
[----:B------:R-:W2:Y:S01]  /*0230*/  LDG.E R9, desc[UR8][R8.64] ;  /* 0x0000000808097981 */ /* 0x000ea2000c1e1900 */
[C---:B---3--:R-:W-:Y:S02]  /*0240*/  IMAD.IADD R13, R12.reuse, 0x1, R13 ;  /* 0x000000010c0d7824 */ /* 0x048fe400078e020d */
[----:B------:R-:W-:-:S03]  /*0250*/  IMAD.IADD R11, R12, 0x1, R11 ;  /* 0x000000010c0b7824 */ /* 0x000fc600078e020b */
[----:B------:R-:W-:Y:S01]  /*0260*/  ISETP.GE.AND P1, PT, R13, R4, PT ;  /* 0x000000040d00720c */ /* 0x000fe20003f26270 */
[----:B--2---:R0:W-:Y:S02]  /*0270*/  STS [R10], R9 ;  /* 0x000000090a007388 */ /* 0x0041e40000000800 */
[----:B0-----:R-:W-:-:S10]  /*0280*/  IMAD R10, R12, 0x4, R10 ;  /* 0x000000040c0a7824 */ /* 0x001fd400078e020a */
[----:B------:R-:W-:Y:S05]  /*0290*/  @!P1 BRA `(.L_x_249) ;  /* 0xfffffffc00e09947 */ /* 0x000fea000383ffff */
.L_x_248:
[----:B------:R-:W-:Y:S05]  /*02a0*/  BSYNC.RECONVERGENT B0 ;  /* 0x0000000000007941 */ /* 0x000fea0003800200 */
.L_x_247:
[----:B------:R-:W-:Y:S04]  /*02b0*/  BSSY.RECONVERGENT B0, `(.L_x_250) ;  /* 0x000000c000007945 */ /* 0x000fe80003800200 */
[----:B------:R-:W-:Y:S05]  /*02c0*/  @P0 BRA `(.L_x_251) ;  /* 0x0000000000280947 */ /* 0x000fea0003800000 */
[----:B-1----:R-:W1:Y:S01]  /*02d0*/  S2R R3, SR_CgaCtaId ;  /* 0x0000000000037919 */ /* 0x002e620000008800 */
[----:B------:R-:W2:Y:S01]  /*02e0*/  LDC R8, c[0x0][0x360] ;  /* 0x0000d800ff087b82 */ /* 0x000ea20000000800 */
[----:B0-----:R-:W-:-:S04]  /*02f0*/  MOV R2, 0x400 ;  /* 0x0000040000027802 */ /* 0x001fc80000000f00 */
[----:B-1----:R-:W-:Y:S01]  /*0300*/  LEA R10, R3, R2, 0x18 ;  /* 0x00000002030a7211 */ /* 0x002fe200078ec0ff */
[----:B------:R-:W-:-:S07]  /*0310*/  IMAD.MOV.U32 R3, RZ, RZ, -0x1 ;  /* 0xffffffffff037424 */ /* 0x000fce00078e00ff */
.L_x_252:
[----:B------:R-:W-:Y:S02]  /*0320*/  IMAD R2, R15, 0x4, R10 ;  /* 0x000000040f027824 */ /* 0x000fe400078e020a */
[----:B--2---:R-:W-:-:S03]  /*0330*/  IMAD.IADD R15, R8, 0x1, R15 ;  /* 0x00000001080f7824 */ /* 0x004fc600078e020f */
[----:B------:R3:W-:Y:S02]  /*0340*/  STS [R2], R3 ;  /* 0x0000000302007388 */ /* 0x0007e40000000800 */
[----:B------:R-:W-:-:S13]  /*0350*/  ISETP.GE.AND P0, PT, R15, R6, PT ;  /* 0x000000060f00720c */ /* 0x000fda0003f06270 */
[----:B---3--:R-:W-:Y:S05]  /*0360*/  @!P0 BRA `(.L_x_252) ;  /* 0xfffffffc00ec8947 */ /* 0x008fea000383ffff */
.L_x_251:
[----:B------:R-:W-:Y:S05]  /*0370*/  BSYNC.RECONVERGENT B0 ;  /* 0x0000000000007941 */ /* 0x000fea0003800200 */
.L_x_250:
[----:B------:R-:W-:Y:S01]  /*0380*/  BAR.SYNC.DEFER_BLOCKING 0x0 ;  /* 0x0000000000007b1d */ /* 0x000fe20000010000 */
[----:B------:R-:W-:-:S13]  /*0390*/  ISETP.GE.U32.AND P0, PT, R7, 0x2, PT ;  /* 0x000000020700780c */ /* 0x000fda0003f06070 */
[----:B------:R-:W-:Y:S05]  /*03a0*/  @!P0 BRA `(.L_x_253) ;  /* 0x0000000000788947 */ /* 0x000fea0003800000 */
[----:B------:R-:W-:-:S05]  /*03b0*/  UMOV UR6, 0x2 ;  /* 0x0000000200067882 */ /* 0x000fca0000000000 */
.L_x_257:
[----:B------:R-:W-:Y:S02]  /*03c0*/  USHF.R.U32.HI UR4, URZ, 0x1, UR6 ;  /* 0x00000001ff047899 */ /* 0x000fe40008011606 */
[----:B0-----:R-:W-:-:S04]  /*03d0*/  MOV R2, UR6 ;  /* 0x0000000600027c02 */ /* 0x001fc80008000f00 */
[----:B------:R-:W-:-:S13]  /*03e0*/  LOP3.LUT P1, RZ, R5, UR4, RZ, 0xc0, !PT ;  /* 0x0000000405ff7c12 */ /* 0x000fda000f82c0ff */
.L_x_256:
[--C-:B0-----:R-:W-:Y:S01]  /*03f0*/  IMAD.MOV.U32 R9, RZ, RZ, R2.reuse ;  /* 0x000000ffff097224 */ /* 0x101fe200078e0002 */
[----:B------:R-:W-:Y:S01]  /*0400*/  SHF.R.U32.HI R2, RZ, 0x1, R2 ;  /* 0x00000001ff027819 */ /* 0x000fe20000011602 */
[----:B------:R-:W-:Y:S03]  /*0410*/  BAR.SYNC.DEFER_BLOCKING 0x0 ;  /* 0x0000000000007b1d */ /* 0x000fe60000010000 */
[----:B------:R-:W-:Y:S01]  /*0420*/  ISETP.GT.U32.AND P0, PT, R9, 0x3, PT ;  /* 0x000000030900780c */ /* 0x000fe20003f04070 */
[----:B------:R-:W-:Y:S02]  /*0430*/  VIADD R8, R2, 0xffffffff ;  /* 0xffffffff02087836 */ /* 0x000fe40000000000 */
[----:B------:R-:W-:Y:S03]  /*0440*/  BSSY.RECONVERGENT B0, `(.L_x_254) ;  /* 0x0000010000007945 */ /* 0x000fe60003800200 */
[----:B------:R-:W-:-:S05]  /*0450*/  LOP3.LUT R8, R8, R5, RZ, 0xc0, !PT ;  /* 0x0000000508087212 */ /* 0x000fca00078ec0ff */
[----:B------:R-:W-:-:S04]  /*0460*/  IMAD R11, R5, 0x2, -R8 ;  /* 0x00000002050b7824 */ /* 0x000fc800078e0a08 */
[----:B-1----:R-:W-:-:S05]  /*0470*/  IMAD.IADD R3, R2, 0x1, R11 ;  /* 0x0000000102037824 */ /* 0x002fca00078e020b */
        /* <DEDUP_REMOVED lines=12> */
.L_x_255:
[----:B------:R-:W-:Y:S05]  /*0540*/  BSYNC.RECONVERGENT B0 ;  /* 0x0000000000007941 */ /* 0x000fea0003800200 */
.L_x_254:
[----:B------:R-:W-:Y:S05]  /*0550*/  @P0 BRA `(.L_x_256) ;  /* 0xfffffffc00a40947 */ /* 0x000fea000383ffff */
[----:B------:R-:W-:-:S06]  /*0560*/  USHF.L.U32 UR6, UR6, 0x1, URZ ;  /* 0x0000000106067899 */ /* 0x000fcc00080006ff */
[----:B------:R-:W-:-:S13]  /*0570*/  ISETP.LE.U32.AND P0, PT, R6, UR6, PT ;  /* 0x0000000606007c0c */ /* 0x000fda000bf03070 */
[----:B------:R-:W-:Y:S05]  /*0580*/  @!P0 BRA `(.L_x_257) ;  /* 0xfffffffc008c8947 */ /* 0x000fea000383ffff */
.L_x_253:
[----:B------:R-:W-:-:S13]  /*0590*/  ISETP.NE.AND P0, PT, R7, RZ, PT ;  /* 0x000000ff0700720c */ /* 0x000fda0003f05270 */
[----:B------:R-:W-:Y:S05]  /*05a0*/  @!P0 BRA `(.L_x_258) ;  /* 0x0000000000608947 */ /* 0x000fea0003800000 */
[----:B------:R-:W2:Y:S01]  /*05b0*/  S2UR UR5, SR_CgaCtaId ;  /* 0x00000000000579c3 */ /* 0x000ea20000008800 */
[----:B0-----:R-:W-:Y:S01]  /*05c0*/  IMAD.MOV.U32 R2, RZ, RZ, R6 ;  /* 0x000000ffff027224 */ /* 0x001fe200078e0006 */
[----:B------:R-:W-:Y:S02]  /*05d0*/  UMOV UR4, 0x400 ;  /* 0x0000040000047882 */ /* 0x000fe40000000000 */
[----:B--2---:R-:W-:-:S12]  /*05e0*/  ULEA UR4, UR5, UR4, 0x18 ;  /* 0x0000000405047291 */ /* 0x004fd8000f8ec0ff */
.L_x_261:
[--C-:B0-----:R-:W-:Y:S01]  /*05f0*/  IMAD.MOV.U32 R7, RZ, RZ, R2.reuse ;  /* 0x000000ffff077224 */ /* 0x101fe200078e0002 */
[----:B------:R-:W-:Y:S01]  /*0600*/  SHF.R.U32.HI R2, RZ, 0x1, R2 ;  /* 0x00000001ff027819 */ /* 0x000fe20000011602 */
[----:B------:R-:W-:Y:S03]  /*0610*/  BAR.SYNC.DEFER_BLOCKING 0x0 ;  /* 0x0000000000007b1d */ /* 0x000fe60000010000 */
[----:B------:R-:W-:Y:S02]  /*0620*/  IADD3 R8, PT, PT, R2, -0x1, RZ ;  /* 0xffffffff02087810 */ /* 0x000fe40007ffe0ff */
[----:B------:R-:W-:Y:S01]  /*0630*/  ISETP.GT.U32.AND P1, PT, R7, 0x3, PT ;  /* 0x000000030700780c */ /* 0x000fe20003f24070 */
[----:B------:R-:W-:Y:S01]  /*0640*/  BSSY.RECONVERGENT B0, `(.L_x_259) ;  /* 0x000000d000007945 */ /* 0x000fe20003800200 */
[----:B------:R-:W-:-:S05]  /*0650*/  LOP3.LUT R8, R8, R5, RZ, 0xc0, !PT ;  /* 0x0000000508087212 */ /* 0x000fca00078ec0ff */
[----:B------:R-:W-:-:S04]  /*0660*/  IMAD R9, R5, 0x2, -R8 ;  /* 0x0000000205097824 */ /* 0x000fc800078e0a08 */
[----:B-1----:R-:W-:-:S05]  /*0670*/  IMAD.IADD R3, R2, 0x1, R9 ;  /* 0x0000000102037824 */ /* 0x002fca00078e0209 */
        /* <DEDUP_REMOVED lines=9> */
.L_x_260:
[----:B------:R-:W-:Y:S05]  /*0710*/  BSYNC.RECONVERGENT B0 ;  /* 0x0000000000007941 */ /* 0x000fea0003800200 */
.L_x_259:
[----:B------:R-:W-:Y:S05]  /*0720*/  @P1 BRA `(.L_x_261) ;  /* 0xfffffffc00b01947 */ /* 0x000fea000383ffff */
.L_x_258:
        /* <DEDUP_REMOVED lines=8> */
.L_x_262:
[C---:B------:R-:W-:Y:S01]  /*07b0*/  LEA R8, R5.reuse, UR4, 0x2 ;  /* 0x0000000405087c11 */ /* 0x040fe2000f8e10ff */
[----:B-12---:R-:W-:Y:S02]  /*07c0*/  IMAD.IADD R3, R0, 0x1, R5 ;  /* 0x0000000100037824 */ /* 0x006fe400078e0205 */
[----:B------:R-:W-:Y:S02]  /*07d0*/  VIADD R5, R5, UR6 ;  /* 0x0000000605057c36 */ /* 0x000fe40008000000 */
[----:B------:R-:W1:Y:S01]  /*07e0*/  LDS R9, [R8] ;  /* 0x0000000008097984 */ /* 0x000e620000000800 */
[----:B0-----:R-:W-:Y:S02]  /*07f0*/  IMAD.WIDE.U32 R2, R3, 0x4, R6 ;  /* 0x0000000403027825 */ /* 0x001fe400078e0006 */
[----:B------:R-:W-:-:S03]  /*0800*/  ISETP.GE.AND P0, PT, R5, R4, PT ;  /* 0x000000040500720c */ /* 0x000fc60003f06270 */
[----:B-1----:R2:W-:Y:S10]  /*0810*/  STG.E desc[UR8][R2.64], R9 ;  /* 0x0000000902007986 */ /* 0x0025f4000c101908 */
[----:B------:R-:W-:Y:S05]  /*0820*/  @!P0 BRA `(.L_x_262) ;  /* 0xfffffffc00e08947 */ /* 0x000fea000383ffff */
[----:B------:R-:W-:Y:S05]  /*0830*/  EXIT ;  /* 0x000000000000794d */ /* 0x000fea0003800000 */
.L_x_263:
        /* <DEDUP_REMOVED lines=12> */
.L_x_314:


//--------------------- .text._Z5quickIjEvPT_S1_P9PartitionIS0_EP5BlockIS0_E --------------------------
	.section	.text._Z5quickIjEvPT_S1_P9PartitionIS0_EP5BlockIS0_E,"ax",@progbits
	.align	128
        .global         _Z5quickIjEvPT_S1_P9PartitionIS0_EP5BlockIS0_E
        .type           _Z5quickIjEvPT_S1_P9PartitionIS0_EP5BlockIS0_E,@function
        .size           _Z5quickIjEvPT_S1_P9PartitionIS0_EP5BlockIS0_E,(.L_x_315 - _Z5quickIjEvPT_S1_P9PartitionIS0_EP5BlockIS0_E)
        .other          _Z5quickIjEvPT_S1_P9PartitionIS0_EP5BlockIS0_E,@"STO_CUDA_ENTRY STV_DEFAULT"
_Z5quickIjEvPT_S1_P9PartitionIS0_EP5BlockIS0_E:
.text._Z5quickIjEvPT_S1_P9PartitionIS0_EP5BlockIS0_E:
[----:B------:R-:W-:Y:S01]  /*0000*/  LDC R1, c[0x0][0x37c] ;  /* 0x0000df00ff017b82 */ /* 0x000fe20000000800 */
[----:B------:R-:W0:Y:S07]  /*0010*/  S2R R5, SR_CTAID.X ;  /* 0x0000000000057919 */ /* 0x000e2e0000002500 */
[----:B------:R-:W0:Y:S01]  /*0020*/  LDC.64 R2, c[0x0][0x390] ;  /* 0x0000e400ff027b82 */ /* 0x000e220000000a00 */
[----:B------:R-:W1:Y:S01]  /*0030*/  LDCU.64 UR6, c[0x0][0x358] ;  /* 0x00006b00ff0677ac */ /* 0x000e620008000a00 */
[----:B0-----:R-:W-:-:S05]  /*0040*/  IMAD.WIDE.U32 R2, R5, 0x10, R2 ;  /* 0x0000001005027825 */ /* 0x001fca00078e0002 */
[----:B-1----:R-:W2:Y:S04]  /*0050*/  LDG.E R0, desc[UR6][R2.64+0x4] ;  /* 0x0000040602007981 */ /* 0x002ea8000c1e1900 */
[----:B------:R-:W3:Y:S01]  /*0060*/  LDG.E R6, desc[UR6][R2.64+0x8] ;  /* 0x0000080602067981 */ /* 0x000ee2000c1e1900 */
[----:B------:R-:W2:Y:S03]  /*0070*/  S2R R19, SR_TID.X ;  /* 0x0000000000137919 */ /* 0x000ea60000002100 */
[----:B------:R-:W4:Y:S01]  /*0080*/  LDG.E R7, desc[UR6][R2.64+0xc] ;  /* 0x00000c0602077981 */ /* 0x000f22000c1e1900 */
[----:B--2---:R-:W-:-:S05]  /*0090*/  IMAD.IADD R5, R0, 0x1, R19 ;  /* 0x0000000100057824 */ /* 0x004fca00078e0213 */
[----:B---3--:R-:W-:-:S13]  /*00a0*/  ISETP.GE.U32.AND P0, PT, R5, R6, PT ;  /* 0x000000060500720c */ /* 0x008fda0003f06070 */
[----:B------:R-:W0:Y:S02]  /*00b0*/  @!P0 LDC.64 R10, c[0x0][0x380] ;  /* 0x0000e000ff0a8b82 */ /* 0x000e240000000a00 */
[----:B0-----:R-:W-:-:S05]  /*00c0*/  @!P0 IMAD.WIDE.U32 R10, R5, 0x4, R10 ;  /* 0x00000004050a8825 */ /* 0x001fca00078e000a */
[----:B------:R-:W4:Y:S01]  /*00d0*/  @!P0 LDG.E R4, desc[UR6][R10.64] ;  /* 0x000000060a048981 */ /* 0x000f22000c1e1900 */
[----:B------:R-:W0:Y:S01]  /*00e0*/  LDC R0, c[0x0][0x360] ;  /* 0x0000d800ff007b82 */ /* 0x000e220000000800 */
[----:B------:R-:W-:Y:S01]  /*00f0*/  BSSY.RECONVERGENT B0, `(.L_x_264) ;  /* 0x000001e000007945 */ /* 0x000fe20003800200 */
[----:B------:R-:W-:Y:S01]  /*0100*/  CS2R R8, SRZ ;  /* 0x0000000000087805 */ /* 0x000fe2000001ff00 */
[----:B------:R-:W-:Y:S02]  /*0110*/  IMAD.MOV.U32 R14, RZ, RZ, -0x1 ;  /* 0xffffffffff0e7424 */ /* 0x000fe400078e00ff */
[----:B------:R-:W-:Y:S02]  /*0120*/  IMAD.MOV.U32 R15, RZ, RZ, RZ ;  /* 0x000000ffff0f7224 */ /* 0x000fe400078e00ff */
[----:B0-----:R-:W-:-:S05]  /*0130*/  IMAD.IADD R5, R5, 0x1, R0 ;  /* 0x0000000105057824 */ /* 0x001fca00078e0200 */
[----:B------:R-:W-:Y:S02]  /*0140*/  ISETP.GE.U32.AND P3, PT, R5, R6, PT ;  /* 0x000000060500720c */ /* 0x000fe40003f66070 */
[CC--:B----4-:R-:W-:Y:S02]  /*0150*/  @!P0 ISETP.GE.U32.AND P2, PT, R4.reuse, R7.reuse, PT ;  /* 0x000000070400820c */ /* 0x0d0fe40003f46070 */
[----:B------:R-:W-:Y:S01]  /*0160*/  @!P0 ISETP.GT.U32.AND P1, PT, R4, R7, PT ;  /* 0x000000070400820c */ /* 0x000fe20003f24070 */
[----:B------:R-:W-:Y:S01]  /*0170*/  @!P0 IMAD.MOV.U32 R15, RZ, RZ, R4 ;  /* 0x000000ffff0f8224 */ /* 0x000fe200078e0004 */
[----:B------:R-:W-:Y:S02]  /*0180*/  @!P0 MOV R14, R4 ;  /* 0x00000004000e8202 */ /* 0x000fe40000000f00 */
[----:B------:R-:W-:Y:S02]  /*0190*/  @!P0 SEL R9, RZ, 0x1, P2 ;  /* 0x00000001ff098807 */ /* 0x000fe40001000000 */
[----:B------:R-:W-:-:S03]  /*01a0*/  @!P0 SEL R8, RZ, 0x1, !P1 ;  /* 0x00000001ff088807 */ /* 0x000fc60004800000 */
[----:B------:R-:W-:Y:S05]  /*01b0*/  @P3 BRA `(.L_x_265) ;  /* 0x0000000000443947 */ /* 0x000fea0003800000 */
[----:B------:R-:W0:Y:S01]  /*01c0*/  LDC.64 R10, c[0x0][0x380] ;  /* 0x0000e000ff0a7b82 */ /* 0x000e220000000a00 */
[----:B------:R-:W-:-:S07]  /*01d0*/  IMAD.MOV.U32 R17, RZ, RZ, R5 ;  /* 0x000000ffff117224 */ /* 0x000fce00078e0005 */
.L_x_266:
[----:B0-----:R-:W-:-:S06]  /*01e0*/  IMAD.WIDE.U32 R12, R17, 0x4, R10 ;  /* 0x00000004110c7825 */ /* 0x001fcc00078e000a */
[----:B------:R-:W2:Y:S01]  /*01f0*/  LDG.E R12, desc[UR6][R12.64] ;  /* 0x000000060c0c7981 */ /* 0x000ea2000c1e1900 */
[----:B------:R-:W-:Y:S01]  /*0200*/  IMAD.IADD R17, R0, 0x1, R17 ;  /* 0x0000000100117824 */ /* 0x000fe200078e0211 */
[----:B------:R-:W-:Y:S01]  /*0210*/  IADD3 R18, PT, PT, R8, 0x1, RZ ;  /* 0x0000000108127810 */ /* 0x000fe20007ffe0ff */
[----:B------:R-:W-:-:S03]  /*0220*/  VIADD R16, R9, 0x1 ;  /* 0x0000000109107836 */ /* 0x000fc60000000000 */
[----:B------:R-:W-:Y:S02]  /*0230*/  ISETP.GE.U32.AND P3, PT, R17, R6, PT ;  /* 0x000000061100720c */ /* 0x000fe40003f66070 */
[CC--:B--2---:R-:W-:Y:S02]  /*0240*/  ISETP.GE.U32.AND P2, PT, R12.reuse, R7.reuse, PT ;  /* 0x000000070c00720c */ /* 0x0c4fe40003f46070 */
[C---:B------:R-:W-:Y:S02]  /*0250*/  ISETP.GT.U32.AND P1, PT, R12.reuse, R7, PT ;  /* 0x000000070c00720c */ /* 0x040fe40003f24070 */
[C---:B------:R-:W-:Y:S02]  /*0260*/  VIMNMX.U32 R14, PT, PT, R12.reuse, R14, PT ;  /* 0x0000000e0c0e7248 */ /* 0x040fe40003fe0000 */
[----:B------:R-:W-:-:S07]  /*0270*/  VIMNMX.U32 R15, PT, PT, R12, R15, !PT ;  /* 0x0000000f0c0f7248 */ /* 0x000fce0007fe0000 */
[----:B------:R-:W-:Y:S02]  /*0280*/  @P2 IMAD.MOV R16, RZ, RZ, R9 ;  /* 0x000000ffff102224 */ /* 0x000fe400078e0209 */
[----:B------:R-:W-:Y:S02]  /*0290*/  @!P1 IMAD.MOV R18, RZ, RZ, R8 ;  /* 0x000000ffff129224 */ /* 0x000fe400078e0208 */
[----:B------:R-:W-:Y:S02]  /*02a0*/  IMAD.MOV.U32 R9, RZ, RZ, R16 ;  /* 0x000000ffff097224 */ /* 0x000fe400078e0010 */
[----:B------:R-:W-:Y:S01]  /*02b0*/  IMAD.MOV.U32 R8, RZ, RZ, R18 ;  /* 0x000000ffff087224 */ /* 0x000fe200078e0012 */
[----:B------:R-:W-:Y:S06]  /*02c0*/  @!P3 BRA `(.L_x_266) ;  /* 0xfffffffc00c4b947 */ /* 0x000fec000383ffff */
.L_x_265:
[----:B------:R-:W-:Y:S05]  /*02d0*/  BSYNC.RECONVERGENT B0 ;  /* 0x0000000000007941 */ /* 0x000fea0003800200 */
.L_x_264:
[----:B------:R-:W0:Y:S01]  /*02e0*/  S2UR UR5, SR_CgaCtaId ;  /* 0x00000000000579c3 */ /* 0x000e220000008800 */
[----:B------:R-:W-:Y:S01]  /*02f0*/  LOP3.LUT R10, R19, 0x1f, RZ, 0xc0, !PT ;  /* 0x0000001f130a7812 */ /* 0x000fe200078ec0ff */
[----:B------:R-:W-:-:S03]  /*0300*/  UMOV UR4, 0x400 ;  /* 0x0000040000047882 */ /* 0x000fc60000000000 */
[----:B------:R-:W-:Y:S01]  /*0310*/  LEA R18, R19, -R10, 0x1 ;  /* 0x8000000a13127211 */ /* 0x000fe200078e08ff */
[----:B0-----:R-:W-:-:S06]  /*0320*/  ULEA UR4, UR5, UR4, 0x18 ;  /* 0x0000000405047291 */ /* 0x001fcc000f8ec0ff */
[----:B------:R-:W-:-:S05]  /*0330*/  LEA R18, R18, UR4, 0x2 ;  /* 0x0000000412127c11 */ /* 0x000fca000f8e10ff */
[----:B------:R-:W-:Y:S01]  /*0340*/  IMAD R17, R0, 0x8, R18 ;  /* 0x0000000800117824 */ /* 0x000fe200078e0212 */
[----:B------:R-:W-:Y:S04]  /*0350*/  STS [R18], RZ ;  /* 0x000000ff12007388 */ /* 0x000fe80000000800 */
[----:B------:R-:W-:Y:S04]  /*0360*/  STS [R17], RZ ;  /* 0x000000ff11007388 */ /* 0x000fe80000000800 */
[----:B------:R-:W-:Y:S04]  /*0370*/  STS [R18+0x80], R15 ;  /* 0x0000800f12007388 */ /* 0x000fe80000000800 */
[----:B------:R-:W-:Y:S04]  /*0380*/  STS [R17+0x80], R14 ;  /* 0x0000800e11007388 */ /* 0x000fe80000000800 */
[----:B------:R-:W-:Y:S04]  /*0390*/  LDS R11, [R18+0x80] ;  /* 0x00008000120b7984 */ /* 0x000fe80000000800 */
[----:B------:R-:W0:Y:S02]  /*03a0*/  LDS R12, [R18+0x7c] ;  /* 0x00007c00120c7984 */ /* 0x000e240000000800 */
[----:B0-----:R-:W-:-:S05]  /*03b0*/  VIMNMX.U32 R11, PT, PT, R11, R12, !PT ;  /* 0x0000000c0b0b7248 */ /* 0x001fca0007fe0000 */
[----:B------:R-:W-:Y:S04]  /*03c0*/  STS [R18+0x80], R11 ;  /* 0x0000800b12007388 */ /* 0x000fe80000000800 */
[----:B------:R-:W-:Y:S04]  /*03d0*/  LDS R12, [R17+0x80] ;  /* 0x00008000110c7984 */ /* 0x000fe80000000800 */
[----:B------:R-:W0:Y:S02]  /*03e0*/  LDS R13, [R17+0x7c] ;  /* 0x00007c00110d7984 */ /* 0x000e240000000800 */
[----:B0-----:R-:W-:-:S05]  /*03f0*/  VIMNMX.U32 R12, PT, PT, R12, R13, PT ;  /* 0x0000000d0c0c7248 */ /* 0x001fca0003fe0000 */
        /* <DEDUP_REMOVED lines=11> */
[----:B0-----:R-:W-:-:S02]  /*04b0*/  VIMNMX.U32 R15, PT, PT, R11, R16, !PT ;  /* 0x000000100b0f7248 */ /* 0x001fc40007fe0000 */
[----:B------:R0:W5:Y:S01]  /*04c0*/  LDG.E R11, desc[UR6][R2.64] ;  /* 0x00000006020b7981 */ /* 0x000162000c1e1900 */
[----:B------:R-:W-:Y:S01]  /*04d0*/  ISETP.NE.AND P1, PT, R10, 0x1f, PT ;  /* 0x0000001f0a00780c */ /* 0x000fe20003f25270 */
[----:B------:R-:W-:Y:S02]  /*04e0*/  BSSY.RECONVERGENT B0, `(.L_x_267) ;  /* 0x0000049000007945 */ /* 0x000fe40003800200 */
[----:B------:R-:W-:Y:S04]  /*04f0*/  STS [R18+0x80], R15 ;  /* 0x0000800f12007388 */ /* 0x000fe80000000800 */
[----:B------:R-:W-:Y:S04]  /*0500*/  LDS R12, [R17+0x80] ;  /* 0x00008000110c7984 */ /* 0x000fe80000000800 */
[----:B------:R-:W1:Y:S02]  /*0510*/  LDS R13, [R17+0x70] ;  /* 0x00007000110d7984 */ /* 0x000e640000000800 */
[----:B-1----:R-:W-:-:S05]  /*0520*/  VIMNMX.U32 R12, PT, PT, R12, R13, PT ;  /* 0x0000000d0c0c7248 */ /* 0x002fca0003fe0000 */
[----:B------:R-:W-:Y:S04]  /*0530*/  STS [R17+0x80], R12 ;  /* 0x0000800c11007388 */ /* 0x000fe80000000800 */
[----:B------:R-:W-:Y:S04]  /*0540*/  LDS R13, [R18+0x80] ;  /* 0x00008000120d7984 */ /* 0x000fe80000000800 */
[----:B------:R-:W1:Y:S02]  /*0550*/  LDS R14, [R18+0x60] ;  /* 0x00006000120e7984 */ /* 0x000e640000000800 */
[----:B-1----:R-:W-:-:S05]  /*0560*/  VIMNMX.U32 R13, PT, PT, R13, R14, !PT ;  /* 0x0000000e0d0d7248 */ /* 0x002fca0007fe0000 */
[----:B------:R1:W-:Y:S04]  /*0570*/  STS [R18+0x80], R13 ;  /* 0x0000800d12007388 */ /* 0x0003e80000000800 */
[----:B------:R-:W-:Y:S04]  /*0580*/  LDS R14, [R17+0x80] ;  /* 0x00008000110e7984 */ /* 0x000fe80000000800 */
[----:B0-----:R-:W0:Y:S01]  /*0590*/  LDS R3, [R17+0x60] ;  /* 0x0000600011037984 */ /* 0x001e220000000800 */
[----:B-1----:R-:W-:Y:S02]  /*05a0*/  @!P1 SHF.R.U32.HI R13, RZ, 0x3, R19 ;  /* 0x00000003ff0d9819 */ /* 0x002fe40000011613 */
[----:B0-----:R-:W-:-:S05]  /*05b0*/  VIMNMX.U32 R14, PT, PT, R14, R3, PT ;  /* 0x000000030e0e7248 */ /* 0x001fca0003fe0000 */
[----:B------:R0:W-:Y:S04]  /*05c0*/  STS [R17+0x80], R14 ;  /* 0x0000800e11007388 */ /* 0x0001e80000000800 */
[----:B------:R-:W-:Y:S04]  /*05d0*/  LDS R2, [R18+0x80] ;  /* 0x0000800012027984 */ /* 0x000fe80000000800 */
[----:B------:R-:W1:Y:S01]  /*05e0*/  LDS R3, [R18+0x40] ;  /* 0x0000400012037984 */ /* 0x000e620000000800 */
[----:B0-----:R-:W-:-:S05]  /*05f0*/  @!P1 LOP3.LUT R14, R13, 0x7c, RZ, 0xc0, !PT ;  /* 0x0000007c0d0e9812 */ /* 0x001fca00078ec0ff */
[----:B------:R-:W-:Y:S01]  /*0600*/  @!P1 VIADD R13, R14, UR4 ;  /* 0x000000040e0d9c36 */ /* 0x000fe20008000000 */
[----:B-1----:R-:W-:-:S05]  /*0610*/  VIMNMX.U32 R15, PT, PT, R2, R3, !PT ;  /* 0x00000003020f7248 */ /* 0x002fca0007fe0000 */
[----:B------:R0:W-:Y:S04]  /*0620*/  STS [R18+0x80], R15 ;  /* 0x0000800f12007388 */ /* 0x0001e80000000800 */
[----:B------:R-:W-:Y:S04]  /*0630*/  LDS R2, [R17+0x80] ;  /* 0x0000800011027984 */ /* 0x000fe80000000800 */
[----:B------:R-:W1:Y:S01]  /*0640*/  LDS R3, [R17+0x40] ;  /* 0x0000400011037984 */ /* 0x000e620000000800 */
[----:B0-----:R-:W-:Y:S01]  /*0650*/  @!P1 IMAD R15, R0, 0x8, R13 ;  /* 0x00000008000f9824 */ /* 0x001fe200078e020d */
[----:B------:R-:W-:-:S02]  /*0660*/  LEA R13, R19, UR4, 0x2 ;  /* 0x00000004130d7c11 */ /* 0x000fc4000f8e10ff */
[----:B-1----:R-:W-:-:S05]  /*0670*/  VIMNMX.U32 R12, PT, PT, R2, R3, PT ;  /* 0x00000003020c7248 */ /* 0x002fca0003fe0000 */
[----:B------:R0:W-:Y:S04]  /*0680*/  STS [R17+0x80], R12 ;  /* 0x0000800c11007388 */ /* 0x0001e80000000800 */
[----:B------:R-:W1:Y:S04]  /*0690*/  LDS R3, [R18+0x80] ;  /* 0x0000800012037984 */ /* 0x000e680000000800 */
[----:B------:R-:W2:Y:S01]  /*06a0*/  LDS R2, [R17+0x80] ;  /* 0x0000800011027984 */ /* 0x000ea20000000800 */
[----:B0-----:R-:W-:Y:S01]  /*06b0*/  SHF.R.U32.HI R12, RZ, 0x5, R0 ;  /* 0x00000005ff0c7819 */ /* 0x001fe20000011600 */
[----:B------:R-:W-:Y:S06]  /*06c0*/  BAR.SYNC.DEFER_BLOCKING 0x0 ;  /* 0x0000000000007b1d */ /* 0x000fec0000010000 */
[----:B-1----:R0:W-:Y:S04]  /*06d0*/  @!P1 STS [R14+UR4], R3 ;  /* 0x000000030e009988 */ /* 0x0021e80008000804 */
[----:B--2---:R0:W-:Y:S01]  /*06e0*/  @!P1 STS [R15], R2 ;  /* 0x000000020f009388 */ /* 0x0041e20000000800 */
[----:B------:R-:W-:Y:S01]  /*06f0*/  BAR.SYNC.DEFER_BLOCKING 0x0 ;  /* 0x0000000000007b1d */ /* 0x000fe20000010000 */
[----:B------:R-:W-:-:S13]  /*0700*/  ISETP.GE.U32.AND P1, PT, R19, R12, PT ;  /* 0x0000000c1300720c */ /* 0x000fda0003f26070 */
[----:B0-----:R-:W-:Y:S05]  /*0710*/  @P1 BRA `(.L_x_268) ;  /* 0x0000000000941947 */ /* 0x001fea0003800000 */
[----:B------:R-:W-:Y:S01]  /*0720*/  IMAD R14, R0, 0x8, R13 ;  /* 0x00000008000e7824 */ /* 0x000fe200078e020d */
[----:B------:R-:W0:Y:S01]  /*0730*/  LDS R20, [R13] ;  /* 0x000000000d147984 */ /* 0x000e220000000800 */
[----:B------:R-:W-:Y:S02]  /*0740*/  IADD3 R16, PT, PT, R12, -0x1, RZ ;  /* 0xffffffff0c107810 */ /* 0x000fe40007ffe0ff */
[----:B------:R-:W-:Y:S01]  /*0750*/  ISETP.GE.U32.AND P1, PT, R0, 0x40, PT ;  /* 0x000000400000780c */ /* 0x000fe20003f26070 */
[----:B------:R-:W1:Y:S01]  /*0760*/  LDS R21, [R14] ;  /* 0x000000000e157984 */ /* 0x000e620000000800 */
[----:B------:R-:W-:-:S05]  /*0770*/  LOP3.LUT R22, R16, R19, RZ, 0xc0, !PT ;  /* 0x0000001310167212 */ /* 0x000fca00078ec0ff */
[----:B------:R-:W-:-:S05]  /*0780*/  IMAD R15, R19, 0x2, -R22 ;  /* 0x00000002130f7824 */ /* 0x000fca00078e0a16 */
        /* <DEDUP_REMOVED lines=12> */
.L_x_270:
[----:B------:R-:W-:Y:S01]  /*0850*/  VIADD R20, R24, -UR5 ;  /* 0x8000000518147c36 */ /* 0x000fe20008000000 */
[----:B------:R-:W-:-:S04]  /*0860*/  USHF.L.U32 UR5, UR5, 0x1, URZ ;  /* 0x0000000105057899 */ /* 0x000fc800080006ff */
[----:B------:R-:W-:Y:S02]  /*0870*/  LEA R21, R20, UR4, 0x2 ;  /* 0x0000000414157c11 */ /* 0x000fe4000f8e10ff */
[----:B------:R-:W-:Y:S01]  /*0880*/  LDS R20, [R15] ;  /* 0x000000000f147984 */ /* 0x000fe20000000800 */
[----:B------:R-:W-:-:S03]  /*0890*/  ISETP.LE.U32.AND P1, PT, R12, UR5, PT ;  /* 0x000000050c007c0c */ /* 0x000fc6000bf23070 */
[----:B0-----:R-:W0:Y:S02]  /*08a0*/  LDS R23, [R21] ;  /* 0x0000000015177984 */ /* 0x001e240000000800 */
[----:B0-----:R-:W-:Y:S01]  /*08b0*/  VIMNMX.U32 R20, PT, PT, R20, R23, !PT ;  /* 0x0000001714147248 */ /* 0x001fe20007fe0000 */
[----:B------:R-:W-:-:S04]  /*08c0*/  IMAD R23, R0, 0x8, R21 ;  /* 0x0000000800177824 */ /* 0x000fc800078e0215 */
[----:B------:R-:W-:Y:S04]  /*08d0*/  STS [R15], R20 ;  /* 0x000000140f007388 */ /* 0x000fe80000000800 */
[----:B------:R-:W-:Y:S04]  /*08e0*/  LDS R22, [R16] ;  /* 0x0000000010167984 */ /* 0x000fe80000000800 */
[----:B------:R-:W0:Y:S02]  /*08f0*/  LDS R23, [R23] ;  /* 0x0000000017177984 */ /* 0x000e240000000800 */
[----:B0-----:R-:W-:-:S05]  /*0900*/  VIMNMX.U32 R25, PT, PT, R22, R23, PT ;  /* 0x0000001716197248 */ /* 0x001fca0003fe0000 */
[----:B------:R0:W-:Y:S01]  /*0910*/  STS [R16], R25 ;  /* 0x0000001910007388 */ /* 0x0001e20000000800 */
[----:B------:R-:W-:Y:S05]  /*0920*/  @!P1 BRA `(.L_x_270) ;  /* 0xfffffffc00c89947 */ /* 0x000fea000383ffff */
.L_x_269:
[----:B--2---:R-:W1:Y:S04]  /*0930*/  LDS R20, [R15] ;  /* 0x000000000f147984 */ /* 0x004e680000000800 */
[----:B------:R-:W2:Y:S04]  /*0940*/  LDS R21, [R16] ;  /* 0x0000000010157984 */ /* 0x000ea80000000800 */
[----:B-1----:R1:W-:Y:S04]  /*0950*/  STS [R13], R20 ;  /* 0x000000140d007388 */ /* 0x0023e80000000800 */
[----:B--2---:R1:W-:Y:S02]  /*0960*/  STS [R14], R21 ;  /* 0x000000150e007388 */ /* 0x0043e40000000800 */
.L_x_268:
[----:B------:R-:W-:Y:S05]  /*0970*/  BSYNC.RECONVERGENT B0 ;  /* 0x0000000000007941 */ /* 0x000fea0003800200 */
.L_x_267:
[----:B------:R-:W-:Y:S01]  /*0980*/  BAR.SYNC.DEFER_BLOCKING 0x0 ;  /* 0x0000000000007b1d */ /* 0x000fe20000010000 */
[----:B0-----:R-:W-:Y:S01]  /*0990*/  SHF.R.U32.HI R16, RZ, 0x3, R19 ;  /* 0x00000003ff107819 */ /* 0x001fe20000011613 */
[----:B-1----:R-:W-:-:S03]  /*09a0*/  VIADD R14, R0, 0xffffffff ;  /* 0xffffffff000e7836 */ /* 0x002fc60000000000 */
[----:B------:R-:W-:Y:S01]  /*09b0*/  LOP3.LUT R16, R16, 0x7c, RZ, 0xc0, !PT ;  /* 0x0000007c10107812 */ /* 0x000fe200078ec0ff */
[----:B------:R-:W-:Y:S01]  /*09c0*/  BSSY.RECONVERGENT B0, `(.L_x_271) ;  /* 0x0000016000007945 */ /* 0x000fe20003800200 */
[----:B------:R-:W-:Y:S02]  /*09d0*/  ISETP.NE.AND P1, PT, R19, R14, PT ;  /* 0x0000000e1300720c */ /* 0x000fe40003f25270 */
[----:B------:R-:W-:-:S05]  /*09e0*/  IADD3 R15, PT, PT, R16, UR4, RZ ;  /* 0x00000004100f7c10 */ /* 0x000fca000fffe0ff */
[----:B------:R-:W-:Y:S01]  /*09f0*/  IMAD R15, R0, 0x8, R15 ;  /* 0x00000008000f7824 */ /* 0x000fe200078e020f */
[----:B------:R-:W0:Y:S04]  /*0a00*/  LDS R20, [R16+UR4] ;  /* 0x0000000410147984 */ /* 0x000e280008000800 */
[----:B------:R-:W1:Y:S01]  /*0a10*/  LDS R21, [R15] ;  /* 0x000000000f157984 */ /* 0x000e620000000800 */
[----:B0-----:R-:W-:Y:S02]  /*0a20*/  VIMNMX.U32 R20, PT, PT, R3, R20, !PT ;  /* 0x0000001403147248 */ /* 0x001fe40007fe0000 */
[----:B-1----:R-:W-:Y:S01]  /*0a30*/  VIMNMX.U32 R21, PT, PT, R2, R21, PT ;  /* 0x0000001502157248 */ /* 0x002fe20003fe0000 */
[----:B------:R-:W-:Y:S06]  /*0a40*/  BAR.SYNC.DEFER_BLOCKING 0x0 ;  /* 0x0000000000007b1d */ /* 0x000fec0000010000 */
[----:B------:R-:W-:Y:S05]  /*0a50*/  @P1 BRA `(.L_x_272) ;  /* 0x0000000000301947 */ /* 0x000fea0003800000 */
[----:B------:R-:W0:Y:S01]  /*0a60*/  S2R R22, SR_LANEID ;  /* 0x0000000000167919 */ /* 0x000e220000000000 */
[----:B------:R-:W1:Y:S01]  /*0a70*/  LDC.64 R2, c[0x0][0x398] ;  /* 0x0000e600ff027b82 */ /* 0x000e620000000a00 */
[----:B------:R-:W-:Y:S01]  /*0a80*/  VOTEU.ANY UR5, UPT, PT ;  /* 0x0000000000057886 */ /* 0x000fe200038e0100 */
[----:B------:R-:W-:Y:S01]  /*0a90*/  CREDUX.MAX UR8, R20 ;  /* 0x00000000140872cc */ /* 0x000fe20000000000 */
[----:B------:R-:W-:Y:S01]  /*0aa0*/  UFLO.U32 UR5, UR5 ;  /* 0x00000005000572bd */ /* 0x000fe200080e0000 */
[----:B------:R-:W-:-:S11]  /*0ab0*/  CREDUX.MIN UR9, R21 ;  /* 0x00000000150972cc */ /* 0x000fd60000008000 */
[----:B------:R-:W-:Y:S02]  /*0ac0*/  IMAD.U32 R21, RZ, RZ, UR8 ;  /* 0x00000008ff157e24 */ /* 0x000fe4000f8e00ff */
[----:B------:R-:W-:Y:S01]  /*0ad0*/  MOV R23, UR9 ;  /* 0x0000000900177c02 */ /* 0x000fe20008000f00 */
[----:B-1---5:R-:W-:Y:S01]  /*0ae0*/  IMAD.WIDE.U32 R2, R11, 0x20, R2 ;  /* 0x000000200b027825 */ /* 0x022fe200078e0002 */
[----:B0-----:R-:W-:-:S13]  /*0af0*/  ISETP.EQ.U32.AND P1, PT, R22, UR5, PT ;  /* 0x0000000516007c0c */ /* 0x001fda000bf22070 */
[----:B------:R0:W-:Y:S04]  /*0b00*/  @P1 REDG.E.MAX.STRONG.GPU desc[UR6][R2.64+0x14], R21 ;  /* 0x000014150200198e */ /* 0x0001e8000d12e106 */
[----:B------:R0:W-:Y:S02]  /*0b10*/  @P1 REDG.E.MIN.STRONG.GPU desc[UR6][R2.64+0x18], R23 ;  /* 0x000018170200198e */ /* 0x0001e4000c92e106 */
.L_x_272:
[----:B------:R-:W-:Y:S05]  /*0b20*/  BSYNC.RECONVERGENT B0 ;  /* 0x0000000000007941 */ /* 0x000fea0003800200 */
.L_x_271:
[----:B------:R-:W-:Y:S01]  /*0b30*/  BAR.SYNC.DEFER_BLOCKING 0x0 ;  /* 0x0000000000007b1d */ /* 0x000fe20000010000 */
[----:B------:R-:W-:-:S13]  /*0b40*/  ISETP.GE.U32.AND P1, PT, R0, 0x21, PT ;  /* 0x000000210000780c */ /* 0x000fda0003f26070 */
[----:B------:R-:W-:Y:S05]  /*0b50*/  @!P1 BRA `(.L_x_273) ;  /* 0x00000004008c9947 */ /* 0x000fea0003800000 */
[----:B------:R-:W-:Y:S01]  /*0b60*/  STS [R18], RZ ;  /* 0x000000ff12007388 */ /* 0x000fe20000000800 */
[----:B------:R-:W-:Y:S01]  /*0b70*/  ISETP.NE.AND P1, PT, R10, 0x1f, PT ;  /* 0x0000001f0a00780c */ /* 0x000fe20003f25270 */
[----:B------:R-:W-:Y:S02]  /*0b80*/  BSSY.RECONVERGENT B0, `(.L_x_274) ;  /* 0x000005a000007945 */ /* 0x000fe40003800200 */
[----:B------:R-:W-:Y:S04]  /*0b90*/  STS [R17], RZ ;  /* 0x000000ff11007388 */ /* 0x000fe80000000800 */
[----:B------:R-:W-:Y:S04]  /*0ba0*/  STS [R18+0x80], R9 ;  /* 0x0000800912007388 */ /* 0x000fe80000000800 */
[----:B------:R-:W-:Y:S04]  /*0bb0*/  STS [R17+0x80], R8 ;  /* 0x0000800811007388 */ /* 0x000fe80000000800 */
[----:B0-----:R-:W-:Y:S04]  /*0bc0*/  LDS R2, [R18+0x7c] ;  /* 0x00007c0012027984 */ /* 0x001fe80000000800 */
        /* <DEDUP_REMOVED lines=39> */
[----:B------:R-:W0:Y:S04]  /*0e40*/  LDS R3, [R18+0x80] ;  /* 0x0000800012037984 */ /* 0x000e280000000800 */
[----:B------:R-:W1:Y:S01]  /*0e50*/  LDS R8, [R17+0x80] ;  /* 0x0000800011087984 */ /* 0x000e620000000800 */
[----:B------:R-:W-:Y:S06]  /*0e60*/  BAR.SYNC.DEFER_BLOCKING 0x0 ;  /* 0x0000000000007b1d */ /* 0x000fec0000010000 */
[----:B0-----:R0:W-:Y:S04]  /*0e70*/  @!P1 STS [R16+UR4], R3 ;  /* 0x0000000310009988 */ /* 0x0011e80008000804 */
[----:B-1----:R0:W-:Y:S01]  /*0e80*/  @!P1 STS [R15], R8 ;  /* 0x000000080f009388 */ /* 0x0021e20000000800 */
        /* <DEDUP_REMOVED lines=13> */
[----:B------:R-:W-:-:S03]  /*0f60*/  IMAD R18, R0, 0x8, R23 ;  /* 0x0000000800127824 */ /* 0x000fc600078e0217 */
[----:B------:R-:W-:Y:S02]  /*0f70*/  LEA R21, R0, R17, 0x3 ;  /* 0x0000001100157211 */ /* 0x000fe400078e18ff */
[----:B------:R2:W-:Y:S04]  /*0f80*/  STS [R18], RZ ;  /* 0x000000ff12007388 */ /* 0x0005e80000000800 */
[----:B0-----:R2:W-:Y:S04]  /*0f90*/  STS [R17], R9 ;  /* 0x0000000911007388 */ /* 0x0015e80000000800 */
[----:B-1----:R2:W-:Y:S01]  /*0fa0*/  STS [R21], R10 ;  /* 0x0000000a15007388 */ /* 0x0025e20000000800 */
[----:B------:R-:W-:Y:S05]  /*0fb0*/  @!P1 BRA `(.L_x_276) ;  /* 0x0000000000409947 */ /* 0x000fea0003800000 */
[----:B------:R-:W-:Y:S01]  /*0fc0*/  IMAD.IADD R24, R12, 0x1, R25 ;  /* 0x000000010c187824 */ /* 0x000fe200078e0219 */
[----:B------:R-:W-:-:S06]  /*0fd0*/  UMOV UR5, 0x1 ;  /* 0x0000000100057882 */ /* 0x000fcc0000000000 */
.L_x_277:
[----:B--2---:R-:W-:Y:S01]  /*0fe0*/  VIADD R18, R24, -UR5 ;  /* 0x8000000518127c36 */ /* 0x004fe20008000000 */
[----:B------:R-:W-:-:S04]  /*0ff0*/  USHF.L.U32 UR5, UR5, 0x1, URZ ;  /* 0x0000000105057899 */ /* 0x000fc800080006ff */
[----:B------:R-:W-:Y:S02]  /*1000*/  LEA R23, R18, UR4, 0x2 ;  /* 0x0000000412177c11 */ /* 0x000fe4000f8e10ff */
[----:B------:R-:W-:Y:S02]  /*1010*/  ISETP.LE.U32.AND P1, PT, R12, UR5, PT ;  /* 0x000000050c007c0c */ /* 0x000fe4000bf23070 */
[----:B------:R-:W-:Y:S01]  /*1020*/  LEA R20, R0, R23, 0x3 ;  /* 0x0000001700147211 */ /* 0x000fe200078e18ff */
[----:B------:R-:W-:Y:S04]  /*1030*/  LDS R18, [R23] ;  /* 0x0000000017127984 */ /* 0x000fe80000000800 */
[----:B0-----:R-:W0:Y:S02]  /*1040*/  LDS R25, [R17] ;  /* 0x0000000011197984 */ /* 0x001e240000000800 */
[----:B0-----:R-:W-:-:S05]  /*1050*/  IMAD.IADD R18, R18, 0x1, R25 ;  /* 0x0000000112127824 */ /* 0x001fca00078e0219 */
[----:B------:R-:W-:Y:S04]  /*1060*/  STS [R17], R18 ;  /* 0x0000001211007388 */ /* 0x000fe80000000800 */
[----:B------:R-:W-:Y:S04]  /*1070*/  LDS R20, [R20] ;  /* 0x0000000014147984 */ /* 0x000fe80000000800 */
[----:B------:R-:W0:Y:S02]  /*1080*/  LDS R25, [R21] ;  /* 0x0000000015197984 */ /* 0x000e240000000800 */
[----:B0-----:R-:W-:-:S05]  /*1090*/  IMAD.IADD R22, R20, 0x1, R25 ;  /* 0x0000000114167824 */ /* 0x001fca00078e0219 */
[----:B------:R0:W-:Y:S01]  /*10a0*/  STS [R21], R22 ;  /* 0x0000001615007388 */ /* 0x0001e20000000800 */
[----:B------:R-:W-:Y:S05]  /*10b0*/  @!P1 BRA `(.L_x_277) ;  /* 0xfffffffc00c89947 */ /* 0x000fea000383ffff */
.L_x_276:
[----:B------:R-:W1:Y:S04]  /*10c0*/  LDS R12, [R17] ;  /* 0x00000000110c7984 */ /* 0x000e680000000800 */
[----:B0-2---:R-:W0:Y:S01]  /*10d0*/  LDS R21, [R21] ;  /* 0x0000000015157984 */ /* 0x005e220000000800 */
[----:B-1----:R-:W-:Y:S02]  /*10e0*/  IMAD.IADD R12, R12, 0x1, -R9 ;  /* 0x000000010c0c7824 */ /* 0x002fe400078e0a09 */
[----:B0-----:R-:W-:-:S03]  /*10f0*/  IMAD.IADD R9, R21, 0x1, -R10 ;  /* 0x0000000115097824 */ /* 0x001fc600078e0a0a */
[----:B------:R0:W-:Y:S04]  /*1100*/  STS [R13], R12 ;  /* 0x0000000c0d007388 */ /* 0x0001e80000000800 */
[----:B------:R0:W-:Y:S02]  /*1110*/  STS [R2], R9 ;  /* 0x0000000902007388 */ /* 0x0001e40000000800 */
.L_x_275:
[----:B------:R-:W-:Y:S05]  /*1120*/  BSYNC.RECONVERGENT B0 ;  /* 0x0000000000007941 */ /* 0x000fea0003800200 */
.L_x_274:
[----:B------:R-:W-:Y:S06]  /*1130*/  BAR.SYNC.DEFER_BLOCKING 0x0 ;  /* 0x0000000000007b1d */ /* 0x000fec0000010000 */
[----:B0-----:R-:W0:Y:S04]  /*1140*/  LDS R2, [R16+UR4] ;  /* 0x0000000410027984 */ /* 0x001e280008000800 */
[----:B------:R-:W1:Y:S01]  /*1150*/  LDS R15, [R15] ;  /* 0x000000000f0f7984 */ /* 0x000e620000000800 */
[----:B0-----:R-:W-:Y:S01]  /*1160*/  IADD3 R2, PT, PT, R3, R2, RZ ;  /* 0x0000000203027210 */ /* 0x001fe20007ffe0ff */
[----:B-1----:R-:W-:Y:S01]  /*1170*/  IMAD.IADD R3, R8, 0x1, R15 ;  /* 0x0000000108037824 */ /* 0x002fe200078e020f */
[----:B------:R-:W-:Y:S06]  /*1180*/  BRA `(.L_x_278) ;  /* 0x0000000000787947 */ /* 0x000fec0003800000 */
.L_x_273:
[----:B0-----:R-:W-:Y:S02]  /*1190*/  LOP3.LUT R2, R14, R19, RZ, 0xc0, !PT ;  /* 0x000000130e027212 */ /* 0x001fe400078ec0ff */
        /* <DEDUP_REMOVED lines=13> */
.L_x_280:
[----:B0-----:R-:W-:Y:S01]  /*1270*/  VIADD R2, R13, -UR5 ;  /* 0x800000050d027c36 */ /* 0x001fe20008000000 */
[----:B------:R-:W-:-:S04]  /*1280*/  USHF.L.U32 UR5, UR5, 0x1, URZ ;  /* 0x0000000105057899 */ /* 0x000fc800080006ff */
[----:B------:R-:W-:Y:S02]  /*1290*/  LEA R3, R2, UR4, 0x2 ;  /* 0x0000000402037c11 */ /* 0x000fe4000f8e10ff */
[----:B------:R-:W-:-:S03]  /*12a0*/  ISETP.LE.U32.AND P1, PT, R0, UR5, PT ;  /* 0x0000000500007c0c */ /* 0x000fc6000bf23070 */
[----:B------:R-:W-:Y:S01]  /*12b0*/  LDS R2, [R3] ;  /* 0x0000000003027984 */ /* 0x000fe20000000800 */
[----:B------:R-:W-:-:S03]  /*12c0*/  IMAD R8, R0, 0x8, R3 ;  /* 0x0000000800087824 */ /* 0x000fc600078e0203 */
[----:B-1----:R-:W0:Y:S02]  /*12d0*/  LDS R9, [R15] ;  /* 0x000000000f097984 */ /* 0x002e240000000800 */
[----:B0-----:R-:W-:-:S05]  /*12e0*/  IADD3 R2, PT, PT, R2, R9, RZ ;  /* 0x0000000902027210 */ /* 0x001fca0007ffe0ff */
[----:B------:R-:W-:Y:S04]  /*12f0*/  STS [R15], R2 ;  /* 0x000000020f007388 */ /* 0x000fe80000000800 */
[----:B------:R-:W-:Y:S04]  /*1300*/  LDS R8, [R8] ;  /* 0x0000000008087984 */ /* 0x000fe80000000800 */
[----:B------:R-:W0:Y:S02]  /*1310*/  LDS R9, [R10] ;  /* 0x000000000a097984 */ /* 0x000e240000000800 */
[----:B0-----:R-:W-:-:S05]  /*1320*/  IMAD.IADD R9, R8, 0x1, R9 ;  /* 0x0000000108097824 */ /* 0x001fca00078e0209 */
[----:B------:R1:W-:Y:S01]  /*1330*/  STS [R10], R9 ;  /* 0x000000090a007388 */ /* 0x0003e20000000800 */
[----:B------:R-:W-:Y:S05]  /*1340*/  @!P1 BRA `(.L_x_280) ;  /* 0xfffffffc00c89947 */ /* 0x000fea000383ffff */
.L_x_279:
[----:B0-----:R0:W2:Y:S04]  /*1350*/  LDS R2, [R15] ;  /* 0x000000000f027984 */ /* 0x0010a80000000800 */
[----:B------:R0:W3:Y:S02]  /*1360*/  LDS R3, [R10] ;  /* 0x000000000a037984 */ /* 0x0000e40000000800 */
.L_x_278:
[----:B------:R-:W-:Y:S01]  /*1370*/  ISETP.NE.AND P1, PT, R19, R14, PT ;  /* 0x0000000e1300720c */ /* 0x000fe20003f25270 */
[----:B------:R-:W-:Y:S01]  /*1380*/  BSSY.RECONVERGENT B0, `(.L_x_281) ;  /* 0x0000033000007945 */ /* 0x000fe20003800200 */
[----:B012---:R-:W-:-:S11]  /*1390*/  VIADD R10, R2, 0xffffffff ;  /* 0xffffffff020a7836 */ /* 0x007fd60000000000 */
[----:B------:R-:W-:Y:S05]  /*13a0*/  @P1 BRA `(.L_x_282) ;  /* 0x0000000000c01947 */ /* 0x000fea0003800000 */
[----:B------:R-:W0:Y:S01]  /*13b0*/  LDC.64 R8, c[0x0][0x398] ;  /* 0x0000e600ff087b82 */ /* 0x000e220000000a00 */
[----:B------:R-:W-:-:S04]  /*13c0*/  VOTE.ANY R12, PT, PT ;  /* 0x00000000000c7806 */ /* 0x000fc800038e0100 */
[----:B------:R-:W-:Y:S01]  /*13d0*/  ISETP.EQ.U32.AND P1, PT, R12, -0x1, PT ;  /* 0xffffffff0c00780c */ /* 0x000fe20003f22070 */
[----:B0----5:R-:W-:-:S12]  /*13e0*/  IMAD.WIDE.U32 R8, R11, 0x20, R8 ;  /* 0x000000200b087825 */ /* 0x021fd800078e0008 */
[----:B------:R0:W5:Y:S01]  /*13f0*/  @!P1 ATOMG.E.ADD.STRONG.GPU PT, R11, desc[UR6][R8.64+0x8], R2 ;  /* 0x80000802080b99a8 */ /* 0x00016200081ef106 */
[----:B------:R-:W-:Y:S05]  /*1400*/  @!P1 BRA `(.L_x_283) ;  /* 0x0000000000449947 */ /* 0x000fea0003800000 */
[----:B-----5:R-:W1:Y:S01]  /*1410*/  SHFL.UP P1, R11, R2, 0x1, RZ ;  /* 0x04200000020b7989 */ /* 0x020e6200000200ff */
[----:B------:R-:W-:Y:S01]  /*1420*/  MOV R13, R2 ;  /* 0x00000002000d7202 */ /* 0x000fe20000000f00 */
[----:B-1----:R-:W-:Y:S02]  /*1430*/  @P1 IMAD.IADD.U32 R13, R2, 0x1, R11 ;  /* 0x00000001020d1824 */ /* 0x002fe400078e000b */
[----:B------:R-:W1:Y:S03]  /*1440*/  S2R R11, SR_LANEID ;  /* 0x00000000000b7919 */ /* 0x000e660000000000 */
[----:B------:R-:W2:Y:S02]  /*1450*/  SHFL.UP P1, R12, R13, 0x2, RZ ;  /* 0x044000000d0c7989 */ /* 0x000ea400000200ff */
[----:B--2---:R-:W-:Y:S01]  /*1460*/  @P1 IMAD.IADD.U32 R13, R13, 0x1, R12 ;  /* 0x000000010d0d1824 */ /* 0x004fe200078e000c */
[----:B-1----:R-:W-:-:S04]  /*1470*/  ISETP.EQ.U32.AND P2, PT, R11, 0x1f, PT ;  /* 0x0000001f0b00780c */ /* 0x002fc80003f42070 */
[----:B------:R-:W1:Y:S02]  /*1480*/  SHFL.UP P1, R12, R13, 0x4, RZ ;  /* 0x048000000d0c7989 */ /* 0x000e6400000200ff */
[----:B-1----:R-:W-:-:S05]  /*1490*/  @P1 IMAD.IADD.U32 R13, R13, 0x1, R12 ;  /* 0x000000010d0d1824 */ /* 0x002fca00078e000c */
[----:B------:R-:W1:Y:S02]  /*14a0*/  SHFL.UP P1, R12, R13, 0x8, RZ ;  /* 0x050000000d0c7989 */ /* 0x000e6400000200ff */
[----:B-1----:R-:W-:-:S05]  /*14b0*/  @P1 IADD3 R13, PT, PT, R13, R12, RZ ;  /* 0x0000000c0d0d1210 */ /* 0x002fca0007ffe0ff */
[----:B------:R-:W1:Y:S02]  /*14c0*/  SHFL.UP P1, R12, R13, 0x10, RZ ;  /* 0x060000000d0c7989 */ /* 0x000e6400000200ff */
[----:B-1----:R-:W-:-:S05]  /*14d0*/  @P1 IMAD.IADD.U32 R13, R13, 0x1, R12 ;  /* 0x000000010d0d1824 */ /* 0x002fca00078e000c */
[----:B------:R-:W2:Y:S04]  /*14e0*/  @P2 ATOMG.E.ADD.STRONG.GPU PT, R12, desc[UR6][R8.64+0x8], R13 ;  /* 0x8000080d080c29a8 */ /* 0x000ea800081ef106 */
[----:B------:R-:W-:Y:S04]  /*14f0*/  SHFL.UP P1, R14, R13, 0x1, RZ ;  /* 0x042000000d0e7989 */ /* 0x000fe800000200ff */
[----:B--2---:R-:W1:Y:S02]  /*1500*/  SHFL.IDX PT, R11, R12, 0x1f, 0x1f ;  /* 0x03e01f000c0b7f89 */ /* 0x004e6400000e0000 */
[----:B-1----:R-:W-:-:S07]  /*1510*/  @P1 IMAD.IADD.U32 R11, R11, 0x1, R14 ;  /* 0x000000010b0b1824 */ /* 0x002fce00078e000e */
.L_x_283:
[----:B------:R-:W-:Y:S01]  /*1520*/  VOTE.ANY R12, PT, PT ;  /* 0x00000000000c7806 */ /* 0x000fe200038e0100 */
[----:B---3--:R1:W-:Y:S01]  /*1530*/  STS.64 [UR4+0x1008], R2 ;  /* 0x00100802ff007988 */ /* 0x0083e20008000a04 */
[----:B------:R-:W-:Y:S02]  /*1540*/  IMAD.MOV R13, RZ, RZ, -R3 ;  /* 0x000000ffff0d7224 */ /* 0x000fe400078e0a03 */
[----:B------:R-:W-:Y:S01]  /*1550*/  ISETP.EQ.U32.AND P1, PT, R12, -0x1, PT ;  /* 0xffffffff0c00780c */ /* 0x000fe20003f22070 */
[----:B-----5:R1:W-:-:S12]  /*1560*/  STS [UR4+0x1000], R11 ;  /* 0x0010000bff007988 */ /* 0x0203d80008000804 */
[----:B------:R1:W5:Y:S01]  /*1570*/  @!P1 ATOMG.E.ADD.STRONG.GPU PT, R12, desc[UR6][R8.64+0xc], R13 ;  /* 0x80000c0d080c99a8 */ /* 0x00036200081ef106 */
[----:B------:R-:W-:Y:S05]  /*1580*/  @!P1 BRA `(.L_x_284) ;  /* 0x0000000000449947 */ /* 0x000fea0003800000 */
[----:B-----5:R-:W2:Y:S01]  /*1590*/  SHFL.UP P1, R12, R13, 0x1, RZ ;  /* 0x042000000d0c7989 */ /* 0x020ea200000200ff */
[----:B-1----:R-:W-:Y:S01]  /*15a0*/  MOV R11, R13 ;  /* 0x0000000d000b7202 */ /* 0x002fe20000000f00 */
[----:B------:R-:W1:Y:S01]  /*15b0*/  S2R R14, SR_LANEID ;  /* 0x00000000000e7919 */ /* 0x000e620000000000 */
[----:B--2---:R-:W-:-:S05]  /*15c0*/  @P1 IMAD.IADD.U32 R11, R13, 0x1, R12 ;  /* 0x000000010d0b1824 */ /* 0x004fca00078e000c */
[----:B------:R-:W2:Y:S01]  /*15d0*/  SHFL.UP P1, R12, R11, 0x2, RZ ;  /* 0x044000000b0c7989 */ /* 0x000ea200000200ff */
[----:B-1----:R-:W-:Y:S01]  /*15e0*/  ISETP.EQ.U32.AND P2, PT, R14, 0x1f, PT ;  /* 0x0000001f0e00780c */ /* 0x002fe20003f42070 */
[----:B--2---:R-:W-:-:S05]  /*15f0*/  @P1 IMAD.IADD.U32 R11, R11, 0x1, R12 ;  /* 0x000000010b0b1824 */ /* 0x004fca00078e000c */
[----:B------:R-:W1:Y:S02]  /*1600*/  SHFL.UP P1, R12, R11, 0x4, RZ ;  /* 0x048000000b0c7989 */ /* 0x000e6400000200ff */
[----:B-1----:R-:W-:-:S05]  /*1610*/  @P1 IMAD.IADD.U32 R11, R11, 0x1, R12 ;  /* 0x000000010b0b1824 */ /* 0x002fca00078e000c */
[----:B------:R-:W1:Y:S02]  /*1620*/  SHFL.UP P1, R12, R11, 0x8, RZ ;  /* 0x050000000b0c7989 */ /* 0x000e6400000200ff */
[----:B-1----:R-:W-:-:S05]  /*1630*/  @P1 IADD3 R11, PT, PT, R11, R12, RZ ;  /* 0x0000000c0b0b1210 */ /* 0x002fca0007ffe0ff */
[----:B------:R-:W1:Y:S02]  /*1640*/  SHFL.UP P1, R12, R11, 0x10, RZ ;  /* 0x060000000b0c7989 */ /* 0x000e6400000200ff */
[----:B-1----:R-:W-:-:S05]  /*1650*/  @P1 IMAD.IADD.U32 R11, R11, 0x1, R12 ;  /* 0x000000010b0b1824 */ /* 0x002fca00078e000c */
[----:B0-----:R-:W2:Y:S04]  /*1660*/  @P2 ATOMG.E.ADD.STRONG.GPU PT, R8, desc[UR6][R8.64+0xc], R11 ;  /* 0x80000c0b080829a8 */ /* 0x001ea800081ef106 */
[----:B------:R-:W-:Y:S04]  /*1670*/  SHFL.UP P1, R13, R11, 0x1, RZ ;  /* 0x042000000b0d7989 */ /* 0x000fe800000200ff */
[----:B--2---:R-:W0:Y:S02]  /*1680*/  SHFL.IDX PT, R12, R8, 0x1f, 0x1f ;  /* 0x03e01f00080c7f89 */ /* 0x004e2400000e0000 */
[----:B0-----:R-:W-:-:S07]  /*1690*/  @P1 IMAD.IADD.U32 R12, R12, 0x1, R13 ;  /* 0x000000010c0c1824 */ /* 0x001fce00078e000d */
.L_x_284:
[----:B-----5:R2:W-:Y:S02]  /*16a0*/  STS [UR4+0x1004], R12 ;  /* 0x0010040cff007988 */ /* 0x0205e40008000804 */
.L_x_282:
[----:B------:R-:W-:Y:S05]  /*16b0*/  BSYNC.RECONVERGENT B0 ;  /* 0x0000000000007941 */ /* 0x000fea0003800200 */
.L_x_281:
[----:B-1----:R-:W1:Y:S01]  /*16c0*/  I2F.U32.RP R13, R0 ;  /* 0x00000000000d7306 */ /* 0x002e620000209000 */
[----:B-----5:R-:W-:Y:S01]  /*16d0*/  IADD3 R11, PT, PT, R19, R0, RZ ;  /* 0x00000000130b7210 */ /* 0x020fe20007ffe0ff */
[----:B------:R-:W-:Y:S01]  /*16e0*/  BAR.SYNC.DEFER_BLOCKING 0x0 ;  /* 0x0000000000007b1d */ /* 0x000fe20000010000 */
[----:B------:R-:W-:Y:S01]  /*16f0*/  ISETP.GE.U32.AND P3, PT, R5, R6, PT ;  /* 0x000000060500720c */ /* 0x000fe20003f66070 */
[----:B--2---:R-:W-:Y:S01]  /*1700*/  IMAD.MOV.U32 R12, RZ, RZ, 0x400 ;  /* 0x00000400ff0c7424 */ /* 0x004fe200078e00ff */
[----:B------:R-:W-:-:S03]  /*1710*/  ISETP.GE.U32.AND P1, PT, R11, 0x400, PT ;  /* 0x000004000b00780c */ /* 0x000fc60003f26070 */
[----:B------:R-:W-:Y:S01]  /*1720*/  BSSY.RECONVERGENT B0, `(.L_x_285) ;  /* 0x000000f000007945 */ /* 0x000fe20003800200 */
[----:B-1----:R-:W0:Y:S02]  /*1730*/  MUFU.RCP R13, R13 ;  /* 0x0000000d000d7308 */ /* 0x002e240000001000 */
[----:B0-----:R-:W-:-:S06]  /*1740*/  VIADD R8, R13, 0xffffffe ;  /* 0x0ffffffe0d087836 */ /* 0x001fcc0000000000 */
[----:B------:R-:W0:Y:S02]  /*1750*/  F2I.FTZ.U32.TRUNC.NTZ R9, R8 ;  /* 0x0000000800097305 */ /* 0x000e24000021f000 */
[----:B0-----:R-:W-:Y:S01]  /*1760*/  IMAD.MOV R21, RZ, RZ, -R9 ;  /* 0x000000ffff157224 */ /* 0x001fe200078e0a09 */
[----:B------:R-:W-:Y:S06]  /*1770*/  @P0 BRA `(.L_x_286) ;  /* 0x0000000000240947 */ /* 0x000fec0003800000 */
[CC--:B------:R-:W-:Y:S01]  /*1780*/  ISETP.GE.U32.AND P0, PT, R4.reuse, R7.reuse, PT ;  /* 0x000000070400720c */ /* 0x0c0fe20003f06070 */
[----:B------:R-:W-:Y:S01]  /*1790*/  IMAD.U32 R14, RZ, RZ, UR4 ;  /* 0x00000004ff0e7e24 */ /* 0x000fe2000f8e00ff */
[----:B------:R-:W-:-:S11]  /*17a0*/  ISETP.GT.U32.AND P2, PT, R4, R7, PT ;  /* 0x000000070400720c */ /* 0x000fd60003f44070 */
[C---:B------:R-:W-:Y:S02]  /*17b0*/  @!P0 LEA R13, R2.reuse, UR4, 0x2 ;  /* 0x00000004020d8c11 */ /* 0x040fe4000f8e10ff */
[----:B---3--:R-:W-:Y:S01]  /*17c0*/  @P2 IMAD R15, R3, -0x4, R14 ;  /* 0xfffffffc030f2824 */ /* 0x008fe200078e020e */
[----:B------:R-:W-:Y:S01]  /*17d0*/  @!P0 IADD3 R10, PT, PT, R2, -0x2, RZ ;  /* 0xfffffffe020a8810 */ /* 0x000fe20007ffe0ff */
[----:B------:R-:W-:Y:S01]  /*17e0*/  @P2 IMAD.MOV.U32 R12, RZ, RZ, 0x401 ;  /* 0x00000401ff0c2424 */ /* 0x000fe200078e00ff */
[----:B------:R0:W-:Y:S04]  /*17f0*/  @!P0 STS [R13+-0x4], R4 ;  /* 0xfffffc040d008388 */ /* 0x0001e80000000800 */
[----:B------:R0:W-:Y:S02]  /*1800*/  @P2 STS [R15+0x1000], R4 ;  /* 0x001000040f002388 */ /* 0x0001e40000000800 */
.L_x_286:
[----:B------:R-:W-:Y:S05]  /*1810*/  BSYNC.RECONVERGENT B0 ;  /* 0x0000000000007941 */ /* 0x000fea0003800200 */
.L_x_285:
[----:B------:R-:W-:Y:S01]  /*1820*/  BSSY.RECONVERGENT B0, `(.L_x_287) ;  /* 0x0000018000007945 */ /* 0x000fe20003800200 */
[----:B---3--:R-:W-:-:S03]  /*1830*/  IMAD.IADD R12, R12, 0x1, -R3 ;  /* 0x000000010c0c7824 */ /* 0x008fc600078e0a03 */
[----:B------:R-:W-:Y:S05]  /*1840*/  @P3 BRA `(.L_x_288) ;  /* 0x0000000000543947 */ /* 0x000fea0003800000 */
[----:B------:R-:W1:Y:S01]  /*1850*/  LDC.64 R2, c[0x0][0x380] ;  /* 0x0000e000ff027b82 */ /* 0x000e620000000a00 */
[----:B0-----:R-:W-:-:S07]  /*1860*/  IMAD.MOV.U32 R4, RZ, RZ, R12 ;  /* 0x000000ffff047224 */ /* 0x001fce00078e000c */
.L_x_289:
[----:B-12---:R-:W-:-:S06]  /*1870*/  IMAD.WIDE.U32 R12, R5, 0x4, R2 ;  /* 0x00000004050c7825 */ /* 0x006fcc00078e0002 */
[----:B------:R-:W2:Y:S01]  /*1880*/  LDG.E R12, desc[UR6][R12.64] ;  /* 0x000000060c0c7981 */ /* 0x000ea2000c1e1900 */
[----:B------:R-:W-:-:S05]  /*1890*/  IMAD.IADD R5, R0, 0x1, R5 ;  /* 0x0000000100057824 */ /* 0x000fca00078e0205 */
[----:B------:R-:W-:Y:S02]  /*18a0*/  ISETP.GE.U32.AND P3, PT, R5, R6, PT ;  /* 0x000000060500720c */ /* 0x000fe40003f66070 */
[CC--:B--2---:R-:W-:Y:S02]  /*18b0*/  ISETP.GE.U32.AND P0, PT, R12.reuse, R7.reuse, PT ;  /* 0x000000070c00720c */ /* 0x0c4fe40003f06070 */
[----:B------:R-:W-:-:S11]  /*18c0*/  ISETP.GT.U32.AND P2, PT, R12, R7, PT ;  /* 0x000000070c00720c */ /* 0x000fd60003f44070 */
        /* <DEDUP_REMOVED lines=10> */
[----:B------:R2:W-:Y:S04]  /*1970*/  @!P0 STS [R14], R12 ;  /* 0x0000000c0e008388 */ /* 0x0005e80000000800 */
[----:B------:R2:W-:Y:S01]  /*1980*/  @P2 STS [R15], R12 ;  /* 0x0000000c0f002388 */ /* 0x0005e20000000800 */
[----:B------:R-:W-:Y:S05]  /*1990*/  @!P3 BRA `(.L_x_289) ;  /* 0xfffffffc00b4b947 */ /* 0x000fea000383ffff */
.L_x_288:
[----:B------:R-:W-:Y:S05]  /*19a0*/  BSYNC.RECONVERGENT B0 ;  /* 0x0000000000007941 */ /* 0x000fea0003800200 */
.L_x_287:
        /* <DEDUP_REMOVED lines=16> */
[----:B------:R-:W1:Y:S03]  /*1ab0*/  LDS.128 R8, [UR4+0x1000] ;  /* 0x00100004ff087984 */ /* 0x000e660008000c00 */
[----:B------:R-:W-:Y:S01]  /*1ac0*/  @P0 IMAD.IADD R5, R5, 0x1, -R0 ;  /* 0x0000000105050824 */ /* 0x000fe200078e0a00 */
[----:B------:R-:W-:-:S04]  /*1ad0*/  @P0 IADD3 R2, PT, PT, R2, 0x1, RZ ;  /* 0x0000000102020810 */ /* 0x000fc80007ffe0ff */
[----:B------:R-:W-:-:S13]  /*1ae0*/  ISETP.GE.U32.AND P1, PT, R5, R0, PT ;  /* 0x000000000500720c */ /* 0x000fda0003f26070 */
[----:B------:R-:W-:Y:S01]  /*1af0*/  @P1 VIADD R2, R2, 0x1 ;  /* 0x0000000102021836 */ /* 0x000fe20000000000 */
[----:B------:R-:W-:-:S05]  /*1b00*/  @!P2 LOP3.LUT R2, RZ, R0, RZ, 0x33, !PT ;  /* 0x00000000ff02a212 */ /* 0x000fca00078e33ff */
[----:B--2---:R-:W-:-:S05]  /*1b10*/  IMAD.IADD R12, R3, 0x1, R2 ;  /* 0x00000001030c7824 */ /* 0x004fca00078e0202 */
[----:B------:R-:W-:-:S04]  /*1b20*/  LOP3.LUT R2, R12, 0x3, RZ, 0xc0, !PT ;  /* 0x000000030c027812 */ /* 0x000fc800078ec0ff */
[----:B------:R-:W-:Y:S02]  /*1b30*/  ISETP.NE.AND P0, PT, R2, 0x3, PT ;  /* 0x000000030200780c */ /* 0x000fe40003f05270 */
[----:B-1----:R-:W-:-:S11]  /*1b40*/  IADD3 R2, PT, PT, -R11, 0x400, RZ ;  /* 0x000004000b027810 */ /* 0x002fd60007ffe1ff */
[----:B------:R-:W-:Y:S05]  /*1b50*/  @!P0 BRA `(.L_x_291) ;  /* 0x0000000000748947 */ /* 0x000fea0003800000 */
[----:B------:R-:W-:Y:S01]  /*1b60*/  VIADD R3, R12, 0x1 ;  /* 0x000000010c037836 */ /* 0x000fe20000000000 */
[----:B------:R-:W-:Y:S01]  /*1b70*/  BSSY.RECONVERGENT B1, `(.L_x_292) ;  /* 0x000001a000017945 */ /* 0x000fe20003800200 */
[C---:B------:R-:W-:Y:S01]  /*1b80*/  LOP3.LUT R11, R19.reuse, 0xfffffc00, RZ, 0xfc, !PT ;  /* 0xfffffc00130b7812 */ /* 0x040fe200078efcff */
[C---:B0-----:R-:W-:Y:S01]  /*1b90*/  IMAD.IADD R15, R19.reuse, 0x1, R8 ;  /* 0x00000001130f7824 */ /* 0x041fe200078e0208 */
[----:B------:R-:W-:Y:S02]  /*1ba0*/  IADD3 R13, PT, PT, R19, R9, RZ ;  /* 0x00000009130d7210 */ /* 0x000fe40007ffe0ff */
[----:B------:R-:W-:Y:S02]  /*1bb0*/  LOP3.LUT R3, R3, 0x3, RZ, 0xc0, !PT ;  /* 0x0000000303037812 */ /* 0x000fe400078ec0ff */
[----:B------:R-:W-:-:S03]  /*1bc0*/  LEA R19, R19, UR4, 0x2 ;  /* 0x0000000413137c11 */ /* 0x000fc6000f8e10ff */
[----:B------:R-:W-:-:S07]  /*1bd0*/  IMAD.MOV R3, RZ, RZ, -R3 ;  /* 0x000000ffff037224 */ /* 0x000fce00078e0a03 */
.L_x_293:
[----:B0-----:R-:W-:Y:S02]  /*1be0*/  VIADD R5, R11, 0x400 ;  /* 0x000004000b057836 */ /* 0x001fe40000000000 */
[----:B------:R-:W-:Y:S02]  /*1bf0*/  VIADD R3, R3, 0x1 ;  /* 0x0000000103037836 */ /* 0x000fe40000000000 */
[----:B------:R-:W-:Y:S01]  /*1c00*/  IMAD.IADD R11, R0, 0x1, R11 ;  /* 0x00000001000b7824 */ /* 0x000fe200078e020b */
[C---:B------:R-:W-:Y:S02]  /*1c10*/  ISETP.GE.U32.AND P0, PT, R5.reuse, R10, PT ;  /* 0x0000000a0500720c */ /* 0x040fe40003f06070 */
[----:B------:R-:W-:-:S11]  /*1c20*/  ISETP.GE.U32.AND P1, PT, R5, R2, PT ;  /* 0x000000020500720c */ /* 0x000fd60003f26070 */
[----:B------:R-:W0:Y:S01]  /*1c30*/  @!P0 LDS R17, [R19] ;  /* 0x0000000013118984 */ /* 0x000e220000000800 */
[----:B------:R-:W1:Y:S01]  /*1c40*/  @!P0 LDC.64 R6, c[0x0][0x388] ;  /* 0x0000e200ff068b82 */ /* 0x000e620000000a00 */
[----:B------:R-:W-:Y:S01]  /*1c50*/  @P1 IADD3 R21, PT, PT, R13, -0x400, RZ ;  /* 0xfffffc000d151810 */ /* 0x000fe20007ffe0ff */
[C---:B------:R-:W-:Y:S01]  /*1c60*/  IMAD.IADD R13, R0.reuse, 0x1, R13 ;  /* 0x00000001000d7824 */ /* 0x040fe200078e020d */
[----:B------:R2:W3:Y:S05]  /*1c70*/  @P1 LDS R23, [R19] ;  /* 0x0000000013171984 */ /* 0x0004ea0000000800 */
[----:B------:R-:W4:Y:S01]  /*1c80*/  @P1 LDC.64 R4, c[0x0][0x388] ;  /* 0x0000e200ff041b82 */ /* 0x000f220000000a00 */
[----:B--2---:R-:W-:Y:S01]  /*1c90*/  LEA R19, R0, R19, 0x2 ;  /* 0x0000001300137211 */ /* 0x004fe200078e10ff */
[----:B-1----:R-:W-:-:S04]  /*1ca0*/  @!P0 IMAD.WIDE.U32 R6, R15, 0x4, R6 ;  /* 0x000000040f068825 */ /* 0x002fc800078e0006 */
[----:B------:R-:W-:Y:S02]  /*1cb0*/  IMAD.IADD R15, R0, 0x1, R15 ;  /* 0x00000001000f7824 */ /* 0x000fe400078e020f */
[----:B----4-:R-:W-:Y:S01]  /*1cc0*/  @P1 IMAD.WIDE.U32 R4, R21, 0x4, R4 ;  /* 0x0000000415041825 */ /* 0x010fe200078e0004 */
[----:B0-----:R0:W-:Y:S01]  /*1cd0*/  @!P0 STG.E desc[UR6][R6.64], R17 ;  /* 0x0000001106008986 */ /* 0x0011e2000c101906 */
[----:B------:R-:W-:-:S03]  /*1ce0*/  ISETP.NE.AND P0, PT, R3, RZ, PT ;  /* 0x000000ff0300720c */ /* 0x000fc60003f05270 */
[----:B---3--:R0:W-:Y:S10]  /*1cf0*/  @P1 STG.E desc[UR6][R4.64], R23 ;  /* 0x0000001704001986 */ /* 0x0081f4000c101906 */
[----:B------:R-:W-:Y:S05]  /*1d00*/  @P0 BRA `(.L_x_293) ;  /* 0xfffffffc00b40947 */ /* 0x000fea000383ffff */
[----:B------:R-:W-:Y:S05]  /*1d10*/  BSYNC.RECONVERGENT B1 ;  /* 0x0000000000017941 */ /* 0x000fea0003800200 */
.L_x_292:
[----:B------:R-:W-:-:S07]  /*1d20*/  VIADD R19, R11, 0x400 ;  /* 0x000004000b137836 */ /* 0x000fce0000000000 */
.L_x_291:
[----:B------:R-:W-:Y:S05]  /*1d30*/  BSYNC.RECONVERGENT B0 ;  /* 0x0000000000007941 */ /* 0x000fea0003800200 */
.L_x_290:
        /* <DEDUP_REMOVED lines=18> */
.L_x_294:
[----:B-1----:R-:W-:Y:S01]  /*1e60*/  IADD3 R19, PT, PT, R3, 0x400, RZ ;  /* 0x0000040003137810 */ /* 0x002fe20007ffe0ff */
[C---:B------:R-:W-:Y:S01]  /*1e70*/  IMAD R28, R0.reuse, 0x4, R4 ;  /* 0x00000004001c7824 */ /* 0x040fe200078e0204 */
[-C--:B------:R-:W-:Y:S01]  /*1e80*/  ISETP.GE.U32.AND P3, PT, R5, R10.reuse, PT ;  /* 0x0000000a0500720c */ /* 0x080fe20003f66070 */
[C---:B------:R-:W-:Y:S01]  /*1e90*/  IMAD R3, R0.reuse, 0x4, R3 ;  /* 0x0000000400037824 */ /* 0x040fe200078e0203 */
[C---:B------:R-:W-:Y:S02]  /*1ea0*/  ISETP.GE.U32.AND P1, PT, R19.reuse, R10, PT ;  /* 0x0000000a1300720c */ /* 0x040fe40003f26070 */
[-C--:B------:R-:W-:Y:S02]  /*1eb0*/  ISETP.GE.U32.AND P2, PT, R19, R2.reuse, PT ;  /* 0x000000021300720c */ /* 0x080fe40003f46070 */
[----:B------:R-:W-:Y:S01]  /*1ec0*/  ISETP.GE.U32.AND P0, PT, R5, R2, PT ;  /* 0x000000020500720c */ /* 0x000fe20003f06070 */
[----:B------:R-:W-:-:S06]  /*1ed0*/  IMAD R5, R0, 0x4, R5 ;  /* 0x0000000400057824 */ /* 0x000fcc00078e0205 */
[----:B------:R-:W-:Y:S02]  /*1ee0*/  @!P3 LDS R12, [R28] ;  /* 0x000000001c0cb984 */ /* 0x000fe40000000800 */
[----:B------:R-:W0:Y:S02]  /*1ef0*/  @!P1 LDC.64 R18, c[0x0][0x388] ;  /* 0x0000e200ff129b82 */ /* 0x000e240000000a00 */
[----:B------:R-:W1:Y:S01]  /*1f00*/  @!P1 LDS R8, [R4] ;  /* 0x0000000004089984 */ /* 0x000e620000000800 */
[----:B------:R-:W-:Y:S02]  /*1f10*/  @P2 VIADD R14, R7, 0xfffffc00 ;  /* 0xfffffc00070e2836 */ /* 0x000fe40000000000 */
[C---:B------:R-:W-:Y:S01]  /*1f20*/  IMAD R7, R0.reuse, 0x4, R7 ;  /* 0x0000000400077824 */ /* 0x040fe200078e0207 */
[----:B------:R-:W2:Y:S02]  /*1f30*/  @P2 LDS R26, [R4] ;  /* 0x00000000041a2984 */ /* 0x000ea40000000800 */
[----:B------:R-:W3:Y:S02]  /*1f40*/  @P2 LDC.64 R20, c[0x0][0x388] ;  /* 0x0000e200ff142b82 */ /* 0x000ee40000000a00 */
[----:B------:R4:W5:Y:S02]  /*1f50*/  @P0 LDS R24, [R28] ;  /* 0x000000001c180984 */ /* 0x0009640000000800 */
[----:B----4-:R-:W-:-:S02]  /*1f60*/  IMAD R28, R0, 0xc, R4 ;  /* 0x0000000c001c7824 */ /* 0x010fc400078e0204 */
[----:B0-----:R-:W-:Y:S01]  /*1f70*/  @!P1 IMAD.WIDE.U32 R22, R11, 0x4, R18 ;  /* 0x000000040b169825 */ /* 0x001fe200078e0012 */
[----:B------:R-:W-:Y:S01]  /*1f80*/  LEA R11, R0, R11, 0x2 ;  /* 0x0000000b000b7211 */ /* 0x000fe200078e10ff */
[----:B------:R-:W0:Y:S02]  /*1f90*/  @!P3 LDC.64 R18, c[0x0][0x388] ;  /* 0x0000e200ff12bb82 */ /* 0x000e240000000a00 */
[----:B---3--:R-:W-:Y:S01]  /*1fa0*/  @P2 IMAD.WIDE.U32 R20, R14, 0x4, R20 ;  /* 0x000000040e142825 */ /* 0x008fe200078e0014 */
[----:B------:R-:W-:-:S03]  /*1fb0*/  LEA R14, R0, R4, 0x3 ;  /* 0x00000004000e7211 */ /* 0x000fc600078e18ff */
[----:B------:R-:W-:Y:S01]  /*1fc0*/  IMAD R4, R0, 0x10, R4 ;  /* 0x0000001000047824 */ /* 0x000fe200078e0204 */
[----:B-1----:R1:W-:Y:S04]  /*1fd0*/  @!P1 STG.E desc[UR6][R22.64], R8 ;  /* 0x0000000816009986 */ /* 0x0023e8000c101906 */
[----:B--2---:R2:W-:Y:S01]  /*1fe0*/  @P2 STG.E desc[UR6][R20.64], R26 ;  /* 0x0000001a14002986 */ /* 0x0045e2000c101906 */
[----:B-1----:R-:W-:Y:S01]  /*1ff0*/  VIADD R8, R6, 0x400 ;  /* 0x0000040006087836 */ /* 0x002fe20000000000 */
[----:B------:R-:W-:Y:S01]  /*2000*/  LEA R6, R0, R6, 0x2 ;  /* 0x0000000600067211 */ /* 0x000fe200078e10ff */
[----:B0-----:R-:W-:Y:S01]  /*2010*/  @!P3 IMAD.WIDE.U32 R22, R29, 0x4, R18 ;  /* 0x000000041d16b825 */ /* 0x001fe200078e0012 */
[----:B--2---:R-:W0:Y:S02]  /*2020*/  @P0 LDC.64 R20, c[0x0][0x388] ;  /* 0x0000e200ff140b82 */ /* 0x004e240000000a00 */
[----:B------:R-:W-:Y:S01]  /*2030*/  ISETP.GE.U32.AND P1, PT, R8, R10, PT ;  /* 0x0000000a0800720c */ /* 0x000fe20003f26070 */
[----:B------:R-:W-:Y:S01]  /*2040*/  IMAD R29, R0, 0x4, R29 ;  /* 0x00000004001d7824 */ /* 0x000fe200078e021d */
[----:B------:R1:W-:Y:S01]  /*2050*/  @!P3 STG.E desc[UR6][R22.64], R12 ;  /* 0x0000000c1600b986 */ /* 0x0003e2000c101906 */
[----:B------:R-:W-:Y:S01]  /*2060*/  ISETP.GE.U32.AND P2, PT, R8, R2, PT ;  /* 0x000000020800720c */ /* 0x000fe20003f46070 */
[----:B------:R-:W-:-:S02]  /*2070*/  @P0 VIADD R8, R9, 0xfffffc00 ;  /* 0xfffffc0009080836 */ /* 0x000fc40000000000 */
[----:B------:R-:W-:-:S07]  /*2080*/  IMAD R9, R0, 0x4, R9 ;  /* 0x0000000400097824 */ /* 0x000fce00078e0209 */
[----:B------:R-:W2:Y:S01]  /*2090*/  @!P1 LDS R16, [R14] ;  /* 0x000000000e109984 */ /* 0x000ea20000000800 */
[----:B------:R-:W3:Y:S01]  /*20a0*/  @!P1 LDC.64 R18, c[0x0][0x388] ;  /* 0x0000e200ff129b82 */ /* 0x000ee20000000a00 */
[----:B-1----:R-:W-:Y:S02]  /*20b0*/  VIADD R23, R17, 0x400 ;  /* 0x0000040011177836 */ /* 0x002fe40000000000 */
[----:B------:R-:W1:Y:S01]  /*20c0*/  @P2 LDS R14, [R14] ;  /* 0x000000000e0e2984 */ /* 0x000e620000000800 */
[----:B------:R-:W-:Y:S01]  /*20d0*/  @P2 VIADD R26, R13, 0xfffffc00 ;  /* 0xfffffc000d1a2836 */ /* 0x000fe20000000000 */
[C---:B------:R-:W-:Y:S01]  /*20e0*/  LEA R13, R0.reuse, R13, 0x2 ;  /* 0x0000000d000d7211 */ /* 0x040fe200078e10ff */
[----:B------:R-:W-:Y:S01]  /*20f0*/  IMAD R17, R0, 0x4, R17 ;  /* 0x0000000400117824 */ /* 0x000fe200078e0211 */
[C---:B------:R-:W-:Y:S02]  /*2100*/  ISETP.GE.U32.AND P3, PT, R23.reuse, R10, PT ;  /* 0x0000000a1700720c */ /* 0x040fe40003f66070 */
[----:B------:R-:W-:Y:S01]  /*2110*/  ISETP.GE.U32.AND P4, PT, R23, R2, PT ;  /* 0x000000021700720c */ /* 0x000fe20003f86070 */
[----:B0-----:R-:W-:Y:S01]  /*2120*/  @P0 IMAD.WIDE.U32 R20, R8, 0x4, R20 ;  /* 0x0000000408140825 */ /* 0x001fe200078e0014 */
[----:B------:R-:W0:Y:S04]  /*2130*/  @P2 LDC.64 R22, c[0x0][0x388] ;  /* 0x0000e200ff162b82 */ /* 0x000e280000000a00 */
[----:B-----5:R4:W-:Y:S05]  /*2140*/  @P0 STG.E desc[UR6][R20.64], R24 ;  /* 0x0000001814000986 */ /* 0x0209ea000c101906 */
[----:B------:R-:W5:Y:S04]  /*2150*/  @!P3 LDS R12, [R28] ;  /* 0x000000001c0cb984 */ /* 0x000f680000000800 */
[----:B------:R-:W5:Y:S01]  /*2160*/  @P4 LDS R8, [R28] ;  /* 0x000000001c084984 */ /* 0x000f620000000800 */
[----:B---3--:R-:W-:Y:S01]  /*2170*/  @!P1 IMAD.WIDE.U32 R18, R15, 0x4, R18 ;  /* 0x000000040f129825 */ /* 0x008fe200078e0012 */
[----:B----4-:R-:W3:Y:S03]  /*2180*/  @!P3 LDC.64 R20, c[0x0][0x388] ;  /* 0x0000e200ff14bb82 */ /* 0x010ee60000000a00 */
[----:B------:R-:W-:-:S02]  /*2190*/  IMAD R15, R0, 0x4, R15 ;  /* 0x00000004000f7824 */ /* 0x000fc400078e020f */
[----:B0-----:R-:W-:Y:S01]  /*21a0*/  @P2 IMAD.WIDE.U32 R22, R26, 0x4, R22 ;  /* 0x000000041a162825 */ /* 0x001fe200078e0016 */
[----:B------:R-:W-:Y:S01]  /*21b0*/  @P4 IADD3 R26, PT, PT, R27, -0x400, RZ ;  /* 0xfffffc001b1a4810 */ /* 0x000fe20007ffe0ff */
[----:B--2---:R0:W-:Y:S02]  /*21c0*/  @!P1 STG.E desc[UR6][R18.64], R16 ;  /* 0x0000001012009986 */ /* 0x0041e4000c101906 */
[----:B------:R-:W-:Y:S02]  /*21d0*/  IMAD R27, R0, 0x4, R27 ;  /* 0x00000004001b7824 */ /* 0x000fe400078e021b */
[----:B-1----:R1:W-:Y:S01]  /*21e0*/  @P2 STG.E desc[UR6][R22.64], R14 ;  /* 0x0000000e16002986 */ /* 0x0023e2000c101906 */
[----:B0-----:R-:W0:Y:S01]  /*21f0*/  @P4 LDC.64 R18, c[0x0][0x388] ;  /* 0x0000e200ff124b82 */ /* 0x001e220000000a00 */
[----:B---3--:R-:W-:-:S04]  /*2200*/  @!P3 IMAD.WIDE.U32 R20, R25, 0x4, R20 ;  /* 0x000000041914b825 */ /* 0x008fc800078e0014 */
[----:B------:R-:W-:Y:S02]  /*2210*/  VIADD R16, R3, 0x400 ;  /* 0x0000040003107836 */ /* 0x000fe40000000000 */
[----:B------:R-:W-:Y:S01]  /*2220*/  IMAD R25, R0, 0x4, R25 ;  /* 0x0000000400197824 */ /* 0x000fe200078e0219 */
[----:B-----5:R1:W-:Y:S02]  /*2230*/  @!P3 STG.E desc[UR6][R20.64], R12 ;  /* 0x0000000c1400b986 */ /* 0x0203e4000c101906 */
[----:B------:R-:W-:Y:S01]  /*2240*/  ISETP.GE.U32.AND P0, PT, R16, 0x400, PT ;  /* 0x000004001000780c */ /* 0x000fe20003f06070 */
[----:B0-----:R-:W-:-:S05]  /*2250*/  @P4 IMAD.WIDE.U32 R18, R26, 0x4, R18 ;  /* 0x000000041a124825 */ /* 0x001fca00078e0012 */
[----:B------:R1:W-:Y:S07]  /*2260*/  @P4 STG.E desc[UR6][R18.64], R8 ;  /* 0x0000000812004986 */ /* 0x0003ee000c101906 */
[----:B------:R-:W-:Y:S05]  /*2270*/  @!P0 BRA `(.L_x_294) ;  /* 0xfffffff800f88947 */ /* 0x000fea000383ffff */
[----:B------:R-:W-:Y:S05]  /*2280*/  EXIT ;  /* 0x000000000000794d */ /* 0x000fea0003800000 */
.L_x_295:
        /* <DEDUP_REMOVED lines=15> */
.L_x_315:


//--------------------- .text._Z15partitionAssignIjEvP5BlockIT_EPjP9PartitionIS1_E --------------------------
	.section	.text._Z15partitionAssignIjEvP5BlockIT_EPjP9PartitionIS1_E,"ax",@progbits
	.align	128
        .global         _Z15partitionAssignIjEvP5BlockIT_EPjP9PartitionIS1_E
        .type           _Z15partitionAssignIjEvP5BlockIT_EPjP9PartitionIS1_E,@function
        .size           _Z15partitionAssignIjEvP5BlockIT_EPjP9PartitionIS1_E,(.L_x_316 - _Z15partitionAssignIjEvP5BlockIT_EPjP9PartitionIS1_E)
        .other          _Z15partitionAssignIjEvP5BlockIT_EPjP9PartitionIS1_E,@"STO_CUDA_ENTRY STV_DEFAULT"
_Z15partitionAssignIjEvP5BlockIT_EPjP9PartitionIS1_E:
.text._Z15partitionAssignIjEvP5BlockIT_EPjP9PartitionIS1_E:
[----:B------:R-:W-:Y:S01]  /*0000*/  LDC R1, c[0x0][0x37c] ;  /* 0x0000df00ff017b82 */ /* 0x000fe20000000800 */
[----:B------:R-:W0:Y:S01]  /*0010*/  S2R R2, SR_CTAID.X ;  /* 0x0000000000027919 */ /* 0x000e220000002500 */
[----:B------:R-:W1:Y:S06]  /*0020*/  LDCU.64 UR4, c[0x0][0x358] ;  /* 0x00006b00ff0477ac */ /* 0x000e6c0008000a00 */
[----:B------:R-:W2:Y:S01]  /*0030*/  LDC.64 R4, c[0x0][0x380] ;  /* 0x0000e000ff047b82 */ /* 0x000ea20000000a00 */
[----:B0-----:R-:W-:-:S13]  /*0040*/  ISETP.NE.AND P0, PT, R2, RZ, PT ;  /* 0x000000ff0200720c */ /* 0x001fda0003f05270 */
[----:B------:R-:W0:Y:S02]  /*0050*/  @P0 LDC.64 R6, c[0x0][0x388] ;  /* 0x0000e200ff060b82 */ /* 0x000e240000000a00 */
[----:B0-----:R-:W-:-:S05]  /*0060*/  @P0 IMAD.WIDE.U32 R8, R2, 0x4, R6 ;  /* 0x0000000402080825 */ /* 0x001fca00078e0006 */
[----:B-1----:R0:W3:Y:S01]  /*0070*/  @P0 LDG.E R0, desc[UR4][R8.64] ;  /* 0x0000000408000981 */ /* 0x0020e2000c1e1900 */
[----:B------:R-:W1:Y:S01]  /*0080*/  @!P0 LDC.64 R10, c[0x0][0x388] ;  /* 0x0000e200ff0a8b82 */ /* 0x000e620000000a00 */
[----:B------:R-:W-:-:S05]  /*0090*/  @P0 IADD3 R3, PT, PT, R2, -0x1, RZ ;  /* 0xffffffff02030810 */ /* 0x000fca0007ffe0ff */
[----:B------:R-:W-:-:S05]  /*00a0*/  @P0 IMAD.WIDE.U32 R6, R3, 0x4, R6 ;  /* 0x0000000403060825 */ /* 0x000fca00078e0006 */
[----:B------:R-:W4:Y:S01]  /*00b0*/  @P0 LDG.E R17, desc[UR4][R6.64] ;  /* 0x0000000406110981 */ /* 0x000f22000c1e1900 */
[----:B--2---:R-:W-:-:S05]  /*00c0*/  IMAD.WIDE.U32 R4, R2, 0x20, R4 ;  /* 0x0000002002047825 */ /* 0x004fca00078e0004 */
[----:B------:R-:W2:Y:S04]  /*00d0*/  LDG.E R3, desc[UR4][R4.64+0x8] ;  /* 0x0000080404037981 */ /* 0x000ea8000c1e1900 */
[----:B------:R-:W2:Y:S01]  /*00e0*/  LDG.E R15, desc[UR4][R4.64+0x10] ;  /* 0x00001004040f7981 */ /* 0x000ea2000c1e1900 */
[----:B0-----:R-:W4:Y:S01]  /*00f0*/  S2R R8, SR_TID.X ;  /* 0x0000000000087919 */ /* 0x001f220000002100 */
[----:B------:R-:W0:Y:S02]  /*0100*/  LDCU UR6, c[0x0][0x360] ;  /* 0x00006c00ff0677ac */ /* 0x000e240008000800 */
[----:B------:R-:W5:Y:S04]  /*0110*/  LDG.E R13, desc[UR4][R4.64+0xc] ;  /* 0x00000c04040d7981 */ /* 0x000f68000c1e1900 */
[----:B-1----:R0:W3:Y:S01]  /*0120*/  @!P0 LDG.E R0, desc[UR4][R10.64] ;  /* 0x000000040a008981 */ /* 0x0020e2000c1e1900 */
[----:B------:R-:W-:-:S05]  /*0130*/  @!P0 MOV R17, RZ ;  /* 0x000000ff00118202 */ /* 0x000fca0000000f00 */
[----:B----4-:R-:W-:-:S05]  /*0140*/  IMAD.IADD R19, R8, 0x1, R17 ;  /* 0x0000000108137824 */ /* 0x010fca00078e0211 */
[C---:B0-----:R-:W-:Y:S01]  /*0150*/  IADD3 R11, PT, PT, R19.reuse, UR6, RZ ;  /* 0x00000006130b7c10 */ /* 0x041fe2000fffe0ff */
[----:B------:R-:W-:Y:S01]  /*0160*/  BSSY.RECONVERGENT B0, `(.L_x_296) ;  /* 0x000001a000007945 */ /* 0x000fe20003800200 */
[----:B---3--:R-:W-:-:S13]  /*0170*/  ISETP.GE.U32.AND P1, PT, R19, R0, PT ;  /* 0x000000001300720c */ /* 0x008fda0003f26070 */
[----:B------:R-:W0:Y:S01]  /*0180*/  @!P1 LDC.64 R6, c[0x0][0x390] ;  /* 0x0000e400ff069b82 */ /* 0x000e220000000a00 */
[----:B--2---:R-:W-:Y:S01]  /*0190*/  @!P1 IMAD R9, R8, 0x400, R3 ;  /* 0x0000040008099824 */ /* 0x004fe200078e0203 */
[----:B------:R-:W-:Y:S01]  /*01a0*/  ISETP.GE.U32.AND P2, PT, R11, R0, PT ;  /* 0x000000000b00720c */ /* 0x000fe20003f46070 */
[----:B0-----:R-:W-:-:S03]  /*01b0*/  @!P1 IMAD.WIDE.U32 R4, R19, 0x10, R6 ;  /* 0x0000001013049825 */ /* 0x001fc600078e0006 */
[----:B------:R-:W-:Y:S02]  /*01c0*/  @!P1 IADD3 R7, PT, PT, R9, 0x400, RZ ;  /* 0x0000040009079810 */ /* 0x000fe40007ffe0ff */
[----:B------:R0:W-:Y:S04]  /*01d0*/  @!P1 STG.E desc[UR4][R4.64+0x4], R9 ;  /* 0x0000040904009986 */ /* 0x0001e8000c101904 */
[----:B------:R0:W-:Y:S04]  /*01e0*/  @!P1 STG.E desc[UR4][R4.64+0x8], R7 ;  /* 0x0000080704009986 */ /* 0x0001e8000c101904 */
[----:B------:R0:W-:Y:S04]  /*01f0*/  @!P1 STG.E desc[UR4][R4.64+0xc], R15 ;  /* 0x00000c0f04009986 */ /* 0x0001e8000c101904 */
[----:B------:R0:W-:Y:S01]  /*0200*/  @!P1 STG.E desc[UR4][R4.64], R2 ;  /* 0x0000000204009986 */ /* 0x0001e2000c101904 */
[----:B------:R-:W-:-:S04]  /*0210*/  ISETP.NE.AND P0, PT, R0, R17, PT ;  /* 0x000000110000720c */ /* 0x000fc80003f05270 */
[----:B------:R-:W-:Y:S01]  /*0220*/  ISETP.NE.OR P0, PT, R8, RZ, !P0 ;  /* 0x000000ff0800720c */ /* 0x000fe20004705670 */
[----:B------:R-:W-:-:S12]  /*0230*/  @P2 BRA `(.L_x_297) ;  /* 0x0000000000302947 */ /* 0x000fd80003800000 */
[----:B0-----:R-:W0:Y:S02]  /*0240*/  LDC.64 R6, c[0x0][0x390] ;  /* 0x0000e400ff067b82 */ /* 0x001e240000000a00 */
.L_x_298:
[----:B-1----:R-:W-:-:S05]  /*0250*/  IMAD.IADD R4, R11, 0x1, -R17 ;  /* 0x000000010b047824 */ /* 0x002fca00078e0a11 */
[----:B------:R-:W-:Y:S01]  /*0260*/  LEA R9, R4, R3, 0xa ;  /* 0x0000000304097211 */ /* 0x000fe200078e50ff */
[C---:B0-----:R-:W-:Y:S01]  /*0270*/  IMAD.WIDE.U32 R4, R11.reuse, 0x10, R6 ;  /* 0x000000100b047825 */ /* 0x041fe200078e0006 */
[----:B------:R-:W-:-:S03]  /*0280*/  IADD3 R11, PT, PT, R11, UR6, RZ ;  /* 0x000000060b0b7c10 */ /* 0x000fc6000fffe0ff */
[----:B------:R-:W-:Y:S01]  /*0290*/  VIADD R19, R9, 0x400 ;  /* 0x0000040009137836 */ /* 0x000fe20000000000 */
[----:B------:R1:W-:Y:S01]  /*02a0*/  STG.E desc[UR4][R4.64+0xc], R15 ;  /* 0x00000c0f04007986 */ /* 0x0003e2000c101904 */
[----:B------:R-:W-:-:S03]  /*02b0*/  ISETP.GE.U32.AND P1, PT, R11, R0, PT ;  /* 0x000000000b00720c */ /* 0x000fc60003f26070 */
[----:B------:R1:W-:Y:S04]  /*02c0*/  STG.E desc[UR4][R4.64+0x4], R9 ;  /* 0x0000040904007986 */ /* 0x0003e8000c101904 */
[----:B------:R1:W-:Y:S04]  /*02d0*/  STG.E desc[UR4][R4.64], R2 ;  /* 0x0000000204007986 */ /* 0x0003e8000c101904 */
[----:B------:R1:W-:Y:S02]  /*02e0*/  STG.E desc[UR4][R4.64+0x8], R19 ;  /* 0x0000081304007986 */ /* 0x0003e4000c101904 */
[----:B------:R-:W-:Y:S05]  /*02f0*/  @!P1 BRA `(.L_x_298) ;  /* 0xfffffffc00d49947 */ /* 0x000fea000383ffff */
.L_x_297:
[----:B------:R-:W-:Y:S05]  /*0300*/  BSYNC.RECONVERGENT B0 ;  /* 0x0000000000007941 */ /* 0x000fea0003800200 */
.L_x_296:
[----:B------:R-:W-:Y:S06]  /*0310*/  BAR.SYNC.DEFER_BLOCKING 0x0 ;  /* 0x0000000000007b1d */ /* 0x000fec0000010000 */
[----:B------:R-:W-:Y:S05]  /*0320*/  @P0 EXIT ;  /* 0x000000000000094d */ /* 0x000fea0003800000 */
[----:B01----:R-:W0:Y:S01]  /*0330*/  LDC.64 R2, c[0x0][0x390] ;  /* 0x0000e400ff027b82 */ /* 0x003e220000000a00 */
[----:B------:R-:W-:-:S04]  /*0340*/  VIADD R5, R0, 0xffffffff ;  /* 0xffffffff00057836 */ /* 0x000fc80000000000 */
[----:B0-----:R-:W-:-:S05]  /*0350*/  IMAD.WIDE.U32 R2, R5, 0x10, R2 ;  /* 0x0000001005027825 */ /* 0x001fca00078e0002 */
[----:B-----5:R-:W-:Y:S01]  /*0360*/  STG.E desc[UR4][R2.64+0x8], R13 ;  /* 0x0000080d02007986 */ /* 0x020fe2000c101904 */
[----:B------:R-:W-:Y:S05]  /*0370*/  EXIT ;  /* 0x000000000000794d */ /* 0x000fea0003800000 */
.L_x_299:
        /* <DEDUP_REMOVED lines=16> */
.L_x_316:


//--------------------- .text._Z12bucketAssignIjEvP5BlockIT_EPjii --------------------------
	.section	.text._Z12bucketAssignIjEvP5BlockIT_EPjii,"ax",@progbits
	.align	128
        .global         _Z12bucketAssignIjEvP5BlockIT_EPjii
        .type           _Z12bucketAssignIjEvP5BlockIT_EPjii,@function
        .size           _Z12bucketAssignIjEvP5BlockIT_EPjii,(.L_x_317 - _Z12bucketAssignIjEvP5BlockIT_EPjii)
        .other          _Z12bucketAssignIjEvP5BlockIT_EPjii,@"STO_CUDA_ENTRY STV_DEFAULT"
_Z12bucketAssignIjEvP5BlockIT_EPjii:
.text._Z12bucketAssignIjEvP5BlockIT_EPjii:
        /* <DEDUP_REMOVED lines=14> */
[----:B------:R-:W2:Y:S04]  /*00e0*/  LDG.E R17, desc[UR4][R2.64] ;  /* 0x0000000402117981 */ /* 0x000ea8000c1e1900 */
[----:B------:R-:W3:Y:S04]  /*00f0*/  LDG.E R19, desc[UR4][R2.64+0x8] ;  /* 0x0000080402137981 */ /* 0x000ee8000c1e1900 */
[----:B------:R-:W4:Y:S04]  /*0100*/  LDG.E R0, desc[UR4][R2.64+0x10] ;  /* 0x0000100402007981 */ /* 0x000f28000c1e1900 */
[----:B------:R-:W4:Y:S04]  /*0110*/  LDG.E R8, desc[UR4][R2.64+0x14] ;  /* 0x0000140402087981 */ /* 0x000f28000c1e1900 */
[----:B------:R-:W5:Y:S04]  /*0120*/  LDG.E R21, desc[UR4][R2.64+0x18] ;  /* 0x0000180402157981 */ /* 0x000f68000c1e1900 */
[----:B------:R-:W5:Y:S04]  /*0130*/  LDG.E R11, desc[UR4][R2.64+0x4] ;  /* 0x00000404020b7981 */ /* 0x000f68000c1e1900 */
[----:B------:R-:W5:Y:S01]  /*0140*/  LDG.E R13, desc[UR4][R2.64+0xc] ;  /* 0x00000c04020d7981 */ /* 0x000f62000c1e1900 */
[----:B------:R-:W0:Y:S01]  /*0150*/  LDCU.U16 UR7, c[0x0][0x394] ;  /* 0x00007280ff0777ac */ /* 0x000e220008000400 */
[----:B------:R-:W1:Y:S01]  /*0160*/  LDC.64 R4, c[0x0][0x388] ;  /* 0x0000e200ff047b82 */ /* 0x000e620000000a00 */
[----:B------:R-:W-:-:S02]  /*0170*/  VIADD R15, R9, UR6 ;  /* 0x00000006090f7c36 */ /* 0x000fc40008000000 */
[----:B------:R-:W-:Y:S02]  /*0180*/  IMAD.MOV.U32 R27, RZ, RZ, -0x1 ;  /* 0xffffffffff1b7424 */ /* 0x000fe400078e00ff */
[----:B------:R-:W-:-:S05]  /*0190*/  IMAD.WIDE.U32 R6, R15, 0x20, R6 ;  /* 0x000000200f067825 */ /* 0x000fca00078e0006 */
[----:B------:R-:W-:Y:S04]  /*01a0*/  STG.E desc[UR4][R6.64+0x18], R27 ;  /* 0x0000181b06007986 */ /* 0x000fe8000c101904 */
[----:B------:R-:W-:Y:S01]  /*01b0*/  STG.E desc[UR4][R6.64+0x14], RZ ;  /* 0x000014ff06007986 */ /* 0x000fe2000c101904 */
[----:B0-----:R-:W-:Y:S02]  /*01c0*/  IMAD.U32 R25, RZ, RZ, UR7 ;  /* 0x00000007ff197e24 */ /* 0x001fe4000f8e00ff */
[----:B-1----:R-:W-:Y:S01]  /*01d0*/  IMAD.WIDE.U32 R14, R15, 0x4, R4 ;  /* 0x000000040f0e7825 */ /* 0x002fe200078e0004 */
[----:B--2---:R-:W-:Y:S03]  /*01e0*/  STG.E desc[UR4][R6.64], R17 ;  /* 0x0000001106007986 */ /* 0x004fe6000c101904 */
[----:B---3--:R-:W-:Y:S01]  /*01f0*/  IMAD.IADD R12, R19, 0x1, -R17 ;  /* 0x00000001130c7824 */ /* 0x008fe200078e0a11 */
[----:B------:R0:W-:Y:S04]  /*0200*/  STG.E desc[UR4][R6.64+0x8], R17 ;  /* 0x0000081106007986 */ /* 0x0001e8000c101904 */
[----:B------:R-:W-:Y:S01]  /*0210*/  STG.E desc[UR4][R6.64+0xc], R19 ;  /* 0x00000c1306007986 */ /* 0x000fe2000c101904 */
[----:B----4-:R-:W-:-:S03]  /*0220*/  VIMNMX.U32 R10, PT, PT, R0, R8, PT ;  /* 0x00000008000a7248 */ /* 0x010fc60003fe0000 */
[----:B------:R1:W-:Y:S01]  /*0230*/  STG.E desc[UR4][R6.64+0x4], R19 ;  /* 0x0000041306007986 */ /* 0x0003e2000c101904 */
[----:B-----5:R-:W-:Y:S01]  /*0240*/  VIMNMX.U32 R23, PT, PT, R0, R21, !PT ;  /* 0x0000001500177248 */ /* 0x020fe20007fe0000 */
[C---:B------:R-:W-:Y:S01]  /*0250*/  IMAD.IADD R10, R21.reuse, 0x1, R10 ;  /* 0x00000001150a7824 */ /* 0x040fe200078e020a */
[----:B------:R-:W-:Y:S01]  /*0260*/  ISETP.NE.AND P0, PT, R21, R8, PT ;  /* 0x000000081500720c */ /* 0x000fe20003f05270 */
[----:B------:R-:W-:Y:S02]  /*0270*/  IMAD.U32 R21, RZ, RZ, UR7 ;  /* 0x00000007ff157e24 */ /* 0x000fe4000f8e00ff */
[----:B------:R-:W-:Y:S01]  /*0280*/  IMAD.IADD R23, R8, 0x1, R23 ;  /* 0x0000000108177824 */ /* 0x000fe200078e0217 */
[C---:B------:R-:W-:Y:S01]  /*0290*/  ISETP.GT.U32.AND P1, PT, R12.reuse, 0x400, P0 ;  /* 0x000004000c00780c */ /* 0x040fe20000724070 */
[----:B------:R-:W-:Y:S01]  /*02a0*/  VIADD R12, R12, 0x3ff ;  /* 0x000003ff0c0c7836 */ /* 0x000fe20000000000 */
[----:B0-----:R-:W-:Y:S01]  /*02b0*/  SHF.R.U32.HI R17, RZ, 0x1, R10 ;  /* 0x00000001ff117819 */ /* 0x001fe2000001160a */
[----:B------:R-:W-:Y:S01]  /*02c0*/  IMAD.IADD R0, R11, 0x1, -R13 ;  /* 0x000000010b007824 */ /* 0x000fe200078e0a0d */
[----:B------:R-:W-:-:S02]  /*02d0*/  SEL R8, RZ, 0x1, !P1 ;  /* 0x00000001ff087807 */ /* 0x000fc40004800000 */
[----:B------:R-:W-:Y:S01]  /*02e0*/  SHF.R.U32.HI R12, RZ, 0xa, R12 ;  /* 0x0000000aff0c7819 */ /* 0x000fe2000001160c */
[----:B------:R0:W-:Y:S01]  /*02f0*/  STG.E desc[UR4][R6.64+0x10], R17 ;  /* 0x0000101106007986 */ /* 0x0001e2000c101904 */
[----:B------:R-:W-:Y:S02]  /*0300*/  ISETP.GT.U32.AND P0, PT, R0, 0x400, P0 ;  /* 0x000004000000780c */ /* 0x000fe40000704070 */
[----:B-1----:R-:W-:Y:S02]  /*0310*/  PRMT R19, R8, 0x5410, R21 ;  /* 0x0000541008137816 */ /* 0x002fe40000000015 */
[----:B------:R-:W-:Y:S02]  /*0320*/  SEL R10, RZ, 0x1, !P0 ;  /* 0x00000001ff0a7807 */ /* 0x000fe40004000000 */
[----:B------:R-:W-:Y:S01]  /*0330*/  SEL R21, R12, RZ, P1 ;  /* 0x000000ff0c157207 */ /* 0x000fe20000800000 */
[----:B------:R1:W-:Y:S01]  /*0340*/  STG.E desc[UR4][R6.64+0x1c], R19 ;  /* 0x00001c1306007986 */ /* 0x0003e2000c101904 */
[----:B------:R-:W-:-:S02]  /*0350*/  PRMT R25, R10, 0x5410, R25 ;  /* 0x000054100a197816 */ /* 0x000fc40000000019 */
[----:B------:R-:W-:Y:S01]  /*0360*/  LEA.HI R23, R23, 0x1, RZ, 0x1f ;  /* 0x0000000117177811 */ /* 0x000fe200078ff8ff */
[----:B------:R1:W-:Y:S02]  /*0370*/  STG.E desc[UR4][R14.64], R21 ;  /* 0x000000150e007986 */ /* 0x0003e4000c101904 */
[----:B0-----:R-:W-:Y:S02]  /*0380*/  @!P0 IMAD.WIDE.U32 R16, R9, 0x4, R4 ;  /* 0x0000000409108825 */ /* 0x001fe400078e0004 */
[----:B------:R1:W-:Y:S04]  /*0390*/  STG.E desc[UR4][R2.64], R13 ;  /* 0x0000000d02007986 */ /* 0x0003e8000c101904 */
[----:B------:R1:W-:Y:S04]  /*03a0*/  STG.E desc[UR4][R2.64+0x8], R13 ;  /* 0x0000080d02007986 */ /* 0x0003e8000c101904 */
[----:B------:R1:W-:Y:S04]  /*03b0*/  STG.E desc[UR4][R2.64+0xc], R11 ;  /* 0x00000c0b02007986 */ /* 0x0003e8000c101904 */
[----:B------:R1:W-:Y:S04]  /*03c0*/  STG.E desc[UR4][R2.64+0x10], R23 ;  /* 0x0000101702007986 */ /* 0x0003e8000c101904 */
[----:B------:R1:W-:Y:S04]  /*03d0*/  STG.E desc[UR4][R2.64+0x18], R27 ;  /* 0x0000181b02007986 */ /* 0x0003e8000c101904 */
[----:B------:R1:W-:Y:S04]  /*03e0*/  STG.E desc[UR4][R2.64+0x1c], R25 ;  /* 0x00001c1902007986 */ /* 0x0003e8000c101904 */
[----:B------:R1:W-:Y:S04]  /*03f0*/  STG.E desc[UR4][R2.64+0x14], RZ ;  /* 0x000014ff02007986 */ /* 0x0003e8000c101904 */
[----:B------:R1:W-:Y:S01]  /*0400*/  @!P0 STG.E desc[UR4][R16.64], RZ ;  /* 0x000000ff10008986 */ /* 0x0003e2000c101904 */
[----:B------:R-:W-:Y:S05]  /*0410*/  @!P0 EXIT ;  /* 0x000000000000894d */ /* 0x000fea0003800000 */
[----:B------:R-:W-:Y:S02]  /*0420*/  VIADD R0, R0, 0x3ff ;  /* 0x000003ff00007836 */ /* 0x000fe40000000000 */
[----:B------:R-:W-:-:S03]  /*0430*/  IMAD.WIDE.U32 R4, R9, 0x4, R4 ;  /* 0x0000000409047825 */ /* 0x000fc600078e0004 */
[----:B-1----:R-:W-:-:S05]  /*0440*/  SHF.R.U32.HI R3, RZ, 0xa, R0 ;  /* 0x0000000aff037819 */ /* 0x002fca0000011600 */
[----:B------:R-:W-:Y:S01]  /*0450*/  STG.E desc[UR4][R4.64], R3 ;  /* 0x0000000304007986 */ /* 0x000fe2000c101904 */
[----:B------:R-:W-:Y:S05]  /*0460*/  EXIT ;  /* 0x000000000000794d */ /* 0x000fea0003800000 */
.L_x_300:
        /* <DEDUP_REMOVED lines=9> */
.L_x_317:


//--------------------- .text._Z11insertPivotIjEvPT_P5BlockIS0_Ei --------------------------
	.section	.text._Z11insertPivotIjEvPT_P5BlockIS0_Ei,"ax",@progbits
	.align	128
        .global         _Z11insertPivotIjEvPT_P5BlockIS0_Ei
        .type           _Z11insertPivotIjEvPT_P5BlockIS0_Ei,@function
        .size           _Z11insertPivotIjEvPT_P5BlockIS0_Ei,(.L_x_318 - _Z11insertPivotIjEvPT_P5BlockIS0_Ei)
        .other          _Z11insertPivotIjEvPT_P5BlockIS0_Ei,@"STO_CUDA_ENTRY STV_DEFAULT"
_Z11insertPivotIjEvPT_P5BlockIS0_Ei:
.text._Z11insertPivotIjEvPT_P5BlockIS0_Ei:
        /* <DEDUP_REMOVED lines=16> */
[----:B------:R0:W5:Y:S01]  /*0100*/  LDG.E R7, desc[UR4][R2.64+0x10] ;  /* 0x0000100402077981 */ /* 0x000162000c1e1900 */
[----:B------:R-:W1:Y:S01]  /*0110*/  LDC.64 R4, c[0x0][0x380] ;  /* 0x0000e000ff047b82 */ /* 0x000e620000000a00 */
[----:B------:R-:W2:Y:S02]  /*0120*/  LDCU UR6, c[0x0][0x360] ;  /* 0x00006c00ff0677ac */ /* 0x000ea40008000800 */
.L_x_301:
[----:B01----:R-:W-:-:S04]  /*0130*/  IMAD.WIDE.U32 R2, R9, 0x4, R4 ;  /* 0x0000000409027825 */ /* 0x003fc800078e0004 */
[----:B--2---:R-:W-:Y:S01]  /*0140*/  VIADD R9, R9, UR6 ;  /* 0x0000000609097c36 */ /* 0x004fe20008000000 */
[----:B-----5:R3:W-:Y:S04]  /*0150*/  STG.E desc[UR4][R2.64], R7 ;  /* 0x0000000702007986 */ /* 0x0207e8000c101904 */
[----:B------:R-:W-:-:S13]  /*0160*/  ISETP.GE.U32.AND P0, PT, R9, R0, PT ;  /* 0x000000000900720c */ /* 0x000fda0003f06070 */
[----:B---3--:R-:W-:Y:S05]  /*0170*/  @!P0 BRA `(.L_x_301) ;  /* 0xfffffffc00ec8947 */ /* 0x008fea000383ffff */
[----:B------:R-:W-:Y:S05]  /*0180*/  EXIT ;  /* 0x000000000000794d */ /* 0x000fea0003800000 */
.L_x_302:
        /* <DEDUP_REMOVED lines=15> */
.L_x_318:


//--------------------- .text._Z4initIjEvPT_P5BlockIS0_EPjii --------------------------
	.section	.text._Z4initIjEvPT_P5BlockIS0_EPjii,"ax",@progbits
	.align	128
        .global         _Z4initIjEvPT_P5BlockIS0_EPjii
        .type           _Z4initIjEvPT_P5BlockIS0_EPjii,@function
        .size           _Z4initIjEvPT_P5BlockIS0_EPjii,(.L_x_319 - _Z4initIjEvPT_P5BlockIS0_EPjii)
        .other          _Z4initIjEvPT_P5BlockIS0_EPjii,@"STO_CUDA_ENTRY STV_DEFAULT"
_Z4initIjEvPT_P5BlockIS0_EPjii:
.text._Z4initIjEvPT_P5BlockIS0_EPjii:
        /* <DEDUP_REMOVED lines=11> */
[----:B------:R-:W-:-:S05]  /*00b0*/  IMAD.MOV.U32 R13, RZ, RZ, -0x1 ;  /* 0xffffffffff0d7424 */ /* 0x000fca00078e00ff */
[----:B------:R-:W2:Y:S08]  /*00c0*/  LDC.64 R2, c[0x0][0x388] ;  /* 0x0000e200ff027b82 */ /* 0x000eb00000000a00 */
[----:B------:R-:W3:Y:S08]  /*00d0*/  LDC.64 R4, c[0x0][0x390] ;  /* 0x0000e400ff047b82 */ /* 0x000ef00000000a00 */
[----:B------:R-:W4:Y:S01]  /*00e0*/  LDC.64 R6, c[0x0][0x380] ;  /* 0x0000e000ff067b82 */ /* 0x000f220000000a00 */
[----:B0-----:R-:W-:-:S02]  /*00f0*/  SEL R11, R0, RZ, !P0 ;  /* 0x000000ff000b7207 */ /* 0x001fc40004000000 */
[----:B------:R-:W-:Y:S01]  /*0100*/  LEA.HI R0, R0, R0, RZ, 0x1 ;  /* 0x0000000000007211 */ /* 0x000fe200078f08ff */
[----:B--2---:R-:W-:-:S05]  /*0110*/  IMAD.WIDE.U32 R2, R9, 0x20, R2 ;  /* 0x0000002009027825 */ /* 0x004fca00078e0002 */
[----:B-1----:R-:W-:Y:S01]  /*0120*/  STG.E desc[UR4][R2.64+0xc], R11 ;  /* 0x00000c0b02007986 */ /* 0x002fe2000c101904 */
[----:B---3--:R-:W-:Y:S01]  /*0130*/  IMAD.WIDE.U32 R4, R9, 0x4, R4 ;  /* 0x0000000409047825 */ /* 0x008fe200078e0004 */
[----:B------:R-:W-:Y:S02]  /*0140*/  SHF.R.S32.HI R9, RZ, 0x1, R0 ;  /* 0x00000001ff097819 */ /* 0x000fe40000011400 */
[----:B------:R-:W-:Y:S01]  /*0150*/  STG.E desc[UR4][R2.64+0x4], R11 ;  /* 0x0000040b02007986 */ /* 0x000fe2000c101904 */
[----:B------:R-:W-:-:S03]  /*0160*/  SEL R0, RZ, 0x1, P0 ;  /* 0x00000001ff007807 */ /* 0x000fc60000000000 */
[----:B------:R-:W-:Y:S01]  /*0170*/  STG.E desc[UR4][R2.64+0x8], RZ ;  /* 0x000008ff02007986 */ /* 0x000fe2000c101904 */
[----:B----4-:R-:W-:-:S03]  /*0180*/  IMAD.WIDE R6, R9, 0x4, R6 ;  /* 0x0000000409067825 */ /* 0x010fc600078e0206 */
[----:B------:R-:W-:Y:S04]  /*0190*/  STG.E desc[UR4][R2.64], RZ ;  /* 0x000000ff02007986 */ /* 0x000fe8000c101904 */
[----:B------:R0:W-:Y:S04]  /*01a0*/  STG.E desc[UR4][R4.64], RZ ;  /* 0x000000ff04007986 */ /* 0x0001e8000c101904 */
[----:B------:R-:W-:Y:S04]  /*01b0*/  STG.E desc[UR4][R2.64+0x18], R13 ;  /* 0x0000180d02007986 */ /* 0x000fe8000c101904 */
[----:B------:R-:W-:Y:S01]  /*01c0*/  STG.E desc[UR4][R2.64+0x14], RZ ;  /* 0x000014ff02007986 */ /* 0x000fe2000c101904 */
[----:B0-----:R-:W-:-:S05]  /*01d0*/  PRMT R5, R0, 0x5410, RZ ;  /* 0x0000541000057816 */ /* 0x001fca00000000ff */
[----:B------:R-:W-:Y:S04]  /*01e0*/  STG.E desc[UR4][R2.64+0x1c], R5 ;  /* 0x00001c0502007986 */ /* 0x000fe8000c101904 */
[----:B------:R-:W2:Y:S04]  /*01f0*/  LDG.E R7, desc[UR4][R6.64] ;  /* 0x0000000406077981 */ /* 0x000ea8000c1e1900 */
[----:B--2---:R-:W-:Y:S01]  /*0200*/  STG.E desc[UR4][R2.64+0x10], R7 ;  /* 0x0000100702007986 */ /* 0x004fe2000c101904 */
[----:B------:R-:W-:Y:S05]  /*0210*/  EXIT ;  /* 0x000000000000794d */ /* 0x000fea0003800000 */
.L_x_303:
        /* <DEDUP_REMOVED lines=14> */
.L_x_319:


//--------------------- .nv.shared._ZN3cub18CUB_300001_SM_10006detail4scan16DeviceScanKernelINS2_10policy_hubIjjjmN4cuda3std3__44plusIvEEE10Policy1000EN6thrust24THRUST_300001_SM_1000_NS10device_ptrIjEESF_NS0_13ScanTileStateIjLb1EEES9_NS0_8NullTypeEmjLb0ESI_EEvT0_T1_T2_iT3_T4_T5_ --------------------------
	.section	.nv.shared._ZN3cub18CUB_300001_SM_10006detail4scan16DeviceScanKernelINS2_10policy_hubIjjjmN4cuda3std3__44plusIvEEE10Policy1000EN6thrust24THRUST_300001_SM_1000_NS10device_ptrIjEESF_NS0_13ScanTileStateIjLb1EEES9_NS0_8NullTypeEmjLb0ESI_EEvT0_T1_T2_iT3_T4_T5_,"aw",@nobits
	.sectionflags	@""
	.align	16
.nv.shared._ZN3cub18CUB_300001_SM_10006detail4scan16DeviceScanKernelINS2_10policy_hubIjjjmN4cuda3std3__44plusIvEEE10Policy1000EN6thrust24THRUST_300001_SM_1000_NS10device_ptrIjEESF_NS0_13ScanTileStateIjLb1EEES9_NS0_8NullTypeEmjLb0ESI_EEvT0_T1_T2_iT3_T4_T5_:
	.zero		32656


//--------------------- .nv.shared.reserved.0     --------------------------
	.section	.nv.shared.reserved.0,"aw",@nobits
	.weak		__nv_reservedSMEM_offset_0_alias
	.size		__nv_reservedSMEM_offset_0_alias, 0, 64
	.other		__nv_reservedSMEM_offset_0_alias,@"STO_CUDA_RESERVED_SHARED STV_DEFAULT"
__nv_reservedSMEM_offset_0_alias:
	.zero		0
	.zero		64


//--------------------- .nv.global                --------------------------
	.section	.nv.global,"aw",@nobits
.nv.global:
	.type		_ZN34_INTERNAL_4486fad2_4_k_cu_169782c66thrust24THRUST_300001_SM_1000_NS3seqE,@object
	.size		_ZN34_INTERNAL_4486fad2_4_k_cu_169782c66thrust24THRUST_300001_SM_1000_NS3seqE,(_ZN34_INTERNAL_4486fad2_4_k_cu_169782c64cuda3std3__48in_placeE - _ZN34_INTERNAL_4486fad2_4_k_cu_169782c66thrust24THRUST_300001_SM_1000_NS3seqE)
_ZN34_INTERNAL_4486fad2_4_k_cu_169782c66thrust24THRUST_300001_SM_1000_NS3seqE:
	.zero		1
	.type		_ZN34_INTERNAL_4486fad2_4_k_cu_169782c64cuda3std3__48in_placeE,@object
	.size		_ZN34_INTERNAL_4486fad2_4_k_cu_169782c64cuda3std3__48in_placeE,(_ZN34_INTERNAL_4486fad2_4_k_cu_169782c64cuda3std6ranges3__45__cpo4sizeE - _ZN34_INTERNAL_4486fad2_4_k_cu_169782c64cuda3std3__48in_placeE)
_ZN34_INTERNAL_4486fad2_4_k_cu_169782c64cuda3std3__48in_placeE:
	.zero		1
	.type		_ZN34_INTERNAL_4486fad2_4_k_cu_169782c64cuda3std6ranges3__45__cpo4sizeE,@object
	.size		_ZN34_INTERNAL_4486fad2_4_k_cu_169782c64cuda3std6ranges3__45__cpo4sizeE,(_ZN34_INTERNAL_4486fad2_4_k_cu_169782c66thrust24THRUST_300001_SM_1000_NS12placeholders2_3E - _ZN34_INTERNAL_4486fad2_4_k_cu_169782c64cuda3std6ranges3__45__cpo4sizeE)
_ZN34_INTERNAL_4486fad2_4_k_cu_169782c64cuda3std6ranges3__45__cpo4sizeE:
	.zero		1
	.type		_ZN34_INTERNAL_4486fad2_4_k_cu_169782c66thrust24THRUST_300001_SM_1000_NS12placeholders2_3E,@object
	.size		_ZN34_INTERNAL_4486fad2_4_k_cu_169782c66thrust24THRUST_300001_SM_1000_NS12placeholders2_3E,(_ZN34_INTERNAL_4486fad2_4_k_cu_169782c64cuda3std3__45__cpo6cbeginE - _ZN34_INTERNAL_4486fad2_4_k_cu_169782c66thrust24THRUST_300001_SM_1000_NS12placeholders2_3E)
_ZN34_INTERNAL_4486fad2_4_k_cu_169782c66thrust24THRUST_300001_SM_1000_NS12placeholders2_3E:
	.zero		1
	.type		_ZN34_INTERNAL_4486fad2_4_k_cu_169782c64cuda3std3__45__cpo6cbeginE,@object
	.size		_ZN34_INTERNAL_4486fad2_4_k_cu_169782c64cuda3std3__45__cpo6cbeginE,(_ZN34_INTERNAL_4486fad2_4_k_cu_169782c64cuda3std6ranges3__45__cpo6cbeginE - _ZN34_INTERNAL_4486fad2_4_k_cu_169782c64cuda3std3__45__cpo6cbeginE)
_ZN34_INTERNAL_4486fad2_4_k_cu_169782c64cuda3std3__45__cpo6cbeginE:
	.zero		1
	.type		_ZN34_INTERNAL_4486fad2_4_k_cu_169782c64cuda3std6ranges3__45__cpo6cbeginE,@object
	.size		_ZN34_INTERNAL_4486fad2_4_k_cu_169782c64cuda3std6ranges3__45__cpo6cbeginE,(_ZN34_INTERNAL_4486fad2_4_k_cu_169782c66thrust24THRUST_300001_SM_1000_NS12placeholders2_7E - _ZN34_INTERNAL_4486fad2_4_k_cu_169782c64cuda3std6ranges3__45__cpo6cbeginE)
_ZN34_INTERNAL_4486fad2_4_k_cu_169782c64cuda3std6ranges3__45__cpo6cbeginE:
	.zero		1
	.type		_ZN34_INTERNAL_4486fad2_4_k_cu_169782c66thrust24THRUST_300001_SM_1000_NS12placeholders2_7E,@object
	.size		_ZN34_INTERNAL_4486fad2_4_k_cu_169782c66thrust24THRUST_300001_SM_1000_NS12placeholders2_7E,(_ZN34_INTERNAL_4486fad2_4_k_cu_169782c64cuda3std3__45__cpo7crbeginE - _ZN34_INTERNAL_4486fad2_4_k_cu_169782c66thrust24THRUST_300001_SM_1000_NS12placeholders2_7E)
_ZN34_INTERNAL_4486fad2_4_k_cu_169782c66thrust24THRUST_300001_SM_1000_NS12placeholders2_7E:
	.zero		1
	.type		_ZN34_INTERNAL_4486fad2_4_k_cu_169782c64cuda3std3__45__cpo7crbeginE,@object
	.size		_ZN34_INTERNAL_4486fad2_4_k_cu_169782c64cuda3std3__45__cpo7crbeginE,(_ZN34_INTERNAL_4486fad2_4_k_cu_169782c64cuda3std6ranges3__45__cpo4nextE - _ZN34_INTERNAL_4486fad2_4_k_cu_169782c64cuda3std3__45__cpo7crbeginE)
_ZN34_INTERNAL_4486fad2_4_k_cu_169782c64cuda3std3__45__cpo7crbeginE:
	.zero		1
	.type		_ZN34_INTERNAL_4486fad2_4_k_cu_169782c64cuda3std6ranges3__45__cpo4nextE,@object
	.size		_ZN34_INTERNAL_4486fad2_4_k_cu_169782c64cuda3std6ranges3__45__cpo4nextE,(_ZN34_INTERNAL_4486fad2_4_k_cu_169782c64cuda3std6ranges3__45__cpo4swapE - _ZN34_INTERNAL_4486fad2_4_k_cu_169782c64cuda3std6ranges3__45__cpo4nextE)
_ZN34_INTERNAL_4486fad2_4_k_cu_169782c64cuda3std6ranges3__45__cpo4nextE:
	.zero		1
	.type		_ZN34_INTERNAL_4486fad2_4_k_cu_169782c64cuda3std6ranges3__45__cpo4swapE,@object
	.size		_ZN34_INTERNAL_4486fad2_4_k_cu_169782c64cuda3std6ranges3__45__cpo4swapE,(_ZN34_INTERNAL_4486fad2_4_k_cu_169782c66thrust24THRUST_300001_SM_1000_NS8cuda_cub10par_nosyncE - _ZN34_INTERNAL_4486fad2_4_k_cu_169782c64cuda3std6ranges3__45__cpo4swapE)
_ZN34_INTERNAL_4486fad2_4_k_cu_169782c64cuda3std6ranges3__45__cpo4swapE:
	.zero		1
	.type		_ZN34_INTERNAL_4486fad2_4_k_cu_169782c66thrust24THRUST_300001_SM_1000_NS8cuda_cub10par_nosyncE,@object
	.size		_ZN34_INTERNAL_4486fad2_4_k_cu_169782c66thrust24THRUST_300001_SM_1000_NS8cuda_cub10par_nosyncE,(_ZN34_INTERNAL_4486fad2_4_k_cu_169782c66thrust24THRUST_300001_SM_1000_NS12placeholders2_9E - _ZN34_INTERNAL_4486fad2_4_k_cu_169782c66thrust24THRUST_300001_SM_1000_NS8cuda_cub10par_nosyncE)
_ZN34_INTERNAL_4486fad2_4_k_cu_169782c66thrust24THRUST_300001_SM_1000_NS8cuda_cub10par_nosyncE:
	.zero		1
	.type		_ZN34_INTERNAL_4486fad2_4_k_cu_169782c66thrust24THRUST_300001_SM_1000_NS12placeholders2_9E,@object
	.size		_ZN34_INTERNAL_4486fad2_4_k_cu_169782c66thrust24THRUST_300001_SM_1000_NS12placeholders2_9E,(_ZN34_INTERNAL_4486fad2_4_k_cu_169782c64cuda3std3__436_GLOBAL__N__4486fad2_4_k_cu_169782c66ignoreE - _ZN34_INTERNAL_4486fad2_4_k_cu_169782c66thrust24THRUST_300001_SM_1000_NS12placeholders2_9E)
_ZN34_INTERNAL_4486fad2_4_k_cu_169782c66thrust24THRUST_300001_SM_1000_NS12placeholders2_9E:
	.zero		1
	.type		_ZN34_INTERNAL_4486fad2_4_k_cu_169782c64cuda3std3__436_GLOBAL__N__4486fad2_4_k_cu_169782c66ignoreE,@object
	.size		_ZN34_INTERNAL_4486fad2_4_k_cu_169782c64cuda3std3__436_GLOBAL__N__4486fad2_4_k_cu_169782c66ignoreE,(_ZN34_INTERNAL_4486fad2_4_k_cu_169782c64cuda3std6ranges3__45__cpo4dataE - _ZN34_INTERNAL_4486fad2_4_k_cu_169782c64cuda3std3__436_GLOBAL__N__4486fad2_4_k_cu_169782c66ignoreE)
_ZN34_INTERNAL_4486fad2_4_k_cu_169782c64cuda3std3__436_GLOBAL__N__4486fad2_4_k_cu_169782c66ignoreE:
	.zero		1
	.type		_ZN34_INTERNAL_4486fad2_4_k_cu_169782c64cuda3std6ranges3__45__cpo4dataE,@object
	.size		_ZN34_INTERNAL_4486fad2_4_k_cu_169782c64cuda3std6ranges3__45__cpo4dataE,(_ZN34_INTERNAL_4486fad2_4_k_cu_169782c66thrust24THRUST_300001_SM_1000_NS12placeholders2_1E - _ZN34_INTERNAL_4486fad2_4_k_cu_169782c64cuda3std6ranges3__45__cpo4dataE)
_ZN34_INTERNAL_4486fad2_4_k_cu_169782c64cuda3std6ranges3__45__cpo4dataE:
	.zero		1
	.type		_ZN34_INTERNAL_4486fad2_4_k_cu_169782c66thrust24THRUST_300001_SM_1000_NS12placeholders2_1E,@object
	.size		_ZN34_INTERNAL_4486fad2_4_k_cu_169782c66thrust24THRUST_300001_SM_1000_NS12placeholders2_1E,(_ZN34_INTERNAL_4486fad2_4_k_cu_169782c64cuda3std3__45__cpo5beginE - _ZN34_INTERNAL_4486fad2_4_k_cu_169782c66thrust24THRUST_300001_SM_1000_NS12placeholders2_1E)
_ZN34_INTERNAL_4486fad2_4_k_cu_169782c66thrust24THRUST_300001_SM_1000_NS12placeholders2_1E:
	.zero		1
	.type		_ZN34_INTERNAL_4486fad2_4_k_cu_169782c64cuda3std3__45__cpo5beginE,@object
	.size		_ZN34_INTERNAL_4486fad2_4_k_cu_169782c64cuda3std3__45__cpo5beginE,(_ZN34_INTERNAL_4486fad2_4_k_cu_169782c64cuda3std6ranges3__45__cpo5beginE - _ZN34_INTERNAL_4486fad2_4_k_cu_169782c64cuda3std3__45__cpo5beginE)
_ZN34_INTERNAL_4486fad2_4_k_cu_169782c64cuda3std3__45__cpo5beginE:
	.zero		1
	.type		_ZN34_INTERNAL_4486fad2_4_k_cu_169782c64cuda3std6ranges3__45__cpo5beginE,@object
	.size		_ZN34_INTERNAL_4486fad2_4_k_cu_169782c64cuda3std6ranges3__45__cpo5beginE,(_ZN34_INTERNAL_4486fad2_4_k_cu_169782c66thrust24THRUST_300001_SM_1000_NS12placeholders2_5E - _ZN34_INTERNAL_4486fad2_4_k_cu_169782c64cuda3std6ranges3__45__cpo5beginE)
_ZN34_INTERNAL_4486fad2_4_k_cu_169782c64cuda3std6ranges3__45__cpo5beginE:
	.zero		1
	.type		_ZN34_INTERNAL_4486fad2_4_k_cu_169782c66thrust24THRUST_300001_SM_1000_NS12placeholders2_5E,@object
	.size		_ZN34_INTERNAL_4486fad2_4_k_cu_169782c66thrust24THRUST_300001_SM_1000_NS12placeholders2_5E,(_ZN34_INTERNAL_4486fad2_4_k_cu_169782c64cuda3std3__45__cpo6rbeginE - _ZN34_INTERNAL_4486fad2_4_k_cu_169782c66thrust24THRUST_300001_SM_1000_NS12placeholders2_5E)
_ZN34_INTERNAL_4486fad2_4_k_cu_169782c66thrust24THRUST_300001_SM_1000_NS12placeholders2_5E:
	.zero		1
	.type		_ZN34_INTERNAL_4486fad2_4_k_cu_169782c64cuda3std3__45__cpo6rbeginE,@object
	.size		_ZN34_INTERNAL_4486fad2_4_k_cu_169782c64cuda3std3__45__cpo6rbeginE,(_ZN34_INTERNAL_4486fad2_4_k_cu_169782c64cuda3std6ranges3__45__cpo7advanceE - _ZN34_INTERNAL_4486fad2_4_k_cu_169782c64cuda3std3__45__cpo6rbeginE)
_ZN34_INTERNAL_4486fad2_4_k_cu_169782c64cuda3std3__45__cpo6rbeginE:
	.zero		1
	.type		_ZN34_INTERNAL_4486fad2_4_k_cu_169782c64cuda3std6ranges3__45__cpo7advanceE,@object
	.size		_ZN34_INTERNAL_4486fad2_4_k_cu_169782c64cuda3std6ranges3__45__cpo7advanceE,(_ZN34_INTERNAL_4486fad2_4_k_cu_169782c64cuda3std3__47nulloptE - _ZN34_INTERNAL_4486fad2_4_k_cu_169782c64cuda3std6ranges3__45__cpo7advanceE)
_ZN34_INTERNAL_4486fad2_4_k_cu_169782c64cuda3std6ranges3__45__cpo7advanceE:
	.zero		1
	.type		_ZN34_INTERNAL_4486fad2_4_k_cu_169782c64cuda3std3__47nulloptE,@object
	.size		_ZN34_INTERNAL_4486fad2_4_k_cu_169782c64cuda3std3__47nulloptE,(_ZN34_INTERNAL_4486fad2_4_k_cu_169782c64cuda3std6ranges3__45__cpo8distanceE - _ZN34_INTERNAL_4486fad2_4_k_cu_169782c64cuda3std3__47nulloptE)
_ZN34_INTERNAL_4486fad2_4_k_cu_169782c64cuda3std3__47nulloptE:
	.zero		1
	.type		_ZN34_INTERNAL_4486fad2_4_k_cu_169782c64cuda3std6ranges3__45__cpo8distanceE,@object
	.size		_ZN34_INTERNAL_4486fad2_4_k_cu_169782c64cuda3std6ranges3__45__cpo8distanceE,(_ZN34_INTERNAL_4486fad2_4_k_cu_169782c66thrust24THRUST_300001_SM_1000_NS12placeholders3_10E - _ZN34_INTERNAL_4486fad2_4_k_cu_169782c64cuda3std6ranges3__45__cpo8distanceE)
_ZN34_INTERNAL_4486fad2_4_k_cu_169782c64cuda3std6ranges3__45__cpo8distanceE:
	.zero		1
	.type		_ZN34_INTERNAL_4486fad2_4_k_cu_169782c66thrust24THRUST_300001_SM_1000_NS12placeholders3_10E,@object
	.size		_ZN34_INTERNAL_4486fad2_4_k_cu_169782c66thrust24THRUST_300001_SM_1000_NS12placeholders3_10E,(_ZN34_INTERNAL_4486fad2_4_k_cu_169782c64cuda3std3__419piecewise_constructE - _ZN34_INTERNAL_4486fad2_4_k_cu_169782c66thrust24THRUST_300001_SM_1000_NS12placeholders3_10E)
_ZN34_INTERNAL_4486fad2_4_k_cu_169782c66thrust24THRUST_300001_SM_1000_NS12placeholders3_10E:
	.zero		1
	.type		_ZN34_INTERNAL_4486fad2_4_k_cu_169782c64cuda3std3__419piecewise_constructE,@object
	.size		_ZN34_INTERNAL_4486fad2_4_k_cu_169782c64cuda3std3__419piecewise_constructE,(_ZN34_INTERNAL_4486fad2_4_k_cu_169782c64cuda3std6ranges3__45__cpo5cdataE - _ZN34_INTERNAL_4486fad2_4_k_cu_169782c64cuda3std3__419piecewise_constructE)
_ZN34_INTERNAL_4486fad2_4_k_cu_169782c64cuda3std3__419piecewise_constructE:
	.zero		1
	.type		_ZN34_INTERNAL_4486fad2_4_k_cu_169782c64cuda3std6ranges3__45__cpo5cdataE,@object
	.size		_ZN34_INTERNAL_4486fad2_4_k_cu_169782c64cuda3std6ranges3__45__cpo5cdataE,(_ZN34_INTERNAL_4486fad2_4_k_cu_169782c66thrust24THRUST_300001_SM_1000_NS12placeholders2_2E - _ZN34_INTERNAL_4486fad2_4_k_cu_169782c64cuda3std6ranges3__45__cpo5cdataE)
_ZN34_INTERNAL_4486fad2_4_k_cu_169782c64cuda3std6ranges3__45__cpo5cdataE:
	.zero		1
	.type		_ZN34_INTERNAL_4486fad2_4_k_cu_169782c66thrust24THRUST_300001_SM_1000_NS12placeholders2_2E,@object
	.size		_ZN34_INTERNAL_4486fad2_4_k_cu_169782c66thrust24THRUST_300001_SM_1000_NS12placeholders2_2E,(_ZN34_INTERNAL_4486fad2_4_k_cu_169782c64cuda3std3__45__cpo3endE - _ZN34_INTERNAL_4486fad2_4_k_cu_169782c66thrust24THRUST_300001_SM_1000_NS12placeholders2_2E)
_ZN34_INTERNAL_4486fad2_4_k_cu_169782c66thrust24THRUST_300001_SM_1000_NS12placeholders2_2E:
	.zero		1
	.type		_ZN34_INTERNAL_4486fad2_4_k_cu_169782c64cuda3std3__45__cpo3endE,@object
	.size		_ZN34_INTERNAL_4486fad2_4_k_cu_169782c64cuda3std3__45__cpo3endE,(_ZN34_INTERNAL_4486fad2_4_k_cu_169782c64cuda3std6ranges3__45__cpo3endE - _ZN34_INTERNAL_4486fad2_4_k_cu_169782c64cuda3std3__45__cpo3endE)
_ZN34_INTERNAL_4486fad2_4_k_cu_169782c64cuda3std3__45__cpo3endE:
	.zero		1
	.type		_ZN34_INTERNAL_4486fad2_4_k_cu_169782c64cuda3std6ranges3__45__cpo3endE,@object
	.size		_ZN34_INTERNAL_4486fad2_4_k_cu_169782c64cuda3std6ranges3__45__cpo3endE,(_ZN34_INTERNAL_4486fad2_4_k_cu_169782c66thrust24THRUST_300001_SM_1000_NS12placeholders2_6E - _ZN34_INTERNAL_4486fad2_4_k_cu_169782c64cuda3std6ranges3__45__cpo3endE)
_ZN34_INTERNAL_4486fad2_4_k_cu_169782c64cuda3std6ranges3__45__cpo3endE:
	.zero		1
	.type		_ZN34_INTERNAL_4486fad2_4_k_cu_169782c66thrust24THRUST_300001_SM_1000_NS12placeholders2_6E,@object
	.size		_ZN34_INTERNAL_4486fad2_4_k_cu_169782c66thrust24THRUST_300001_SM_1000_NS12placeholders2_6E,(_ZN34_INTERNAL_4486fad2_4_k_cu_169782c64cuda3std3__45__cpo4rendE - _ZN34_INTERNAL_4486fad2_4_k_cu_169782c66thrust24THRUST_300001_SM_1000_NS12placeholders2_6E)
_ZN34_INTERNAL_4486fad2_4_k_cu_169782c66thrust24THRUST_300001_SM_1000_NS12placeholders2_6E:
	.zero		1
	.type		_ZN34_INTERNAL_4486fad2_4_k_cu_169782c64cuda3std3__45__cpo4rendE,@object
	.size		_ZN34_INTERNAL_4486fad2_4_k_cu_169782c64cuda3std3__45__cpo4rendE,(_ZN34_INTERNAL_4486fad2_4_k_cu_169782c64cuda3std6ranges3__45__cpo9iter_swapE - _ZN34_INTERNAL_4486fad2_4_k_cu_169782c64cuda3std3__45__cpo4rendE)
_ZN34_INTERNAL_4486fad2_4_k_cu_169782c64cuda3std3__45__cpo4rendE:
	.zero		1
	.type		_ZN34_INTERNAL_4486fad2_4_k_cu_169782c64cuda3std6ranges3__45__cpo9iter_swapE,@object
	.size		_ZN34_INTERNAL_4486fad2_4_k_cu_169782c64cuda3std6ranges3__45__cpo9iter_swapE,(_ZN34_INTERNAL_4486fad2_4_k_cu_169782c64cuda3std3__48unexpectE - _ZN34_INTERNAL_4486fad2_4_k_cu_169782c64cuda3std6ranges3__45__cpo9iter_swapE)
_ZN34_INTERNAL_4486fad2_4_k_cu_169782c64cuda3std6ranges3__45__cpo9iter_swapE:
	.zero		1
	.type		_ZN34_INTERNAL_4486fad2_4_k_cu_169782c64cuda3std3__48unexpectE,@object
	.size		_ZN34_INTERNAL_4486fad2_4_k_cu_169782c64cuda3std3__48unexpectE,(_ZN34_INTERNAL_4486fad2_4_k_cu_169782c66thrust24THRUST_300001_SM_1000_NS8cuda_cub3parE - _ZN34_INTERNAL_4486fad2_4_k_cu_169782c64cuda3std3__48unexpectE)
_ZN34_INTERNAL_4486fad2_4_k_cu_169782c64cuda3std3__48unexpectE:
	.zero		1
	.type		_ZN34_INTERNAL_4486fad2_4_k_cu_169782c66thrust24THRUST_300001_SM_1000_NS8cuda_cub3parE,@object
	.size		_ZN34_INTERNAL_4486fad2_4_k_cu_169782c66thrust24THRUST_300001_SM_1000_NS8cuda_cub3parE,(_ZN34_INTERNAL_4486fad2_4_k_cu_169782c66thrust24THRUST_300001_SM_1000_NS12placeholders2_4E - _ZN34_INTERNAL_4486fad2_4_k_cu_169782c66thrust24THRUST_300001_SM_1000_NS8cuda_cub3parE)
_ZN34_INTERNAL_4486fad2_4_k_cu_169782c66thrust24THRUST_300001_SM_1000_NS8cuda_cub3parE:
	.zero		1
	.type		_ZN34_INTERNAL_4486fad2_4_k_cu_169782c66thrust24THRUST_300001_SM_1000_NS12placeholders2_4E,@object
	.size		_ZN34_INTERNAL_4486fad2_4_k_cu_169782c66thrust24THRUST_300001_SM_1000_NS12placeholders2_4E,(_ZN34_INTERNAL_4486fad2_4_k_cu_169782c64cuda3std3__45__cpo4cendE - _ZN34_INTERNAL_4486fad2_4_k_cu_169782c66thrust24THRUST_300001_SM_1000_NS12placeholders2_4E)
_ZN34_INTERNAL_4486fad2_4_k_cu_169782c66thrust24THRUST_300001_SM_1000_NS12placeholders2_4E:
	.zero		1
	.type		_ZN34_INTERNAL_4486fad2_4_k_cu_169782c64cuda3std3__45__cpo4cendE,@object
	.size		_ZN34_INTERNAL_4486fad2_4_k_cu_169782c64cuda3std3__45__cpo4cendE,(_ZN34_INTERNAL_4486fad2_4_k_cu_169782c64cuda3std6ranges3__45__cpo4cendE - _ZN34_INTERNAL_4486fad2_4_k_cu_169782c64cuda3std3__45__cpo4cendE)
_ZN34_INTERNAL_4486fad2_4_k_cu_169782c64cuda3std3__45__cpo4cendE:
	.zero		1
	.type		_ZN34_INTERNAL_4486fad2_4_k_cu_169782c64cuda3std6ranges3__45__cpo4cendE,@object
	.size		_ZN34_INTERNAL_4486fad2_4_k_cu_169782c64cuda3std6ranges3__45__cpo4cendE,(_ZN34_INTERNAL_4486fad2_4_k_cu_169782c64cuda3std3__420unreachable_sentinelE - _ZN34_INTERNAL_4486fad2_4_k_cu_169782c64cuda3std6ranges3__45__cpo4cendE)
_ZN34_INTERNAL_4486fad2_4_k_cu_169782c64cuda3std6ranges3__45__cpo4cendE:
	.zero		1
	.type		_ZN34_INTERNAL_4486fad2_4_k_cu_169782c64cuda3std3__420unreachable_sentinelE,@object
	.size		_ZN34_INTERNAL_4486fad2_4_k_cu_169782c64cuda3std3__420unreachable_sentinelE,(_ZN34_INTERNAL_4486fad2_4_k_cu_169782c64cuda3std6ranges3__45__cpo5ssizeE - _ZN34_INTERNAL_4486fad2_4_k_cu_169782c64cuda3std3__420unreachable_sentinelE)
_ZN34_INTERNAL_4486fad2_4_k_cu_169782c64cuda3std3__420unreachable_sentinelE:
	.zero		1
	.type		_ZN34_INTERNAL_4486fad2_4_k_cu_169782c64cuda3std6ranges3__45__cpo5ssizeE,@object
	.size		_ZN34_INTERNAL_4486fad2_4_k_cu_169782c64cuda3std6ranges3__45__cpo5ssizeE,(_ZN34_INTERNAL_4486fad2_4_k_cu_169782c66thrust24THRUST_300001_SM_1000_NS12placeholders2_8E - _ZN34_INTERNAL_4486fad2_4_k_cu_169782c64cuda3std6ranges3__45__cpo5ssizeE)
_ZN34_INTERNAL_4486fad2_4_k_cu_169782c64cuda3std6ranges3__45__cpo5ssizeE:
	.zero		1
	.type		_ZN34_INTERNAL_4486fad2_4_k_cu_169782c66thrust24THRUST_300001_SM_1000_NS12placeholders2_8E,@object
	.size		_ZN34_INTERNAL_4486fad2_4_k_cu_169782c66thrust24THRUST_300001_SM_1000_NS12placeholders2_8E,(_ZN34_INTERNAL_4486fad2_4_k_cu_169782c64cuda3std3__45__cpo5crendE - _ZN34_INTERNAL_4486fad2_4_k_cu_169782c66thrust24THRUST_300001_SM_1000_NS12placeholders2_8E)
_ZN34_INTERNAL_4486fad2_4_k_cu_169782c66thrust24THRUST_300001_SM_1000_NS12placeholders2_8E:
	.zero		1
	.type		_ZN34_INTERNAL_4486fad2_4_k_cu_169782c64cuda3std3__45__cpo5crendE,@object
	.size		_ZN34_INTERNAL_4486fad2_4_k_cu_169782c64cuda3std3__45__cpo5crendE,(_ZN34_INTERNAL_4486fad2_4_k_cu_169782c64cuda3std6ranges3__45__cpo4prevE - _ZN34_INTERNAL_4486fad2_4_k_cu_169782c64cuda3std3__45__cpo5crendE)
_ZN34_INTERNAL_4486fad2_4_k_cu_169782c64cuda3std3__45__cpo5crendE:
	.zero		1
	.type		_ZN34_INTERNAL_4486fad2_4_k_cu_169782c64cuda3std6ranges3__45__cpo4prevE,@object
	.size		_ZN34_INTERNAL_4486fad2_4_k_cu_169782c64cuda3std6ranges3__45__cpo4prevE,(_ZN34_INTERNAL_4486fad2_4_k_cu_169782c64cuda3std6ranges3__45__cpo9iter_moveE - _ZN34_INTERNAL_4486fad2_4_k_cu_169782c64cuda3std6ranges3__45__cpo4prevE)
_ZN34_INTERNAL_4486fad2_4_k_cu_169782c64cuda3std6ranges3__45__cpo4prevE:
	.zero		1
	.type		_ZN34_INTERNAL_4486fad2_4_k_cu_169782c64cuda3std6ranges3__45__cpo9iter_moveE,@object
	.size		_ZN34_INTERNAL_4486fad2_4_k_cu_169782c64cuda3std6ranges3__45__cpo9iter_moveE,(_ZN34_INTERNAL_4486fad2_4_k_cu_169782c66thrust24THRUST_300001_SM_1000_NS6system6detail10sequential3seqE - _ZN34_INTERNAL_4486fad2_4_k_cu_169782c64cuda3std6ranges3__45__cpo9iter_moveE)
_ZN34_INTERNAL_4486fad2_4_k_cu_169782c64cuda3std6ranges3__45__cpo9iter_moveE:
	.zero		1
	.type		_ZN34_INTERNAL_4486fad2_4_k_cu_169782c66thrust24THRUST_300001_SM_1000_NS6system6detail10sequential3seqE,@object
	.size		_ZN34_INTERNAL_4486fad2_4_k_cu_169782c66thrust24THRUST_300001_SM_1000_NS6system6detail10sequential3seqE,(.L_31 - _ZN34_INTERNAL_4486fad2_4_k_cu_169782c66thrust24THRUST_300001_SM_1000_NS6system6detail10sequential3seqE)
_ZN34_INTERNAL_4486fad2_4_k_cu_169782c66thrust24THRUST_300001_SM_1000_NS6system6detail10sequential3seqE:
	.zero		1
.L_31:


//--------------------- .nv.shared._ZN3cub18CUB_300001_SM_10006detail4scan16DeviceScanKernelINS2_10policy_hubIjjjjN4cuda3std3__44plusIvEEE10Policy1000EN6thrust24THRUST_300001_SM_1000_NS10device_ptrIjEESF_NS0_13ScanTileStateIjLb1EEES9_NS0_8NullTypeEjjLb0ESI_EEvT0_T1_T2_iT3_T4_T5_ --------------------------
	.section	.nv.shared._ZN3cub18CUB_300001_SM_10006detail4scan16DeviceScanKernelINS2_10policy_hubIjjjjN4cuda3std3__44plusIvEEE10Policy1000EN6thrust24THRUST_300001_SM_1000_NS10device_ptrIjEESF_NS0_13ScanTileStateIjLb1EEES9_NS0_8NullTypeEjjLb0ESI_EEvT0_T1_T2_iT3_T4_T5_,"aw",@nobits
	.sectionflags	@""
	.align	16
.nv.shared._ZN3cub18CUB_300001_SM_10006detail4scan16DeviceScanKernelINS2_10policy_hubIjjjjN4cuda3std3__44plusIvEEE10Policy1000EN6thrust24THRUST_300001_SM_1000_NS10device_ptrIjEESF_NS0_13ScanTileStateIjLb1EEES9_NS0_8NullTypeEjjLb0ESI_EEvT0_T1_T2_iT3_T4_T5_:
	.zero		34832


//--------------------- .nv.shared._Z17globalBitonicSortIdEvPT_S1_P5BlockIS0_Eb --------------------------
	.section	.nv.shared._Z17globalBitonicSortIdEvPT_S1_P5BlockIS0_Eb,"aw",@nobits
	.sectionflags	@""
	.align	4
.nv.shared._Z17globalBitonicSortIdEvPT_S1_P5BlockIS0_Eb:
	.zero		5120


//--------------------- .nv.shared._Z5quickIdEvPT_S1_P9PartitionIS0_EP5BlockIS0_E --------------------------
	.section	.nv.shared._Z5quickIdEvPT_S1_P9PartitionIS0_EP5BlockIS0_E,"aw",@nobits
	.sectionflags	@""
	.align	8
.nv.shared._Z5quickIdEvPT_S1_P9PartitionIS0_EP5BlockIS0_E:
	.zero		9232


//--------------------- .nv.shared._Z17globalBitonicSortIjEvPT_S1_P5BlockIS0_Eb --------------------------
	.section	.nv.shared._Z17globalBitonicSortIjEvPT_S1_P5BlockIS0_Eb,"aw",@nobits
	.sectionflags	@""
	.align	4
.nv.shared._Z17globalBitonicSortIjEvPT_S1_P5BlockIS0_Eb:
	.zero		5120


//--------------------- .nv.shared._Z5quickIjEvPT_S1_P9PartitionIS0_EP5BlockIS0_E --------------------------
	.section	.nv.shared._Z5quickIjEvPT_S1_P9PartitionIS0_EP5BlockIS0_E,"aw",@nobits
	.sectionflags	@""
	.align	4
.nv.shared._Z5quickIjEvPT_S1_P9PartitionIS0_EP5BlockIS0_E:
	.zero		5136


//--------------------- .nv.constant0._ZN3cub18CUB_300001_SM_10006detail4scan16DeviceScanKernelINS2_10policy_hubIjjjmN4cuda3std3__44plusIvEEE10Policy1000EN6thrust24THRUST_300001_SM_1000_NS10device_ptrIjEESF_NS0_13ScanTileStateIjLb1EEES9_NS0_8NullTypeEmjLb0ESI_EEvT0_T1_T2_iT3_T4_T5_ --------------------------
	.section	.nv.constant0._ZN3cub18CUB_300001_SM_10006detail4scan16DeviceScanKernelINS2_10policy_hubIjjjmN4cuda3std3__44plusIvEEE10Policy1000EN6thrust24THRUST_300001_SM_1000_NS10device_ptrIjEESF_NS0_13ScanTileStateIjLb1EEES9_NS0_8NullTypeEmjLb0ESI_EEvT0_T1_T2_iT3_T4_T5_,"a",@progbits
	.sectionflags	@""
	.align	4
.nv.constant0._ZN3cub18CUB_300001_SM_10006detail4scan16DeviceScanKernelINS2_10policy_hubIjjjmN4cuda3std3__44plusIvEEE10Policy1000EN6thrust24THRUST_300001_SM_1000_NS10device_ptrIjEESF_NS0_13ScanTileStateIjLb1EEES9_NS0_8NullTypeEmjLb0ESI_EEvT0_T1_T2_iT3_T4_T5_:
	.zero		936


//--------------------- .nv.constant0._ZN3cub18CUB_300001_SM_10006detail4scan16DeviceScanKernelINS2_10policy_hubIjjjjN4cuda3std3__44plusIvEEE10Policy1000EN6thrust24THRUST_300001_SM_1000_NS10device_ptrIjEESF_NS0_13ScanTileStateIjLb1EEES9_NS0_8NullTypeEjjLb0ESI_EEvT0_T1_T2_iT3_T4_T5_ --------------------------
	.section	.nv.constant0._ZN3cub18CUB_300001_SM_10006detail4scan16DeviceScanKernelINS2_10policy_hubIjjjjN4cuda3std3__44plusIvEEE10Policy1000EN6thrust24THRUST_300001_SM_1000_NS10device_ptrIjEESF_NS0_13ScanTileStateIjLb1EEES9_NS0_8NullTypeEjjLb0ESI_EEvT0_T1_T2_iT3_T4_T5_,"a",@progbits
	.sectionflags	@""
	.align	4
.nv.constant0._ZN3cub18CUB_300001_SM_10006detail4scan16DeviceScanKernelINS2_10policy_hubIjjjjN4cuda3std3__44plusIvEEE10Policy1000EN6thrust24THRUST_300001_SM_1000_NS10device_ptrIjEESF_NS0_13ScanTileStateIjLb1EEES9_NS0_8NullTypeEjjLb0ESI_EEvT0_T1_T2_iT3_T4_T5_:
	.zero		932


//--------------------- .nv.constant0._ZN3cub18CUB_300001_SM_10006detail4scan20DeviceScanInitKernelINS0_13ScanTileStateIjLb1EEEEEvT_i --------------------------
	.section	.nv.constant0._ZN3cub18CUB_300001_SM_10006detail4scan20DeviceScanInitKernelINS0_13ScanTileStateIjLb1EEEEEvT_i,"a",@progbits
	.sectionflags	@""
	.align	4
.nv.constant0._ZN3cub18CUB_300001_SM_10006detail4scan20DeviceScanInitKernelINS0_13ScanTileStateIjLb1EEEEEvT_i:
	.zero		908


//--------------------- .nv.constant0._ZN3cub18CUB_300001_SM_10006detail11EmptyKernelIvEEvv --------------------------
	.section	.nv.constant0._ZN3cub18CUB_300001_SM_10006detail11EmptyKernelIvEEvv,"a",@progbits
	.sectionflags	@""
	.align	4
.nv.constant0._ZN3cub18CUB_300001_SM_10006detail11EmptyKernelIvEEvv:
	.zero		896


//--------------------- .nv.constant0._Z17globalBitonicSortIdEvPT_S1_P5BlockIS0_Eb --------------------------
	.section	.nv.constant0._Z17globalBitonicSortIdEvPT_S1_P5BlockIS0_Eb,"a",@progbits
	.sectionflags	@""
	.align	4
.nv.constant0._Z17globalBitonicSortIdEvPT_S1_P5BlockIS0_Eb:
	.zero		921


//--------------------- .nv.constant0._Z5quickIdEvPT_S1_P9PartitionIS0_EP5BlockIS0_E --------------------------
	.section	.nv.constant0._Z5quickIdEvPT_S1_P9PartitionIS0_EP5BlockIS0_E,"a",@progbits
	.sectionflags	@""
	.align	4
.nv.constant0._Z5quickIdEvPT_S1_P9PartitionIS0_EP5BlockIS0_E:
	.zero		928


//--------------------- .nv.constant0._Z15partitionAssignIdEvP5BlockIT_EPjP9PartitionIS1_E --------------------------
	.section	.nv.constant0._Z15partitionAssignIdEvP5BlockIT_EPjP9PartitionIS1_E,"a",@progbits
	.sectionflags	@""
	.align	4
.nv.constant0._Z15partitionAssignIdEvP5BlockIT_EPjP9PartitionIS1_E:
	.zero		920


//--------------------- .nv.constant0._Z12bucketAssignIdEvP5BlockIT_EPjii --------------------------
	.section	.nv.constant0._Z12bucketAssignIdEvP5BlockIT_EPjii,"a",@progbits
	.sectionflags	@""
	.align	4
.nv.constant0._Z12bucketAssignIdEvP5BlockIT_EPjii:
	.zero		920


//--------------------- .nv.constant0._Z11insertPivotIdEvPT_P5BlockIS0_Ei --------------------------
	.section	.nv.constant0._Z11insertPivotIdEvPT_P5BlockIS0_Ei,"a",@progbits
	.sectionflags	@""
	.align	4
.nv.constant0._Z11insertPivotIdEvPT_P5BlockIS0_Ei:
	.zero		916


//--------------------- .nv.constant0._Z4initIdEvPT_P5BlockIS0_EPjii --------------------------
	.section	.nv.constant0._Z4initIdEvPT_P5BlockIS0_EPjii,"a",@progbits
	.sectionflags	@""
	.align	4
.nv.constant0._Z4initIdEvPT_P5BlockIS0_EPjii:
	.zero		928


//--------------------- .nv.constant0._Z17globalBitonicSortIjEvPT_S1_P5BlockIS0_Eb --------------------------
	.section	.nv.constant0._Z17globalBitonicSortIjEvPT_S1_P5BlockIS0_Eb,"a",@progbits
	.sectionflags	@""
	.align	4
.nv.constant0._Z17globalBitonicSortIjEvPT_S1_P5BlockIS0_Eb:
	.zero		921


//--------------------- .nv.constant0._Z5quickIjEvPT_S1_P9PartitionIS0_EP5BlockIS0_E --------------------------
	.section	.nv.constant0._Z5quickIjEvPT_S1_P9PartitionIS0_EP5BlockIS0_E,"a",@progbits
	.sectionflags	@""
	.align	4
.nv.constant0._Z5quickIjEvPT_S1_P9PartitionIS0_EP5BlockIS0_E:
	.zero		928


//--------------------- .nv.constant0._Z15partitionAssignIjEvP5BlockIT_EPjP9PartitionIS1_E --------------------------
	.section	.nv.constant0._Z15partitionAssignIjEvP5BlockIT_EPjP9PartitionIS1_E,"a",@progbits
	.sectionflags	@""
	.align	4
.nv.constant0._Z15partitionAssignIjEvP5BlockIT_EPjP9PartitionIS1_E:
	.zero		920


//--------------------- .nv.constant0._Z12bucketAssignIjEvP5BlockIT_EPjii --------------------------
	.section	.nv.constant0._Z12bucketAssignIjEvP5BlockIT_EPjii,"a",@progbits
	.sectionflags	@""
	.align	4
.nv.constant0._Z12bucketAssignIjEvP5BlockIT_EPjii:
	.zero		920


//--------------------- .nv.constant0._Z11insertPivotIjEvPT_P5BlockIS0_Ei --------------------------
	.section	.nv.constant0._Z11insertPivotIjEvPT_P5BlockIS0_Ei,"a",@progbits
	.sectionflags	@""
	.align	4
.nv.constant0._Z11insertPivotIjEvPT_P5BlockIS0_Ei:
	.zero		916


//--------------------- .nv.constant0._Z4initIjEvPT_P5BlockIS0_EPjii --------------------------
	.section	.nv.constant0._Z4initIjEvPT_P5BlockIS0_EPjii,"a",@progbits
	.sectionflags	@""
	.align	4
.nv.constant0._Z4initIjEvPT_P5BlockIS0_EPjii:
	.zero		928


//--------------------- SYMBOLS --------------------------

	.type		.nv.reservedSmem.offset0,@object
	.size		.nv.reservedSmem.offset0,0x4
	.type		.nv.reservedSmem.cap,@object
	.size		.nv.reservedSmem.cap,0x4
